	.target	sm_90a

	.elftype	@"ET_EXEC"


//--------------------- .note.nv.tkinfo           --------------------------
	.section	.note.nv.tkinfo,"",@"SHT_NOTE"
	.sectionflags	@"SHF_NOTE_NV_TKINFO"
	.tkinfo
        /*0018*/ 	.word	0x00000002
        /*0030*/ 	.string	""
        /*0030*/ 	.string	"ptxas"
        /*0030*/ 	.string	"Cuda compilation tools, release 13.0, V13.0.88"
        /*0030*/ 	.string	"Build cuda_13.0.r13.0/compiler.36424714_0"
        /*0030*/ 	.string	"-arch sm_90a -m 64 "



//--------------------- .note.nv.cuinfo           --------------------------
	.section	.note.nv.cuinfo,"",@"SHT_NOTE"
	.sectionflags	@"SHF_NOTE_NV_CUINFO"
        /*0018*/ 	.short	0x0002
        /*001a*/ 	.short	0x005a
        /*001c*/ 	.short	0x0082
	.zero		2


//--------------------- .nv.info                  --------------------------
	.section	.nv.info,"",@"SHT_CUDA_INFO"
	.align	4


	//----- nvinfo : EIATTR_REGCOUNT
	.align		4
        /*0000*/ 	.byte	0x04, 0x2f
        /*0002*/ 	.short	(.L_15 - .L_14)
	.align		4
.L_14:
        /*0004*/ 	.word	index@(_ZN4mmha33masked_multihead_attention_kernelIfLi32ELi32ELi4ELi8ELi64ELb0ELb0EEEv26Multihead_attention_paramsIT_XT5_EE)
        /*0008*/ 	.word	0x00000030


	//----- nvinfo : EIATTR_FRAME_SIZE
	.align		4
.L_15:
        /*000c*/ 	.byte	0x04, 0x11
        /*000e*/ 	.short	(.L_17 - .L_16)
	.align		4
.L_16:
        /*0010*/ 	.word	index@(_ZN4mmha33masked_multihead_attention_kernelIfLi32ELi32ELi4ELi8ELi64ELb0ELb0EEEv26Multihead_attention_paramsIT_XT5_EE)
        /*0014*/ 	.word	0x00000000


	//----- nvinfo : EIATTR_REGCOUNT
	.align		4
.L_17:
        /*0018*/ 	.byte	0x04, 0x2f
        /*001a*/ 	.short	(.L_19 - .L_18)
	.align		4
.L_18:
        /*001c*/ 	.word	index@(_ZN4mmha33masked_multihead_attention_kernelIfLi32ELi32ELi2ELi8ELi128ELb0ELb0EEEv26Multihead_attention_paramsIT_XT5_EE)
        /*0020*/ 	.word	0x00000040


	//----- nvinfo : EIATTR_FRAME_SIZE
	.align		4
.L_19:
        /*0024*/ 	.byte	0x04, 0x11
        /*0026*/ 	.short	(.L_21 - .L_20)
	.align		4
.L_20:
        /*0028*/ 	.word	index@(_ZN4mmha33masked_multihead_attention_kernelIfLi32ELi32ELi2ELi8ELi128ELb0ELb0EEEv26Multihead_attention_paramsIT_XT5_EE)
        /*002c*/ 	.word	0x00000000


	//----- nvinfo : EIATTR_REGCOUNT
	.align		4
.L_21:
        /*0030*/ 	.byte	0x04, 0x2f
        /*0032*/ 	.short	(.L_23 - .L_22)
	.align		4
.L_22:
        /*0034*/ 	.word	index@(_ZN4mmha33masked_multihead_attention_kernelIfLi32ELi32ELi1ELi8ELi256ELb0ELb0EEEv26Multihead_attention_paramsIT_XT5_EE)
        /*0038*/ 	.word	0x00000060


	//----- nvinfo : EIATTR_FRAME_SIZE
	.align		4
.L_23:
        /*003c*/ 	.byte	0x04, 0x11
        /*003e*/ 	.short	(.L_25 - .L_24)
	.align		4
.L_24:
        /*0040*/ 	.word	index@(_ZN4mmha33masked_multihead_attention_kernelIfLi32ELi32ELi1ELi8ELi256ELb0ELb0EEEv26Multihead_attention_paramsIT_XT5_EE)
        /*0044*/ 	.word	0x00000000


	//----- nvinfo : EIATTR_REGCOUNT
	.align		4
.L_25:
        /*0048*/ 	.byte	0x04, 0x2f
        /*004a*/ 	.short	(.L_27 - .L_26)
	.align		4
.L_26:
        /*004c*/ 	.word	index@(_ZN4mmha33masked_multihead_attention_kernelIfLi32ELi32ELi4ELi8ELi64ELb0ELb1EEEv26Multihead_attention_paramsIT_XT5_EE)
        /*0050*/ 	.word	0x00000030


	//----- nvinfo : EIATTR_FRAME_SIZE
	.align		4
.L_27:
        /*0054*/ 	.byte	0x04, 0x11
        /*0056*/ 	.short	(.L_29 - .L_28)
	.align		4
.L_28:
        /*0058*/ 	.word	index@(_ZN4mmha33masked_multihead_attention_kernelIfLi32ELi32ELi4ELi8ELi64ELb0ELb1EEEv26Multihead_attention_paramsIT_XT5_EE)
        /*005c*/ 	.word	0x00000000


	//----- nvinfo : EIATTR_REGCOUNT
	.align		4
.L_29:
        /*0060*/ 	.byte	0x04, 0x2f
        /*0062*/ 	.short	(.L_31 - .L_30)
	.align		4
.L_30:
        /*0064*/ 	.word	index@(_ZN4mmha33masked_multihead_attention_kernelIfLi32ELi32ELi2ELi8ELi128ELb0ELb1EEEv26Multihead_attention_paramsIT_XT5_EE)
        /*0068*/ 	.word	0x00000040


	//----- nvinfo : EIATTR_FRAME_SIZE
	.align		4
.L_31:
        /*006c*/ 	.byte	0x04, 0x11
        /*006e*/ 	.short	(.L_33 - .L_32)
	.align		4
.L_32:
        /*0070*/ 	.word	index@(_ZN4mmha33masked_multihead_attention_kernelIfLi32ELi32ELi2ELi8ELi128ELb0ELb1EEEv26Multihead_attention_paramsIT_XT5_EE)
        /*0074*/ 	.word	0x00000000


	//----- nvinfo : EIATTR_REGCOUNT
	.align		4
.L_33:
        /*0078*/ 	.byte	0x04, 0x2f
        /*007a*/ 	.short	(.L_35 - .L_34)
	.align		4
.L_34:
        /*007c*/ 	.word	index@(_ZN4mmha33masked_multihead_attention_kernelIfLi32ELi32ELi1ELi8ELi256ELb0ELb1EEEv26Multihead_attention_paramsIT_XT5_EE)
        /*0080*/ 	.word	0x00000060


	//----- nvinfo : EIATTR_FRAME_SIZE
	.align		4
.L_35:
        /*0084*/ 	.byte	0x04, 0x11
        /*0086*/ 	.short	(.L_37 - .L_36)
	.align		4
.L_36:
        /*0088*/ 	.word	index@(_ZN4mmha33masked_multihead_attention_kernelIfLi32ELi32ELi1ELi8ELi256ELb0ELb1EEEv26Multihead_attention_paramsIT_XT5_EE)
        /*008c*/ 	.word	0x00000000


	//----- nvinfo : EIATTR_REGCOUNT
	.align		4
.L_37:
        /*0090*/ 	.byte	0x04, 0x2f
        /*0092*/ 	.short	(.L_39 - .L_38)
	.align		4
.L_38:
        /*0094*/ 	.word	index@(_ZN4mmha33masked_multihead_attention_kernelItLi32ELi32ELi4ELi4ELi64ELb0ELb0EEEv26Multihead_attention_paramsIT_XT5_EE)
        /*0098*/ 	.word	0x00000030


	//----- nvinfo : EIATTR_FRAME_SIZE
	.align		4
.L_39:
        /*009c*/ 	.byte	0x04, 0x11
        /*009e*/ 	.short	(.L_41 - .L_40)
	.align		4
.L_40:
        /*00a0*/ 	.word	index@(_ZN4mmha33masked_multihead_attention_kernelItLi32ELi32ELi4ELi4ELi64ELb0ELb0EEEv26Multihead_attention_paramsIT_XT5_EE)
        /*00a4*/ 	.word	0x00000000


	//----- nvinfo : EIATTR_REGCOUNT
	.align		4
.L_41:
        /*00a8*/ 	.byte	0x04, 0x2f
        /*00aa*/ 	.short	(.L_43 - .L_42)
	.align		4
.L_42:
        /*00ac*/ 	.word	index@(_ZN4mmha33masked_multihead_attention_kernelItLi32ELi32ELi2ELi4ELi128ELb0ELb0EEEv26Multihead_attention_paramsIT_XT5_EE)
        /*00b0*/ 	.word	0x00000030


	//----- nvinfo : EIATTR_FRAME_SIZE
	.align		4
.L_43:
        /*00b4*/ 	.byte	0x04, 0x11
        /*00b6*/ 	.short	(.L_45 - .L_44)
	.align		4
.L_44:
        /*00b8*/ 	.word	index@(_ZN4mmha33masked_multihead_attention_kernelItLi32ELi32ELi2ELi4ELi128ELb0ELb0EEEv26Multihead_attention_paramsIT_XT5_EE)
        /*00bc*/ 	.word	0x00000000


	//----- nvinfo : EIATTR_REGCOUNT
	.align		4
.L_45:
        /*00c0*/ 	.byte	0x04, 0x2f
        /*00c2*/ 	.short	(.L_47 - .L_46)
	.align		4
.L_46:
        /*00c4*/ 	.word	index@(_ZN4mmha33masked_multihead_attention_kernelItLi32ELi32ELi1ELi4ELi256ELb0ELb0EEEv26Multihead_attention_paramsIT_XT5_EE)
        /*00c8*/ 	.word	0x00000038


	//----- nvinfo : EIATTR_FRAME_SIZE
	.align		4
.L_47:
        /*00cc*/ 	.byte	0x04, 0x11
        /*00ce*/ 	.short	(.L_49 - .L_48)
	.align		4
.L_48:
        /*00d0*/ 	.word	index@(_ZN4mmha33masked_multihead_attention_kernelItLi32ELi32ELi1ELi4ELi256ELb0ELb0EEEv26Multihead_attention_paramsIT_XT5_EE)
        /*00d4*/ 	.word	0x00000000


	//----- nvinfo : EIATTR_REGCOUNT
	.align		4
.L_49:
        /*00d8*/ 	.byte	0x04, 0x2f
        /*00da*/ 	.short	(.L_51 - .L_50)
	.align		4
.L_50:
        /*00dc*/ 	.word	index@(_ZN4mmha33masked_multihead_attention_kernelItLi32ELi32ELi4ELi4ELi64ELb0ELb1EEEv26Multihead_attention_paramsIT_XT5_EE)
        /*00e0*/ 	.word	0x00000030


	//----- nvinfo : EIATTR_FRAME_SIZE
	.align		4
.L_51:
        /*00e4*/ 	.byte	0x04, 0x11
        /*00e6*/ 	.short	(.L_53 - .L_52)
	.align		4
.L_52:
        /*00e8*/ 	.word	index@(_ZN4mmha33masked_multihead_attention_kernelItLi32ELi32ELi4ELi4ELi64ELb0ELb1EEEv26Multihead_attention_paramsIT_XT5_EE)
        /*00ec*/ 	.word	0x00000000


	//----- nvinfo : EIATTR_REGCOUNT
	.align		4
.L_53:
        /*00f0*/ 	.byte	0x04, 0x2f
        /*00f2*/ 	.short	(.L_55 - .L_54)
	.align		4
.L_54:
        /*00f4*/ 	.word	index@(_ZN4mmha33masked_multihead_attention_kernelItLi32ELi32ELi2ELi4ELi128ELb0ELb1EEEv26Multihead_attention_paramsIT_XT5_EE)
        /*00f8*/ 	.word	0x0000002f


	//----- nvinfo : EIATTR_FRAME_SIZE
	.align		4
.L_55:
        /*00fc*/ 	.byte	0x04, 0x11
        /*00fe*/ 	.short	(.L_57 - .L_56)
	.align		4
.L_56:
        /*0100*/ 	.word	index@(_ZN4mmha33masked_multihead_attention_kernelItLi32ELi32ELi2ELi4ELi128ELb0ELb1EEEv26Multihead_attention_paramsIT_XT5_EE)
        /*0104*/ 	.word	0x00000000


	//----- nvinfo : EIATTR_REGCOUNT
	.align		4
.L_57:
        /*0108*/ 	.byte	0x04, 0x2f
        /*010a*/ 	.short	(.L_59 - .L_58)
	.align		4
.L_58:
        /*010c*/ 	.word	index@(_ZN4mmha33masked_multihead_attention_kernelItLi32ELi32ELi1ELi4ELi256ELb0ELb1EEEv26Multihead_attention_paramsIT_XT5_EE)
        /*0110*/ 	.word	0x0000003d


	//----- nvinfo : EIATTR_FRAME_SIZE
	.align		4
.L_59:
        /*0114*/ 	.byte	0x04, 0x11
        /*0116*/ 	.short	(.L_61 - .L_60)
	.align		4
.L_60:
        /*0118*/ 	.word	index@(_ZN4mmha33masked_multihead_attention_kernelItLi32ELi32ELi1ELi4ELi256ELb0ELb1EEEv26Multihead_attention_paramsIT_XT5_EE)
        /*011c*/ 	.word	0x00000000


	//----- nvinfo : EIATTR_REGCOUNT
	.align		4
.L_61:
        /*0120*/ 	.byte	0x04, 0x2f
        /*0122*/ 	.short	(.L_63 - .L_62)
	.align		4
.L_62:
        /*0124*/ 	.word	index@(_ZN4mmha33masked_multihead_attention_kernelIfLi32ELi32ELi4ELi8ELi64ELb1ELb0EEEv26Multihead_attention_paramsIT_XT5_EE)
        /*0128*/ 	.word	0x0000003e


	//----- nvinfo : EIATTR_FRAME_SIZE
	.align		4
.L_63:
        /*012c*/ 	.byte	0x04, 0x11
        /*012e*/ 	.short	(.L_65 - .L_64)
	.align		4
.L_64:
        /*0130*/ 	.word	index@(_ZN4mmha33masked_multihead_attention_kernelIfLi32ELi32ELi4ELi8ELi64ELb1ELb0EEEv26Multihead_attention_paramsIT_XT5_EE)
        /*0134*/ 	.word	0x00000000


	//----- nvinfo : EIATTR_REGCOUNT
	.align		4
.L_65:
        /*0138*/ 	.byte	0x04, 0x2f
        /*013a*/ 	.short	(.L_67 - .L_66)
	.align		4
.L_66:
        /*013c*/ 	.word	index@(_ZN4mmha33masked_multihead_attention_kernelIfLi32ELi32ELi2ELi8ELi128ELb1ELb0EEEv26Multihead_attention_paramsIT_XT5_EE)
        /*0140*/ 	.word	0x00000057


	//----- nvinfo : EIATTR_FRAME_SIZE
	.align		4
.L_67:
        /*0144*/ 	.byte	0x04, 0x11
        /*0146*/ 	.short	(.L_69 - .L_68)
	.align		4
.L_68:
        /*0148*/ 	.word	index@(_ZN4mmha33masked_multihead_attention_kernelIfLi32ELi32ELi2ELi8ELi128ELb1ELb0EEEv26Multihead_attention_paramsIT_XT5_EE)
        /*014c*/ 	.word	0x00000000


	//----- nvinfo : EIATTR_REGCOUNT
	.align		4
.L_69:
        /*0150*/ 	.byte	0x04, 0x2f
        /*0152*/ 	.short	(.L_71 - .L_70)
	.align		4
.L_70:
        /*0154*/ 	.word	index@(_ZN4mmha33masked_multihead_attention_kernelIfLi32ELi32ELi1ELi8ELi256ELb1ELb0EEEv26Multihead_attention_paramsIT_XT5_EE)
        /*0158*/ 	.word	0x00000080


	//----- nvinfo : EIATTR_FRAME_SIZE
	.align		4
.L_71:
        /*015c*/ 	.byte	0x04, 0x11
        /*015e*/ 	.short	(.L_73 - .L_72)
	.align		4
.L_72:
        /*0160*/ 	.word	index@(_ZN4mmha33masked_multihead_attention_kernelIfLi32ELi32ELi1ELi8ELi256ELb1ELb0EEEv26Multihead_attention_paramsIT_XT5_EE)
        /*0164*/ 	.word	0x00000000


	//----- nvinfo : EIATTR_REGCOUNT
	.align		4
.L_73:
        /*0168*/ 	.byte	0x04, 0x2f
        /*016a*/ 	.short	(.L_75 - .L_74)
	.align		4
.L_74:
        /*016c*/ 	.word	index@(_ZN4mmha33masked_multihead_attention_kernelIfLi32ELi32ELi4ELi8ELi64ELb1ELb1EEEv26Multihead_attention_paramsIT_XT5_EE)
        /*0170*/ 	.word	0x0000003e


	//----- nvinfo : EIATTR_FRAME_SIZE
	.align		4
.L_75:
        /*0174*/ 	.byte	0x04, 0x11
        /*0176*/ 	.short	(.L_77 - .L_76)
	.align		4
.L_76:
        /*0178*/ 	.word	index@(_ZN4mmha33masked_multihead_attention_kernelIfLi32ELi32ELi4ELi8ELi64ELb1ELb1EEEv26Multihead_attention_paramsIT_XT5_EE)
        /*017c*/ 	.word	0x00000000


	//----- nvinfo : EIATTR_REGCOUNT
	.align		4
.L_77:
        /*0180*/ 	.byte	0x04, 0x2f
        /*0182*/ 	.short	(.L_79 - .L_78)
	.align		4
.L_78:
        /*0184*/ 	.word	index@(_ZN4mmha33masked_multihead_attention_kernelIfLi32ELi32ELi2ELi8ELi128ELb1ELb1EEEv26Multihead_attention_paramsIT_XT5_EE)
        /*0188*/ 	.word	0x00000059


	//----- nvinfo : EIATTR_FRAME_SIZE
	.align		4
.L_79:
        /*018c*/ 	.byte	0x04, 0x11
        /*018e*/ 	.short	(.L_81 - .L_80)
	.align		4
.L_80:
        /*0190*/ 	.word	index@(_ZN4mmha33masked_multihead_attention_kernelIfLi32ELi32ELi2ELi8ELi128ELb1ELb1EEEv26Multihead_attention_paramsIT_XT5_EE)
        /*0194*/ 	.word	0x00000000


	//----- nvinfo : EIATTR_REGCOUNT
	.align		4
.L_81:
        /*0198*/ 	.byte	0x04, 0x2f
        /*019a*/ 	.short	(.L_83 - .L_82)
	.align		4
.L_82:
        /*019c*/ 	.word	index@(_ZN4mmha33masked_multihead_attention_kernelIfLi32ELi32ELi1ELi8ELi256ELb1ELb1EEEv26Multihead_attention_paramsIT_XT5_EE)
        /*01a0*/ 	.word	0x0000007e


	//----- nvinfo : EIATTR_FRAME_SIZE
	.align		4
.L_83:
        /*01a4*/ 	.byte	0x04, 0x11
        /*01a6*/ 	.short	(.L_85 - .L_84)
	.align		4
.L_84:
        /*01a8*/ 	.word	index@(_ZN4mmha33masked_multihead_attention_kernelIfLi32ELi32ELi1ELi8ELi256ELb1ELb1EEEv26Multihead_attention_paramsIT_XT5_EE)
        /*01ac*/ 	.word	0x00000000


	//----- nvinfo : EIATTR_REGCOUNT
	.align		4
.L_85:
        /*01b0*/ 	.byte	0x04, 0x2f
        /*01b2*/ 	.short	(.L_87 - .L_86)
	.align		4
.L_86:
        /*01b4*/ 	.word	index@(_ZN4mmha33masked_multihead_attention_kernelItLi32ELi32ELi4ELi4ELi64ELb1ELb0EEEv26Multihead_attention_paramsIT_XT5_EE)
        /*01b8*/ 	.word	0x00000035


	//----- nvinfo : EIATTR_FRAME_SIZE
	.align		4
.L_87:
        /*01bc*/ 	.byte	0x04, 0x11
        /*01be*/ 	.short	(.L_89 - .L_88)
	.align		4
.L_88:
        /*01c0*/ 	.word	index@(_ZN4mmha33masked_multihead_attention_kernelItLi32ELi32ELi4ELi4ELi64ELb1ELb0EEEv26Multihead_attention_paramsIT_XT5_EE)
        /*01c4*/ 	.word	0x00000000


	//----- nvinfo : EIATTR_REGCOUNT
	.align		4
.L_89:
        /*01c8*/ 	.byte	0x04, 0x2f
        /*01ca*/ 	.short	(.L_91 - .L_90)
	.align		4
.L_90:
        /*01cc*/ 	.word	index@(_ZN4mmha33masked_multihead_attention_kernelItLi32ELi32ELi2ELi4ELi128ELb1ELb0EEEv26Multihead_attention_paramsIT_XT5_EE)
        /*01d0*/ 	.word	0x00000038


	//----- nvinfo : EIATTR_FRAME_SIZE
	.align		4
.L_91:
        /*01d4*/ 	.byte	0x04, 0x11
        /*01d6*/ 	.short	(.L_93 - .L_92)
	.align		4
.L_92:
        /*01d8*/ 	.word	index@(_ZN4mmha33masked_multihead_attention_kernelItLi32ELi32ELi2ELi4ELi128ELb1ELb0EEEv26Multihead_attention_paramsIT_XT5_EE)
        /*01dc*/ 	.word	0x00000000


	//----- nvinfo : EIATTR_REGCOUNT
	.align		4
.L_93:
        /*01e0*/ 	.byte	0x04, 0x2f
        /*01e2*/ 	.short	(.L_95 - .L_94)
	.align		4
.L_94:
        /*01e4*/ 	.word	index@(_ZN4mmha33masked_multihead_attention_kernelItLi32ELi32ELi1ELi4ELi256ELb1ELb0EEEv26Multihead_attention_paramsIT_XT5_EE)
        /*01e8*/ 	.word	0x0000004b


	//----- nvinfo : EIATTR_FRAME_SIZE
	.align		4
.L_95:
        /*01ec*/ 	.byte	0x04, 0x11
        /*01ee*/ 	.short	(.L_97 - .L_96)
	.align		4
.L_96:
        /*01f0*/ 	.word	index@(_ZN4mmha33masked_multihead_attention_kernelItLi32ELi32ELi1ELi4ELi256ELb1ELb0EEEv26Multihead_attention_paramsIT_XT5_EE)
        /*01f4*/ 	.word	0x00000000


	//----- nvinfo : EIATTR_REGCOUNT
	.align		4
.L_97:
        /*01f8*/ 	.byte	0x04, 0x2f
        /*01fa*/ 	.short	(.L_99 - .L_98)
	.align		4
.L_98:
        /*01fc*/ 	.word	index@(_ZN4mmha33masked_multihead_attention_kernelItLi32ELi32ELi4ELi4ELi64ELb1ELb1EEEv26Multihead_attention_paramsIT_XT5_EE)
        /*0200*/ 	.word	0x00000036


	//----- nvinfo : EIATTR_FRAME_SIZE
	.align		4
.L_99:
        /*0204*/ 	.byte	0x04, 0x11
        /*0206*/ 	.short	(.L_101 - .L_100)
	.align		4
.L_100:
        /*0208*/ 	.word	index@(_ZN4mmha33masked_multihead_attention_kernelItLi32ELi32ELi4ELi4ELi64ELb1ELb1EEEv26Multihead_attention_paramsIT_XT5_EE)
        /*020c*/ 	.word	0x00000000


	//----- nvinfo : EIATTR_REGCOUNT
	.align		4
.L_101:
        /*0210*/ 	.byte	0x04, 0x2f
        /*0212*/ 	.short	(.L_103 - .L_102)
	.align		4
.L_102:
        /*0214*/ 	.word	index@(_ZN4mmha33masked_multihead_attention_kernelItLi32ELi32ELi2ELi4ELi128ELb1ELb1EEEv26Multihead_attention_paramsIT_XT5_EE)
        /*0218*/ 	.word	0x0000003c


	//----- nvinfo : EIATTR_FRAME_SIZE
	.align		4
.L_103:
        /*021c*/ 	.byte	0x04, 0x11
        /*021e*/ 	.short	(.L_105 - .L_104)
	.align		4
.L_104:
        /*0220*/ 	.word	index@(_ZN4mmha33masked_multihead_attention_kernelItLi32ELi32ELi2ELi4ELi128ELb1ELb1EEEv26Multihead_attention_paramsIT_XT5_EE)
        /*0224*/ 	.word	0x00000000


	//----- nvinfo : EIATTR_REGCOUNT
	.align		4
.L_105:
        /*0228*/ 	.byte	0x04, 0x2f
        /*022a*/ 	.short	(.L_107 - .L_106)
	.align		4
.L_106:
        /*022c*/ 	.word	index@(_ZN4mmha33masked_multihead_attention_kernelItLi32ELi32ELi1ELi4ELi256ELb1ELb1EEEv26Multihead_attention_paramsIT_XT5_EE)
        /*0230*/ 	.word	0x0000004d


	//----- nvinfo : EIATTR_FRAME_SIZE
	.align		4
.L_107:
        /*0234*/ 	.byte	0x04, 0x11
        /*0236*/ 	.short	(.L_109 - .L_108)
	.align		4
.L_108:
        /*0238*/ 	.word	index@(_ZN4mmha33masked_multihead_attention_kernelItLi32ELi32ELi1ELi4ELi256ELb1ELb1EEEv26Multihead_attention_paramsIT_XT5_EE)
        /*023c*/ 	.word	0x00000000


	//----- nvinfo : EIATTR_MIN_STACK_SIZE
	.align		4
.L_109:
        /*0240*/ 	.byte	0x04, 0x12
        /*0242*/ 	.short	(.L_111 - .L_110)
	.align		4
.L_110:
        /*0244*/ 	.word	index@(_ZN4mmha33masked_multihead_attention_kernelItLi32ELi32ELi1ELi4ELi256ELb1ELb1EEEv26Multihead_attention_paramsIT_XT5_EE)
        /*0248*/ 	.word	0x00000000


	//----- nvinfo : EIATTR_MIN_STACK_SIZE
	.align		4
.L_111:
        /*024c*/ 	.byte	0x04, 0x12
        /*024e*/ 	.short	(.L_113 - .L_112)
	.align		4
.L_112:
        /*0250*/ 	.word	index@(_ZN4mmha33masked_multihead_attention_kernelItLi32ELi32ELi2ELi4ELi128ELb1ELb1EEEv26Multihead_attention_paramsIT_XT5_EE)
        /*0254*/ 	.word	0x00000000


	//----- nvinfo : EIATTR_MIN_STACK_SIZE
	.align		4
.L_113:
        /*0258*/ 	.byte	0x04, 0x12
        /*025a*/ 	.short	(.L_115 - .L_114)
	.align		4
.L_114:
        /*025c*/ 	.word	index@(_ZN4mmha33masked_multihead_attention_kernelItLi32ELi32ELi4ELi4ELi64ELb1ELb1EEEv26Multihead_attention_paramsIT_XT5_EE)
        /*0260*/ 	.word	0x00000000


	//----- nvinfo : EIATTR_MIN_STACK_SIZE
	.align		4
.L_115:
        /*0264*/ 	.byte	0x04, 0x12
        /*0266*/ 	.short	(.L_117 - .L_116)
	.align		4
.L_116:
        /*0268*/ 	.word	index@(_ZN4mmha33masked_multihead_attention_kernelItLi32ELi32ELi1ELi4ELi256ELb1ELb0EEEv26Multihead_attention_paramsIT_XT5_EE)
        /*026c*/ 	.word	0x00000000


	//----- nvinfo : EIATTR_MIN_STACK_SIZE
	.align		4
.L_117:
        /*0270*/ 	.byte	0x04, 0x12
        /*0272*/ 	.short	(.L_119 - .L_118)
	.align		4
.L_118:
        /*0274*/ 	.word	index@(_ZN4mmha33masked_multihead_attention_kernelItLi32ELi32ELi2ELi4ELi128ELb1ELb0EEEv26Multihead_attention_paramsIT_XT5_EE)
        /*0278*/ 	.word	0x00000000


	//----- nvinfo : EIATTR_MIN_STACK_SIZE
	.align		4
.L_119:
        /*027c*/ 	.byte	0x04, 0x12
        /*027e*/ 	.short	(.L_121 - .L_120)
	.align		4
.L_120:
        /*0280*/ 	.word	index@(_ZN4mmha33masked_multihead_attention_kernelItLi32ELi32ELi4ELi4ELi64ELb1ELb0EEEv26Multihead_attention_paramsIT_XT5_EE)
        /*0284*/ 	.word	0x00000000


	//----- nvinfo : EIATTR_MIN_STACK_SIZE
	.align		4
.L_121:
        /*0288*/ 	.byte	0x04, 0x12
        /*028a*/ 	.short	(.L_123 - .L_122)
	.align		4
.L_122:
        /*028c*/ 	.word	index@(_ZN4mmha33masked_multihead_attention_kernelIfLi32ELi32ELi1ELi8ELi256ELb1ELb1EEEv26Multihead_attention_paramsIT_XT5_EE)
        /*0290*/ 	.word	0x00000000


	//----- nvinfo : EIATTR_MIN_STACK_SIZE
	.align		4
.L_123:
        /*0294*/ 	.byte	0x04, 0x12
        /*0296*/ 	.short	(.L_125 - .L_124)
	.align		4
.L_124:
        /*0298*/ 	.word	index@(_ZN4mmha33masked_multihead_attention_kernelIfLi32ELi32ELi2ELi8ELi128ELb1ELb1EEEv26Multihead_attention_paramsIT_XT5_EE)
        /*029c*/ 	.word	0x00000000


	//----- nvinfo : EIATTR_MIN_STACK_SIZE
	.align		4
.L_125:
        /*02a0*/ 	.byte	0x04, 0x12
        /*02a2*/ 	.short	(.L_127 - .L_126)
	.align		4
.L_126:
        /*02a4*/ 	.word	index@(_ZN4mmha33masked_multihead_attention_kernelIfLi32ELi32ELi4ELi8ELi64ELb1ELb1EEEv26Multihead_attention_paramsIT_XT5_EE)
        /*02a8*/ 	.word	0x00000000


	//----- nvinfo : EIATTR_MIN_STACK_SIZE
	.align		4
.L_127:
        /*02ac*/ 	.byte	0x04, 0x12
        /*02ae*/ 	.short	(.L_129 - .L_128)
	.align		4
.L_128:
        /*02b0*/ 	.word	index@(_ZN4mmha33masked_multihead_attention_kernelIfLi32ELi32ELi1ELi8ELi256ELb1ELb0EEEv26Multihead_attention_paramsIT_XT5_EE)
        /*02b4*/ 	.word	0x00000000


	//----- nvinfo : EIATTR_MIN_STACK_SIZE
	.align		4
.L_129:
        /*02b8*/ 	.byte	0x04, 0x12
        /*02ba*/ 	.short	(.L_131 - .L_130)
	.align		4
.L_130:
        /*02bc*/ 	.word	index@(_ZN4mmha33masked_multihead_attention_kernelIfLi32ELi32ELi2ELi8ELi128ELb1ELb0EEEv26Multihead_attention_paramsIT_XT5_EE)
        /*02c0*/ 	.word	0x00000000


	//----- nvinfo : EIATTR_MIN_STACK_SIZE
	.align		4
.L_131:
        /*02c4*/ 	.byte	0x04, 0x12
        /*02c6*/ 	.short	(.L_133 - .L_132)
	.align		4
.L_132:
        /*02c8*/ 	.word	index@(_ZN4mmha33masked_multihead_attention_kernelIfLi32ELi32ELi4ELi8ELi64ELb1ELb0EEEv26Multihead_attention_paramsIT_XT5_EE)
        /*02cc*/ 	.word	0x00000000


	//----- nvinfo : EIATTR_MIN_STACK_SIZE
	.align		4
.L_133:
        /*02d0*/ 	.byte	0x04, 0x12
        /*02d2*/ 	.short	(.L_135 - .L_134)
	.align		4
.L_134:
        /*02d4*/ 	.word	index@(_ZN4mmha33masked_multihead_attention_kernelItLi32ELi32ELi1ELi4ELi256ELb0ELb1EEEv26Multihead_attention_paramsIT_XT5_EE)
        /*02d8*/ 	.word	0x00000000


	//----- nvinfo : EIATTR_MIN_STACK_SIZE
	.align		4
.L_135:
        /*02dc*/ 	.byte	0x04, 0x12
        /*02de*/ 	.short	(.L_137 - .L_136)
	.align		4
.L_136:
        /*02e0*/ 	.word	index@(_ZN4mmha33masked_multihead_attention_kernelItLi32ELi32ELi2ELi4ELi128ELb0ELb1EEEv26Multihead_attention_paramsIT_XT5_EE)
        /*02e4*/ 	.word	0x00000000


	//----- nvinfo : EIATTR_MIN_STACK_SIZE
	.align		4
.L_137:
        /*02e8*/ 	.byte	0x04, 0x12
        /*02ea*/ 	.short	(.L_139 - .L_138)
	.align		4
.L_138:
        /*02ec*/ 	.word	index@(_ZN4mmha33masked_multihead_attention_kernelItLi32ELi32ELi4ELi4ELi64ELb0ELb1EEEv26Multihead_attention_paramsIT_XT5_EE)
        /*02f0*/ 	.word	0x00000000


	//----- nvinfo : EIATTR_MIN_STACK_SIZE
	.align		4
.L_139:
        /*02f4*/ 	.byte	0x04, 0x12
        /*02f6*/ 	.short	(.L_141 - .L_140)
	.align		4
.L_140:
        /*02f8*/ 	.word	index@(_ZN4mmha33masked_multihead_attention_kernelItLi32ELi32ELi1ELi4ELi256ELb0ELb0EEEv26Multihead_attention_paramsIT_XT5_EE)
        /*02fc*/ 	.word	0x00000000


	//----- nvinfo : EIATTR_MIN_STACK_SIZE
	.align		4
.L_141:
        /*0300*/ 	.byte	0x04, 0x12
        /*0302*/ 	.short	(.L_143 - .L_142)
	.align		4
.L_142:
        /*0304*/ 	.word	index@(_ZN4mmha33masked_multihead_attention_kernelItLi32ELi32ELi2ELi4ELi128ELb0ELb0EEEv26Multihead_attention_paramsIT_XT5_EE)
        /*0308*/ 	.word	0x00000000


	//----- nvinfo : EIATTR_MIN_STACK_SIZE
	.align		4
.L_143:
        /*030c*/ 	.byte	0x04, 0x12
        /*030e*/ 	.short	(.L_145 - .L_144)
	.align		4
.L_144:
        /*0310*/ 	.word	index@(_ZN4mmha33masked_multihead_attention_kernelItLi32ELi32ELi4ELi4ELi64ELb0ELb0EEEv26Multihead_attention_paramsIT_XT5_EE)
        /*0314*/ 	.word	0x00000000


	//----- nvinfo : EIATTR_MIN_STACK_SIZE
	.align		4
.L_145:
        /*0318*/ 	.byte	0x04, 0x12
        /*031a*/ 	.short	(.L_147 - .L_146)
	.align		4
.L_146:
        /*031c*/ 	.word	index@(_ZN4mmha33masked_multihead_attention_kernelIfLi32ELi32ELi1ELi8ELi256ELb0ELb1EEEv26Multihead_attention_paramsIT_XT5_EE)
        /*0320*/ 	.word	0x00000000


	//----- nvinfo : EIATTR_MIN_STACK_SIZE
	.align		4
.L_147:
        /*0324*/ 	.byte	0x04, 0x12
        /*0326*/ 	.short	(.L_149 - .L_148)
	.align		4
.L_148:
        /*0328*/ 	.word	index@(_ZN4mmha33masked_multihead_attention_kernelIfLi32ELi32ELi2ELi8ELi128ELb0ELb1EEEv26Multihead_attention_paramsIT_XT5_EE)
        /*032c*/ 	.word	0x00000000


	//----- nvinfo : EIATTR_MIN_STACK_SIZE
	.align		4
.L_149:
        /*0330*/ 	.byte	0x04, 0x12
        /*0332*/ 	.short	(.L_151 - .L_150)
	.align		4
.L_150:
        /*0334*/ 	.word	index@(_ZN4mmha33masked_multihead_attention_kernelIfLi32ELi32ELi4ELi8ELi64ELb0ELb1EEEv26Multihead_attention_paramsIT_XT5_EE)
        /*0338*/ 	.word	0x00000000


	//----- nvinfo : EIATTR_MIN_STACK_SIZE
	.align		4
.L_151:
        /*033c*/ 	.byte	0x04, 0x12
        /*033e*/ 	.short	(.L_153 - .L_152)
	.align		4
.L_152:
        /*0340*/ 	.word	index@(_ZN4mmha33masked_multihead_attention_kernelIfLi32ELi32ELi1ELi8ELi256ELb0ELb0EEEv26Multihead_attention_paramsIT_XT5_EE)
        /*0344*/ 	.word	0x00000000


	//----- nvinfo : EIATTR_MIN_STACK_SIZE
	.align		4
.L_153:
        /*0348*/ 	.byte	0x04, 0x12
        /*034a*/ 	.short	(.L_155 - .L_154)
	.align		4
.L_154:
        /*034c*/ 	.word	index@(_ZN4mmha33masked_multihead_attention_kernelIfLi32ELi32ELi2ELi8ELi128ELb0ELb0EEEv26Multihead_attention_paramsIT_XT5_EE)
        /*0350*/ 	.word	0x00000000


	//----- nvinfo : EIATTR_MIN_STACK_SIZE
	.align		4
.L_155:
        /*0354*/ 	.byte	0x04, 0x12
        /*0356*/ 	.short	(.L_157 - .L_156)
	.align		4
.L_156:
        /*0358*/ 	.word	index@(_ZN4mmha33masked_multihead_attention_kernelIfLi32ELi32ELi4ELi8ELi64ELb0ELb0EEEv26Multihead_attention_paramsIT_XT5_EE)
        /*035c*/ 	.word	0x00000000
.L_157:


//--------------------- .nv.compat                --------------------------
	.section	.nv.compat,"",@"SHT_CUDA_COMPAT_INFO"
	.align	4
        /*0000*/ 	.byte	0x02, 0x09, 0x01, 0x00, 0x02, 0x02, 0x01, 0x00, 0x02, 0x05, 0x05, 0x00, 0x03, 0x07, 0x01, 0x01
        /*0010*/ 	.byte	0x02, 0x03, 0x00, 0x00, 0x02, 0x06, 0x01, 0x00, 0x04, 0x0b, 0x08, 0x00, 0x00, 0x00, 0x00, 0x00
        /*0020*/ 	.byte	0x00, 0x00, 0x00, 0x00


//--------------------- .nv.info._ZN4mmha33masked_multihead_attention_kernelItLi32ELi32ELi1ELi4ELi256ELb1ELb1EEEv26Multihead_attention_paramsIT_XT5_EE --------------------------
	.section	.nv.info._ZN4mmha33masked_multihead_attention_kernelItLi32ELi32ELi1ELi4ELi256ELb1ELb1EEEv26Multihead_attention_paramsIT_XT5_EE,"",@"SHT_CUDA_INFO"
	.sectionflags	@""
	.align	4


	//----- nvinfo : EIATTR_CUDA_API_VERSION
	.align		4
        /*0000*/ 	.byte	0x04, 0x37
        /*0002*/ 	.short	(.L_159 - .L_158)
.L_158:
        /*0004*/ 	.word	0x00000082


	//----- nvinfo : EIATTR_KPARAM_INFO
	.align		4
.L_159:
        /*0008*/ 	.byte	0x04, 0x17
        /*000a*/ 	.short	(.L_161 - .L_160)
.L_160:
        /*000c*/ 	.word	0x00000000
        /*0010*/ 	.short	0x0000
        /*0012*/ 	.short	0x0000
        /*0014*/ 	.byte	0x00, 0xf0, 0xa1, 0x04


	//----- nvinfo : EIATTR_SPARSE_MMA_MASK
	.align		4
.L_161:
        /*0018*/ 	.byte	0x03, 0x50
        /*001a*/ 	.short	0x0000


	//----- nvinfo : EIATTR_MAXREG_COUNT
	.align		4
        /*001c*/ 	.byte	0x03, 0x1b
        /*001e*/ 	.short	0x00ff


	//----- nvinfo : EIATTR_NUM_BARRIERS
	.align		4
        /*0020*/ 	.byte	0x02, 0x4c
        /*0022*/ 	.byte	0x01
	.zero		1


	//----- nvinfo : EIATTR_EXTERNS
	.align		4
        /*0024*/ 	.byte	0x04, 0x0f
        /*0026*/ 	.short	(.L_163 - .L_162)


	//   ....[0]....
	.align		4
.L_162:
        /*0028*/ 	.word	index@(__assertfail)


	//----- nvinfo : EIATTR_MERCURY_ISA_VERSION
	.align		4
.L_163:
        /*002c*/ 	.byte	0x03, 0x5f
        /*002e*/ 	.short	0x0101


	//----- nvinfo : EIATTR_COOP_GROUP_MASK_REGIDS
	.align		4
        /*0030*/ 	.byte	0x04, 0x29
        /*0032*/ 	.short	(.L_165 - .L_164)


	//   ....[0]....
.L_164:
        /*0034*/ 	.word	0x05000006


	//   ....[1]....
        /*0038*/ 	.word	0x05000005


	//   ....[2]....
        /*003c*/ 	.word	0x05000008


	//   ....[3]....
        /*0040*/ 	.word	0x05000007


	//   ....[4]....
        /*0044*/ 	.word	0xffffffff


	//   ....[5]....
        /*0048*/ 	.word	0xffffffff


	//   ....[6]....
        /*004c*/ 	.word	0xffffffff


	//   ....[7]....
        /*0050*/ 	.word	0xffffffff


	//   ....[8]....
        /*0054*/ 	.word	0xffffffff


	//   ....[9]....
        /*0058*/ 	.word	0xffffffff


	//   ....[10]....
        /*005c*/ 	.word	0xffffffff


	//   ....[11]....
        /*0060*/ 	.word	0xffffffff


	//   ....[12]....
        /*0064*/ 	.word	0xffffffff


	//   ....[13]....
        /*0068*/ 	.word	0xffffffff


	//   ....[14]....
        /*006c*/ 	.word	0xffffffff


	//   ....[15]....
        /*0070*/ 	.word	0xffffffff


	//   ....[16]....
        /*0074*/ 	.word	0xffffffff


	//   ....[17]....
        /*0078*/ 	.word	0xffffffff


	//   ....[18]....
        /*007c*/ 	.word	0xffffffff


	//   ....[19]....
        /*0080*/ 	.word	0xffffffff


	//   ....[20]....
        /*0084*/ 	.word	0xffffffff


	//   ....[21]....
        /*0088*/ 	.word	0xffffffff


	//   ....[22]....
        /*008c*/ 	.word	0x0500000f


	//   ....[23]....
        /*0090*/ 	.word	0x0500000f


	//   ....[24]....
        /*0094*/ 	.word	0x0500000f


	//   ....[25]....
        /*0098*/ 	.word	0x0500000f


	//----- nvinfo : EIATTR_COOP_GROUP_INSTR_OFFSETS
	.align		4
.L_165:
        /*009c*/ 	.byte	0x04, 0x28
        /*009e*/ 	.short	(.L_167 - .L_166)


	//   ....[0]....
.L_166:
        /*00a0*/ 	.word	0x000019c0


	//   ....[1]....
        /*00a4*/ 	.word	0x000019e0


	//   ....[2]....
        /*00a8*/ 	.word	0x00001a00


	//   ....[3]....
        /*00ac*/ 	.word	0x00001a20


	//   ....[4]....
        /*00b0*/ 	.word	0x00002f30


	//   ....[5]....
        /*00b4*/ 	.word	0x00002fa0


	//   ....[6]....
        /*00b8*/ 	.word	0x00002fd0


	//   ....[7]....
        /*00bc*/ 	.word	0x00003040


	//   ....[8]....
        /*00c0*/ 	.word	0x000030b0


	//   ....[9]....
        /*00c4*/ 	.word	0x00003180


	//   ....[10]....
        /*00c8*/ 	.word	0x000031a0


	//   ....[11]....
        /*00cc*/ 	.word	0x000031c0


	//   ....[12]....
        /*00d0*/ 	.word	0x000031e0


	//   ....[13]....
        /*00d4*/ 	.word	0x000038a0


	//   ....[14]....
        /*00d8*/ 	.word	0x00003990


	//   ....[15]....
        /*00dc*/ 	.word	0x000039c0


	//   ....[16]....
        /*00e0*/ 	.word	0x00003a10


	//   ....[17]....
        /*00e4*/ 	.word	0x00003a60


	//   ....[18]....
        /*00e8*/ 	.word	0x00003ac0


	//   ....[19]....
        /*00ec*/ 	.word	0x00003ae0


	//   ....[20]....
        /*00f0*/ 	.word	0x00003b00


	//   ....[21]....
        /*00f4*/ 	.word	0x00003b30


	//   ....[22]....
        /*00f8*/ 	.word	0x00007540


	//   ....[23]....
        /*00fc*/ 	.word	0x000075a0


	//   ....[24]....
        /*0100*/ 	.word	0x00007600


	//   ....[25]....
        /*0104*/ 	.word	0x00007660


	//----- nvinfo : EIATTR_SYSCALL_OFFSETS
	.align		4
.L_167:
        /*0108*/ 	.byte	0x04, 0x46
        /*010a*/ 	.short	(.L_169 - .L_168)


	//   ....[0]....
.L_168:
        /*010c*/ 	.word	0x00000de0


	//----- nvinfo : EIATTR_EXIT_INSTR_OFFSETS
	.align		4
.L_169:
        /*0110*/ 	.byte	0x04, 0x1c
        /*0112*/ 	.short	(.L_171 - .L_170)


	//   ....[0]....
.L_170:
        /*0114*/ 	.word	0x000000b0


	//   ....[1]....
        /*0118*/ 	.word	0x00007060


	//   ....[2]....
        /*011c*/ 	.word	0x00007150


	//   ....[3]....
        /*0120*/ 	.word	0x000074f0


	//----- nvinfo : EIATTR_CRS_STACK_SIZE
	.align		4
.L_171:
        /*0124*/ 	.byte	0x04, 0x1e
        /*0126*/ 	.short	(.L_173 - .L_172)
.L_172:
        /*0128*/ 	.word	0x00000000


	//----- nvinfo : EIATTR_CBANK_PARAM_SIZE
	.align		4
.L_173:
        /*012c*/ 	.byte	0x03, 0x19
        /*012e*/ 	.short	0x0128


	//----- nvinfo : EIATTR_PARAM_CBANK
	.align		4
        /*0130*/ 	.byte	0x04, 0x0a
        /*0132*/ 	.short	(.L_175 - .L_174)
	.align		4
.L_174:
        /*0134*/ 	.word	index@(.nv.constant0._ZN4mmha33masked_multihead_attention_kernelItLi32ELi32ELi1ELi4ELi256ELb1ELb1EEEv26Multihead_attention_paramsIT_XT5_EE)
        /*0138*/ 	.short	0x0210
        /*013a*/ 	.short	0x0128


	//----- nvinfo : EIATTR_SW_WAR
	.align		4
.L_175:
        /*013c*/ 	.byte	0x04, 0x36
        /*013e*/ 	.short	(.L_177 - .L_176)
.L_176:
        /*0140*/ 	.word	0x00000008
.L_177:


//--------------------- .nv.info._ZN4mmha33masked_multihead_attention_kernelItLi32ELi32ELi2ELi4ELi128ELb1ELb1EEEv26Multihead_attention_paramsIT_XT5_EE --------------------------
	.section	.nv.info._ZN4mmha33masked_multihead_attention_kernelItLi32ELi32ELi2ELi4ELi128ELb1ELb1EEEv26Multihead_attention_paramsIT_XT5_EE,"",@"SHT_CUDA_INFO"
	.sectionflags	@""
	.align	4


	//----- nvinfo : EIATTR_CUDA_API_VERSION
	.align		4
        /*0000*/ 	.byte	0x04, 0x37
        /*0002*/ 	.short	(.L_179 - .L_178)
.L_178:
        /*0004*/ 	.word	0x00000082


	//----- nvinfo : EIATTR_KPARAM_INFO
	.align		4
.L_179:
        /*0008*/ 	.byte	0x04, 0x17
        /*000a*/ 	.short	(.L_181 - .L_180)
.L_180:
        /*000c*/ 	.word	0x00000000
        /*0010*/ 	.short	0x0000
        /*0012*/ 	.short	0x0000
        /*0014*/ 	.byte	0x00, 0xf0, 0xa1, 0x04


	//----- nvinfo : EIATTR_SPARSE_MMA_MASK
	.align		4
.L_181:
        /*0018*/ 	.byte	0x03, 0x50
        /*001a*/ 	.short	0x0000


	//----- nvinfo : EIATTR_MAXREG_COUNT
	.align		4
        /*001c*/ 	.byte	0x03, 0x1b
        /*001e*/ 	.short	0x00ff


	//----- nvinfo : EIATTR_NUM_BARRIERS
	.align		4
        /*0020*/ 	.byte	0x02, 0x4c
        /*0022*/ 	.byte	0x01
	.zero		1


	//----- nvinfo : EIATTR_EXTERNS
	.align		4
        /*0024*/ 	.byte	0x04, 0x0f
        /*0026*/ 	.short	(.L_183 - .L_182)


	//   ....[0]....
	.align		4
.L_182:
        /*0028*/ 	.word	index@(__assertfail)


	//----- nvinfo : EIATTR_MERCURY_ISA_VERSION
	.align		4
.L_183:
        /*002c*/ 	.byte	0x03, 0x5f
        /*002e*/ 	.short	0x0101


	//----- nvinfo : EIATTR_COOP_GROUP_MASK_REGIDS
	.align		4
        /*0030*/ 	.byte	0x04, 0x29
        /*0032*/ 	.short	(.L_185 - .L_184)


	//   ....[0]....
.L_184:
        /*0034*/ 	.word	0x05000006


	//   ....[1]....
        /*0038*/ 	.word	0x05000005


	//   ....[2]....
        /*003c*/ 	.word	0x05000008


	//   ....[3]....
        /*0040*/ 	.word	0x05000007


	//   ....[4]....
        /*0044*/ 	.word	0xffffffff


	//   ....[5]....
        /*0048*/ 	.word	0xffffffff


	//   ....[6]....
        /*004c*/ 	.word	0xffffffff


	//   ....[7]....
        /*0050*/ 	.word	0xffffffff


	//   ....[8]....
        /*0054*/ 	.word	0xffffffff


	//   ....[9]....
        /*0058*/ 	.word	0xffffffff


	//   ....[10]....
        /*005c*/ 	.word	0xffffffff


	//   ....[11]....
        /*0060*/ 	.word	0xffffffff


	//   ....[12]....
        /*0064*/ 	.word	0xffffffff


	//   ....[13]....
        /*0068*/ 	.word	0xffffffff


	//   ....[14]....
        /*006c*/ 	.word	0xffffffff


	//   ....[15]....
        /*0070*/ 	.word	0xffffffff


	//   ....[16]....
        /*0074*/ 	.word	0xffffffff


	//   ....[17]....
        /*0078*/ 	.word	0xffffffff


	//   ....[18]....
        /*007c*/ 	.word	0xffffffff


	//   ....[19]....
        /*0080*/ 	.word	0xffffffff


	//   ....[20]....
        /*0084*/ 	.word	0x0500000f


	//   ....[21]....
        /*0088*/ 	.word	0x0500000f


	//   ....[22]....
        /*008c*/ 	.word	0x0500000f


	//   ....[23]....
        /*0090*/ 	.word	0x0500000f


	//   ....[24]....
        /*0094*/ 	.word	0x0500000f


	//   ....[25]....
        /*0098*/ 	.word	0x0500000f


	//   ....[26]....
        /*009c*/ 	.word	0x0500000f


	//   ....[27]....
        /*00a0*/ 	.word	0x0500000f


	//   ....[28]....
        /*00a4*/ 	.word	0x0500000f


	//----- nvinfo : EIATTR_COOP_GROUP_INSTR_OFFSETS
	.align		4
.L_185:
        /*00a8*/ 	.byte	0x04, 0x28
        /*00aa*/ 	.short	(.L_187 - .L_186)


	//   ....[0]....
.L_186:
        /*00ac*/ 	.word	0x00001a10


	//   ....[1]....
        /*00b0*/ 	.word	0x00001a30


	//   ....[2]....
        /*00b4*/ 	.word	0x00001a50


	//   ....[3]....
        /*00b8*/ 	.word	0x00001a70


	//   ....[4]....
        /*00bc*/ 	.word	0x00002b00


	//   ....[5]....
        /*00c0*/ 	.word	0x00002e30


	//   ....[6]....
        /*00c4*/ 	.word	0x00002e50


	//   ....[7]....
        /*00c8*/ 	.word	0x00002e70


	//   ....[8]....
        /*00cc*/ 	.word	0x00002e90


	//   ....[9]....
        /*00d0*/ 	.word	0x00003040


	//   ....[10]....
        /*00d4*/ 	.word	0x00003060


	//   ....[11]....
        /*00d8*/ 	.word	0x00003080


	//   ....[12]....
        /*00dc*/ 	.word	0x000037b0


	//   ....[13]....
        /*00e0*/ 	.word	0x000038e0


	//   ....[14]....
        /*00e4*/ 	.word	0x00003930


	//   ....[15]....
        /*00e8*/ 	.word	0x00003980


	//   ....[16]....
        /*00ec*/ 	.word	0x000039d0


	//   ....[17]....
        /*00f0*/ 	.word	0x00003a30


	//   ....[18]....
        /*00f4*/ 	.word	0x00003a50


	//   ....[19]....
        /*00f8*/ 	.word	0x00003a70


	//   ....[20]....
        /*00fc*/ 	.word	0x00007210


	//   ....[21]....
        /*0100*/ 	.word	0x00007270


	//   ....[22]....
        /*0104*/ 	.word	0x000072d0


	//   ....[23]....
        /*0108*/ 	.word	0x00007330


	//   ....[24]....
        /*010c*/ 	.word	0x000073b0


	//   ....[25]....
        /*0110*/ 	.word	0x00007450


	//   ....[26]....
        /*0114*/ 	.word	0x000074d0


	//   ....[27]....
        /*0118*/ 	.word	0x00007530


	//   ....[28]....
        /*011c*/ 	.word	0x00007590


	//----- nvinfo : EIATTR_SYSCALL_OFFSETS
	.align		4
.L_187:
        /*0120*/ 	.byte	0x04, 0x46
        /*0122*/ 	.short	(.L_189 - .L_188)


	//   ....[0]....
.L_188:
        /*0124*/ 	.word	0x00000df0


	//----- nvinfo : EIATTR_EXIT_INSTR_OFFSETS
	.align		4
.L_189:
        /*0128*/ 	.byte	0x04, 0x1c
        /*012a*/ 	.short	(.L_191 - .L_190)


	//   ....[0]....
.L_190:
        /*012c*/ 	.word	0x000000d0


	//   ....[1]....
        /*0130*/ 	.word	0x00006d30


	//   ....[2]....
        /*0134*/ 	.word	0x00006e20


	//   ....[3]....
        /*0138*/ 	.word	0x000071c0


	//----- nvinfo : EIATTR_CRS_STACK_SIZE
	.align		4
.L_191:
        /*013c*/ 	.byte	0x04, 0x1e
        /*013e*/ 	.short	(.L_193 - .L_192)
.L_192:
        /*0140*/ 	.word	0x00000000


	//----- nvinfo : EIATTR_CBANK_PARAM_SIZE
	.align		4
.L_193:
        /*0144*/ 	.byte	0x03, 0x19
        /*0146*/ 	.short	0x0128


	//----- nvinfo : EIATTR_PARAM_CBANK
	.align		4
        /*0148*/ 	.byte	0x04, 0x0a
        /*014a*/ 	.short	(.L_195 - .L_194)
	.align		4
.L_194:
        /*014c*/ 	.word	index@(.nv.constant0._ZN4mmha33masked_multihead_attention_kernelItLi32ELi32ELi2ELi4ELi128ELb1ELb1EEEv26Multihead_attention_paramsIT_XT5_EE)
        /*0150*/ 	.short	0x0210
        /*0152*/ 	.short	0x0128


	//----- nvinfo : EIATTR_SW_WAR
	.align		4
.L_195:
        /*0154*/ 	.byte	0x04, 0x36
        /*0156*/ 	.short	(.L_197 - .L_196)
.L_196:
        /*0158*/ 	.word	0x00000008
.L_197:


//--------------------- .nv.info._ZN4mmha33masked_multihead_attention_kernelItLi32ELi32ELi4ELi4ELi64ELb1ELb1EEEv26Multihead_attention_paramsIT_XT5_EE --------------------------
	.section	.nv.info._ZN4mmha33masked_multihead_attention_kernelItLi32ELi32ELi4ELi4ELi64ELb1ELb1EEEv26Multihead_attention_paramsIT_XT5_EE,"",@"SHT_CUDA_INFO"
	.sectionflags	@""
	.align	4


	//----- nvinfo : EIATTR_CUDA_API_VERSION
	.align		4
        /*0000*/ 	.byte	0x04, 0x37
        /*0002*/ 	.short	(.L_199 - .L_198)
.L_198:
        /*0004*/ 	.word	0x00000082


	//----- nvinfo : EIATTR_KPARAM_INFO
	.align		4
.L_199:
        /*0008*/ 	.byte	0x04, 0x17
        /*000a*/ 	.short	(.L_201 - .L_200)
.L_200:
        /*000c*/ 	.word	0x00000000
        /*0010*/ 	.short	0x0000
        /*0012*/ 	.short	0x0000
        /*0014*/ 	.byte	0x00, 0xf0, 0xa1, 0x04


	//----- nvinfo : EIATTR_SPARSE_MMA_MASK
	.align		4
.L_201:
        /*0018*/ 	.byte	0x03, 0x50
        /*001a*/ 	.short	0x0000


	//----- nvinfo : EIATTR_MAXREG_COUNT
	.align		4
        /*001c*/ 	.byte	0x03, 0x1b
        /*001e*/ 	.short	0x00ff


	//----- nvinfo : EIATTR_NUM_BARRIERS
	.align		4
        /*0020*/ 	.byte	0x02, 0x4c
        /*0022*/ 	.byte	0x01
	.zero		1


	//----- nvinfo : EIATTR_EXTERNS
	.align		4
        /*0024*/ 	.byte	0x04, 0x0f
        /*0026*/ 	.short	(.L_203 - .L_202)


	//   ....[0]....
	.align		4
.L_202:
        /*0028*/ 	.word	index@(__assertfail)


	//----- nvinfo : EIATTR_MERCURY_ISA_VERSION
	.align		4
.L_203:
        /*002c*/ 	.byte	0x03, 0x5f
        /*002e*/ 	.short	0x0101


	//----- nvinfo : EIATTR_COOP_GROUP_MASK_REGIDS
	.align		4
        /*0030*/ 	.byte	0x04, 0x29
        /*0032*/ 	.short	(.L_205 - .L_204)


	//   ....[0]....
.L_204:
        /*0034*/ 	.word	0x05000006


	//   ....[1]....
        /*0038*/ 	.word	0x05000005


	//   ....[2]....
        /*003c*/ 	.word	0x05000008


	//   ....[3]....
        /*0040*/ 	.word	0x05000007


	//   ....[4]....
        /*0044*/ 	.word	0xffffffff


	//   ....[5]....
        /*0048*/ 	.word	0xffffffff


	//   ....[6]....
        /*004c*/ 	.word	0xffffffff


	//   ....[7]....
        /*0050*/ 	.word	0xffffffff


	//   ....[8]....
        /*0054*/ 	.word	0xffffffff


	//   ....[9]....
        /*0058*/ 	.word	0xffffffff


	//   ....[10]....
        /*005c*/ 	.word	0xffffffff


	//   ....[11]....
        /*0060*/ 	.word	0xffffffff


	//   ....[12]....
        /*0064*/ 	.word	0xffffffff


	//   ....[13]....
        /*0068*/ 	.word	0xffffffff


	//   ....[14]....
        /*006c*/ 	.word	0xffffffff


	//   ....[15]....
        /*0070*/ 	.word	0xffffffff


	//   ....[16]....
        /*0074*/ 	.word	0xffffffff


	//   ....[17]....
        /*0078*/ 	.word	0xffffffff


	//   ....[18]....
        /*007c*/ 	.word	0x0500000f


	//   ....[19]....
        /*0080*/ 	.word	0x0500000f


	//   ....[20]....
        /*0084*/ 	.word	0x0500000f


	//   ....[21]....
        /*0088*/ 	.word	0x0500000f


	//   ....[22]....
        /*008c*/ 	.word	0x0500000f


	//   ....[23]....
        /*0090*/ 	.word	0x0500000f


	//   ....[24]....
        /*0094*/ 	.word	0x0500000f


	//   ....[25]....
        /*0098*/ 	.word	0x0500000f


	//   ....[26]....
        /*009c*/ 	.word	0x0500000f


	//----- nvinfo : EIATTR_COOP_GROUP_INSTR_OFFSETS
	.align		4
.L_205:
        /*00a0*/ 	.byte	0x04, 0x28
        /*00a2*/ 	.short	(.L_207 - .L_206)


	//   ....[0]....
.L_206:
        /*00a4*/ 	.word	0x00001a30


	//   ....[1]....
        /*00a8*/ 	.word	0x00001a50


	//   ....[2]....
        /*00ac*/ 	.word	0x00001a70


	//   ....[3]....
        /*00b0*/ 	.word	0x00001a90


	//   ....[4]....
        /*00b4*/ 	.word	0x000029c0


	//   ....[5]....
        /*00b8*/ 	.word	0x000029e0


	//   ....[6]....
        /*00bc*/ 	.word	0x00002ce0


	//   ....[7]....
        /*00c0*/ 	.word	0x00002d00


	//   ....[8]....
        /*00c4*/ 	.word	0x00002d20


	//   ....[9]....
        /*00c8*/ 	.word	0x00002ed0


	//   ....[10]....
        /*00cc*/ 	.word	0x00002ef0


	//   ....[11]....
        /*00d0*/ 	.word	0x00003640


	//   ....[12]....
        /*00d4*/ 	.word	0x00003770


	//   ....[13]....
        /*00d8*/ 	.word	0x000037c0


	//   ....[14]....
        /*00dc*/ 	.word	0x00003810


	//   ....[15]....
        /*00e0*/ 	.word	0x00003860


	//   ....[16]....
        /*00e4*/ 	.word	0x000038c0


	//   ....[17]....
        /*00e8*/ 	.word	0x000038e0


	//   ....[18]....
        /*00ec*/ 	.word	0x00007060


	//   ....[19]....
        /*00f0*/ 	.word	0x000070c0


	//   ....[20]....
        /*00f4*/ 	.word	0x00007120


	//   ....[21]....
        /*00f8*/ 	.word	0x00007180


	//   ....[22]....
        /*00fc*/ 	.word	0x00007200


	//   ....[23]....
        /*0100*/ 	.word	0x00007280


	//   ....[24]....
        /*0104*/ 	.word	0x00007310


	//   ....[25]....
        /*0108*/ 	.word	0x00007390


	//   ....[26]....
        /*010c*/ 	.word	0x000073f0


	//----- nvinfo : EIATTR_SYSCALL_OFFSETS
	.align		4
.L_207:
        /*0110*/ 	.byte	0x04, 0x46
        /*0112*/ 	.short	(.L_209 - .L_208)


	//   ....[0]....
.L_208:
        /*0114*/ 	.word	0x00000df0


	//----- nvinfo : EIATTR_EXIT_INSTR_OFFSETS
	.align		4
.L_209:
        /*0118*/ 	.byte	0x04, 0x1c
        /*011a*/ 	.short	(.L_211 - .L_210)


	//   ....[0]....
.L_210:
        /*011c*/ 	.word	0x000000d0


	//   ....[1]....
        /*0120*/ 	.word	0x00006b80


	//   ....[2]....
        /*0124*/ 	.word	0x00006c70


	//   ....[3]....
        /*0128*/ 	.word	0x00007010


	//----- nvinfo : EIATTR_CRS_STACK_SIZE
	.align		4
.L_211:
        /*012c*/ 	.byte	0x04, 0x1e
        /*012e*/ 	.short	(.L_213 - .L_212)
.L_212:
        /*0130*/ 	.word	0x00000000


	//----- nvinfo : EIATTR_CBANK_PARAM_SIZE
	.align		4
.L_213:
        /*0134*/ 	.byte	0x03, 0x19
        /*0136*/ 	.short	0x0128


	//----- nvinfo : EIATTR_PARAM_CBANK
	.align		4
        /*0138*/ 	.byte	0x04, 0x0a
        /*013a*/ 	.short	(.L_215 - .L_214)
	.align		4
.L_214:
        /*013c*/ 	.word	index@(.nv.constant0._ZN4mmha33masked_multihead_attention_kernelItLi32ELi32ELi4ELi4ELi64ELb1ELb1EEEv26Multihead_attention_paramsIT_XT5_EE)
        /*0140*/ 	.short	0x0210
        /*0142*/ 	.short	0x0128


	//----- nvinfo : EIATTR_SW_WAR
	.align		4
.L_215:
        /*0144*/ 	.byte	0x04, 0x36
        /*0146*/ 	.short	(.L_217 - .L_216)
.L_216:
        /*0148*/ 	.word	0x00000008
.L_217:


//--------------------- .nv.info._ZN4mmha33masked_multihead_attention_kernelItLi32ELi32ELi1ELi4ELi256ELb1ELb0EEEv26Multihead_attention_paramsIT_XT5_EE --------------------------
	.section	.nv.info._ZN4mmha33masked_multihead_attention_kernelItLi32ELi32ELi1ELi4ELi256ELb1ELb0EEEv26Multihead_attention_paramsIT_XT5_EE,"",@"SHT_CUDA_INFO"
	.sectionflags	@""
	.align	4


	//----- nvinfo : EIATTR_CUDA_API_VERSION
	.align		4
        /*0000*/ 	.byte	0x04, 0x37
        /*0002*/ 	.short	(.L_219 - .L_218)
.L_218:
        /*0004*/ 	.word	0x00000082


	//----- nvinfo : EIATTR_KPARAM_INFO
	.align		4
.L_219:
        /*0008*/ 	.byte	0x04, 0x17
        /*000a*/ 	.short	(.L_221 - .L_220)
.L_220:
        /*000c*/ 	.word	0x00000000
        /*0010*/ 	.short	0x0000
        /*0012*/ 	.short	0x0000
        /*0014*/ 	.byte	0x00, 0xf0, 0xa1, 0x04


	//----- nvinfo : EIATTR_SPARSE_MMA_MASK
	.align		4
.L_221:
        /*0018*/ 	.byte	0x03, 0x50
        /*001a*/ 	.short	0x0000


	//----- nvinfo : EIATTR_MAXREG_COUNT
	.align		4
        /*001c*/ 	.byte	0x03, 0x1b
        /*001e*/ 	.short	0x00ff


	//----- nvinfo : EIATTR_NUM_BARRIERS
	.align		4
        /*0020*/ 	.byte	0x02, 0x4c
        /*0022*/ 	.byte	0x01
	.zero		1


	//----- nvinfo : EIATTR_EXTERNS
	.align		4
        /*0024*/ 	.byte	0x04, 0x0f
        /*0026*/ 	.short	(.L_223 - .L_222)


	//   ....[0]....
	.align		4
.L_222:
        /*0028*/ 	.word	index@(__assertfail)


	//----- nvinfo : EIATTR_MERCURY_ISA_VERSION
	.align		4
.L_223:
        /*002c*/ 	.byte	0x03, 0x5f
        /*002e*/ 	.short	0x0101


	//----- nvinfo : EIATTR_COOP_GROUP_MASK_REGIDS
	.align		4
        /*0030*/ 	.byte	0x04, 0x29
        /*0032*/ 	.short	(.L_225 - .L_224)


	//   ....[0]....
.L_224:
        /*0034*/ 	.word	0x05000006


	//   ....[1]....
        /*0038*/ 	.word	0x05000005


	//   ....[2]....
        /*003c*/ 	.word	0x05000008


	//   ....[3]....
        /*0040*/ 	.word	0x05000007


	//   ....[4]....
        /*0044*/ 	.word	0xffffffff


	//   ....[5]....
        /*0048*/ 	.word	0xffffffff


	//   ....[6]....
        /*004c*/ 	.word	0xffffffff


	//   ....[7]....
        /*0050*/ 	.word	0xffffffff


	//   ....[8]....
        /*0054*/ 	.word	0xffffffff


	//   ....[9]....
        /*0058*/ 	.word	0xffffffff


	//   ....[10]....
        /*005c*/ 	.word	0xffffffff


	//   ....[11]....
        /*0060*/ 	.word	0xffffffff


	//   ....[12]....
        /*0064*/ 	.word	0xffffffff


	//   ....[13]....
        /*0068*/ 	.word	0xffffffff


	//   ....[14]....
        /*006c*/ 	.word	0xffffffff


	//   ....[15]....
        /*0070*/ 	.word	0xffffffff


	//   ....[16]....
        /*0074*/ 	.word	0xffffffff


	//   ....[17]....
        /*0078*/ 	.word	0xffffffff


	//   ....[18]....
        /*007c*/ 	.word	0xffffffff


	//   ....[19]....
        /*0080*/ 	.word	0xffffffff


	//   ....[20]....
        /*0084*/ 	.word	0xffffffff


	//   ....[21]....
        /*0088*/ 	.word	0xffffffff


	//   ....[22]....
        /*008c*/ 	.word	0x0500000f


	//   ....[23]....
        /*0090*/ 	.word	0x0500000f


	//   ....[24]....
        /*0094*/ 	.word	0x0500000f


	//   ....[25]....
        /*0098*/ 	.word	0x0500000f


	//----- nvinfo : EIATTR_COOP_GROUP_INSTR_OFFSETS
	.align		4
.L_225:
        /*009c*/ 	.byte	0x04, 0x28
        /*009e*/ 	.short	(.L_227 - .L_226)


	//   ....[0]....
.L_226:
        /*00a0*/ 	.word	0x00001990


	//   ....[1]....
        /*00a4*/ 	.word	0x000019b0


	//   ....[2]....
        /*00a8*/ 	.word	0x000019d0


	//   ....[3]....
        /*00ac*/ 	.word	0x000019f0


	//   ....[4]....
        /*00b0*/ 	.word	0x00002d10


	//   ....[5]....
        /*00b4*/ 	.word	0x00002d80


	//   ....[6]....
        /*00b8*/ 	.word	0x00002e00


	//   ....[7]....
        /*00bc*/ 	.word	0x00002e70


	//   ....[8]....
        /*00c0*/ 	.word	0x00002ed0


	//   ....[9]....
        /*00c4*/ 	.word	0x00002f60


	//   ....[10]....
        /*00c8*/ 	.word	0x00002f80


	//   ....[11]....
        /*00cc*/ 	.word	0x00002fa0


	//   ....[12]....
        /*00d0*/ 	.word	0x00002fc0


	//   ....[13]....
        /*00d4*/ 	.word	0x00003680


	//   ....[14]....
        /*00d8*/ 	.word	0x00003760


	//   ....[15]....
        /*00dc*/ 	.word	0x00003790


	//   ....[16]....
        /*00e0*/ 	.word	0x000037e0


	//   ....[17]....
        /*00e4*/ 	.word	0x00003830


	//   ....[18]....
        /*00e8*/ 	.word	0x00003890


	//   ....[19]....
        /*00ec*/ 	.word	0x000038b0


	//   ....[20]....
        /*00f0*/ 	.word	0x000038d0


	//   ....[21]....
        /*00f4*/ 	.word	0x00003900


	//   ....[22]....
        /*00f8*/ 	.word	0x00006f90


	//   ....[23]....
        /*00fc*/ 	.word	0x00006ff0


	//   ....[24]....
        /*0100*/ 	.word	0x00007050


	//   ....[25]....
        /*0104*/ 	.word	0x000070b0


	//----- nvinfo : EIATTR_SYSCALL_OFFSETS
	.align		4
.L_227:
        /*0108*/ 	.byte	0x04, 0x46
        /*010a*/ 	.short	(.L_229 - .L_228)


	//   ....[0]....
.L_228:
        /*010c*/ 	.word	0x00000db0


	//----- nvinfo : EIATTR_EXIT_INSTR_OFFSETS
	.align		4
.L_229:
        /*0110*/ 	.byte	0x04, 0x1c
        /*0112*/ 	.short	(.L_231 - .L_230)


	//   ....[0]....
.L_230:
        /*0114*/ 	.word	0x000000b0


	//   ....[1]....
        /*0118*/ 	.word	0x00006ab0


	//   ....[2]....
        /*011c*/ 	.word	0x00006ba0


	//   ....[3]....
        /*0120*/ 	.word	0x00006f40


	//----- nvinfo : EIATTR_CRS_STACK_SIZE
	.align		4
.L_231:
        /*0124*/ 	.byte	0x04, 0x1e
        /*0126*/ 	.short	(.L_233 - .L_232)
.L_232:
        /*0128*/ 	.word	0x00000000


	//----- nvinfo : EIATTR_CBANK_PARAM_SIZE
	.align		4
.L_233:
        /*012c*/ 	.byte	0x03, 0x19
        /*012e*/ 	.short	0x0128


	//----- nvinfo : EIATTR_PARAM_CBANK
	.align		4
        /*0130*/ 	.byte	0x04, 0x0a
        /*0132*/ 	.short	(.L_235 - .L_234)
	.align		4
.L_234:
        /*0134*/ 	.word	index@(.nv.constant0._ZN4mmha33masked_multihead_attention_kernelItLi32ELi32ELi1ELi4ELi256ELb1ELb0EEEv26Multihead_attention_paramsIT_XT5_EE)
        /*0138*/ 	.short	0x0210
        /*013a*/ 	.short	0x0128


	//----- nvinfo : EIATTR_SW_WAR
	.align		4
.L_235:
        /*013c*/ 	.byte	0x04, 0x36
        /*013e*/ 	.short	(.L_237 - .L_236)
.L_236:
        /*0140*/ 	.word	0x00000008
.L_237:


//--------------------- .nv.info._ZN4mmha33masked_multihead_attention_kernelItLi32ELi32ELi2ELi4ELi128ELb1ELb0EEEv26Multihead_attention_paramsIT_XT5_EE --------------------------
	.section	.nv.info._ZN4mmha33masked_multihead_attention_kernelItLi32ELi32ELi2ELi4ELi128ELb1ELb0EEEv26Multihead_attention_paramsIT_XT5_EE,"",@"SHT_CUDA_INFO"
	.sectionflags	@""
	.align	4


	//----- nvinfo : EIATTR_CUDA_API_VERSION
	.align		4
        /*0000*/ 	.byte	0x04, 0x37
        /*0002*/ 	.short	(.L_239 - .L_238)
.L_238:
        /*0004*/ 	.word	0x00000082


	//----- nvinfo : EIATTR_KPARAM_INFO
	.align		4
.L_239:
        /*0008*/ 	.byte	0x04, 0x17
        /*000a*/ 	.short	(.L_241 - .L_240)
.L_240:
        /*000c*/ 	.word	0x00000000
        /*0010*/ 	.short	0x0000
        /*0012*/ 	.short	0x0000
        /*0014*/ 	.byte	0x00, 0xf0, 0xa1, 0x04


	//----- nvinfo : EIATTR_SPARSE_MMA_MASK
	.align		4
.L_241:
        /*0018*/ 	.byte	0x03, 0x50
        /*001a*/ 	.short	0x0000


	//----- nvinfo : EIATTR_MAXREG_COUNT
	.align		4
        /*001c*/ 	.byte	0x03, 0x1b
        /*001e*/ 	.short	0x00ff


	//----- nvinfo : EIATTR_NUM_BARRIERS
	.align		4
        /*0020*/ 	.byte	0x02, 0x4c
        /*0022*/ 	.byte	0x01
	.zero		1


	//----- nvinfo : EIATTR_EXTERNS
	.align		4
        /*0024*/ 	.byte	0x04, 0x0f
        /*0026*/ 	.short	(.L_243 - .L_242)


	//   ....[0]....
	.align		4
.L_242:
        /*0028*/ 	.word	index@(__assertfail)


	//----- nvinfo : EIATTR_MERCURY_ISA_VERSION
	.align		4
.L_243:
        /*002c*/ 	.byte	0x03, 0x5f
        /*002e*/ 	.short	0x0101


	//----- nvinfo : EIATTR_COOP_GROUP_MASK_REGIDS
	.align		4
        /*0030*/ 	.byte	0x04, 0x29
        /*0032*/ 	.short	(.L_245 - .L_244)


	//   ....[0]....
.L_244:
        /*0034*/ 	.word	0x05000006


	//   ....[1]....
        /*0038*/ 	.word	0x05000005


	//   ....[2]....
        /*003c*/ 	.word	0x05000008


	//   ....[3]....
        /*0040*/ 	.word	0x05000007


	//   ....[4]....
        /*0044*/ 	.word	0xffffffff


	//   ....[5]....
        /*0048*/ 	.word	0xffffffff


	//   ....[6]....
        /*004c*/ 	.word	0xffffffff


	//   ....[7]....
        /*0050*/ 	.word	0xffffffff


	//   ....[8]....
        /*0054*/ 	.word	0xffffffff


	//   ....[9]....
        /*0058*/ 	.word	0xffffffff


	//   ....[10]....
        /*005c*/ 	.word	0xffffffff


	//   ....[11]....
        /*0060*/ 	.word	0xffffffff


	//   ....[12]....
        /*0064*/ 	.word	0xffffffff


	//   ....[13]....
        /*0068*/ 	.word	0xffffffff


	//   ....[14]....
        /*006c*/ 	.word	0xffffffff


	//   ....[15]....
        /*0070*/ 	.word	0xffffffff


	//   ....[16]....
        /*0074*/ 	.word	0xffffffff


	//   ....[17]....
        /*0078*/ 	.word	0xffffffff


	//   ....[18]....
        /*007c*/ 	.word	0xffffffff


	//   ....[19]....
        /*0080*/ 	.word	0xffffffff


	//   ....[20]....
        /*0084*/ 	.word	0x0500000f


	//   ....[21]....
        /*0088*/ 	.word	0x0500000f


	//   ....[22]....
        /*008c*/ 	.word	0x0500000f


	//   ....[23]....
        /*0090*/ 	.word	0x0500000f


	//   ....[24]....
        /*0094*/ 	.word	0x0500000f


	//   ....[25]....
        /*0098*/ 	.word	0x0500000f


	//   ....[26]....
        /*009c*/ 	.word	0x0500000f


	//   ....[27]....
        /*00a0*/ 	.word	0x0500000f


	//   ....[28]....
        /*00a4*/ 	.word	0x0500000f


	//----- nvinfo : EIATTR_COOP_GROUP_INSTR_OFFSETS
	.align		4
.L_245:
        /*00a8*/ 	.byte	0x04, 0x28
        /*00aa*/ 	.short	(.L_247 - .L_246)


	//   ....[0]....
.L_246:
        /*00ac*/ 	.word	0x00001a10


	//   ....[1]....
        /*00b0*/ 	.word	0x00001a30


	//   ....[2]....
        /*00b4*/ 	.word	0x00001a50


	//   ....[3]....
        /*00b8*/ 	.word	0x00001a70


	//   ....[4]....
        /*00bc*/ 	.word	0x000029a0


	//   ....[5]....
        /*00c0*/ 	.word	0x00002ca0


	//   ....[6]....
        /*00c4*/ 	.word	0x00002cc0


	//   ....[7]....
        /*00c8*/ 	.word	0x00002ce0


	//   ....[8]....
        /*00cc*/ 	.word	0x00002d00


	//   ....[9]....
        /*00d0*/ 	.word	0x00002e90


	//   ....[10]....
        /*00d4*/ 	.word	0x00002eb0


	//   ....[11]....
        /*00d8*/ 	.word	0x00002ef0


	//   ....[12]....
        /*00dc*/ 	.word	0x00003640


	//   ....[13]....
        /*00e0*/ 	.word	0x00003740


	//   ....[14]....
        /*00e4*/ 	.word	0x00003770


	//   ....[15]....
        /*00e8*/ 	.word	0x000037c0


	//   ....[16]....
        /*00ec*/ 	.word	0x00003810


	//   ....[17]....
        /*00f0*/ 	.word	0x00003870


	//   ....[18]....
        /*00f4*/ 	.word	0x00003890


	//   ....[19]....
        /*00f8*/ 	.word	0x000038b0


	//   ....[20]....
        /*00fc*/ 	.word	0x00006e10


	//   ....[21]....
        /*0100*/ 	.word	0x00006e70


	//   ....[22]....
        /*0104*/ 	.word	0x00006ed0


	//   ....[23]....
        /*0108*/ 	.word	0x00006f30


	//   ....[24]....
        /*010c*/ 	.word	0x00006fb0


	//   ....[25]....
        /*0110*/ 	.word	0x00007050


	//   ....[26]....
        /*0114*/ 	.word	0x000070d0


	//   ....[27]....
        /*0118*/ 	.word	0x00007130


	//   ....[28]....
        /*011c*/ 	.word	0x00007190


	//----- nvinfo : EIATTR_SYSCALL_OFFSETS
	.align		4
.L_247:
        /*0120*/ 	.byte	0x04, 0x46
        /*0122*/ 	.short	(.L_249 - .L_248)


	//   ....[0]....
.L_248:
        /*0124*/ 	.word	0x00000df0


	//----- nvinfo : EIATTR_EXIT_INSTR_OFFSETS
	.align		4
.L_249:
        /*0128*/ 	.byte	0x04, 0x1c
        /*012a*/ 	.short	(.L_251 - .L_250)


	//   ....[0]....
.L_250:
        /*012c*/ 	.word	0x000000d0


	//   ....[1]....
        /*0130*/ 	.word	0x00006930


	//   ....[2]....
        /*0134*/ 	.word	0x00006a20


	//   ....[3]....
        /*0138*/ 	.word	0x00006dc0


	//----- nvinfo : EIATTR_CRS_STACK_SIZE
	.align		4
.L_251:
        /*013c*/ 	.byte	0x04, 0x1e
        /*013e*/ 	.short	(.L_253 - .L_252)
.L_252:
        /*0140*/ 	.word	0x00000000


	//----- nvinfo : EIATTR_CBANK_PARAM_SIZE
	.align		4
.L_253:
        /*0144*/ 	.byte	0x03, 0x19
        /*0146*/ 	.short	0x0128


	//----- nvinfo : EIATTR_PARAM_CBANK
	.align		4
        /*0148*/ 	.byte	0x04, 0x0a
        /*014a*/ 	.short	(.L_255 - .L_254)
	.align		4
.L_254:
        /*014c*/ 	.word	index@(.nv.constant0._ZN4mmha33masked_multihead_attention_kernelItLi32ELi32ELi2ELi4ELi128ELb1ELb0EEEv26Multihead_attention_paramsIT_XT5_EE)
        /*0150*/ 	.short	0x0210
        /*0152*/ 	.short	0x0128


	//----- nvinfo : EIATTR_SW_WAR
	.align		4
.L_255:
        /*0154*/ 	.byte	0x04, 0x36
        /*0156*/ 	.short	(.L_257 - .L_256)
.L_256:
        /*0158*/ 	.word	0x00000008
.L_257:


//--------------------- .nv.info._ZN4mmha33masked_multihead_attention_kernelItLi32ELi32ELi4ELi4ELi64ELb1ELb0EEEv26Multihead_attention_paramsIT_XT5_EE --------------------------
	.section	.nv.info._ZN4mmha33masked_multihead_attention_kernelItLi32ELi32ELi4ELi4ELi64ELb1ELb0EEEv26Multihead_attention_paramsIT_XT5_EE,"",@"SHT_CUDA_INFO"
	.sectionflags	@""
	.align	4


	//----- nvinfo : EIATTR_CUDA_API_VERSION
	.align		4
        /*0000*/ 	.byte	0x04, 0x37
        /*0002*/ 	.short	(.L_259 - .L_258)
.L_258:
        /*0004*/ 	.word	0x00000082


	//----- nvinfo : EIATTR_KPARAM_INFO
	.align		4
.L_259:
        /*0008*/ 	.byte	0x04, 0x17
        /*000a*/ 	.short	(.L_261 - .L_260)
.L_260:
        /*000c*/ 	.word	0x00000000
        /*0010*/ 	.short	0x0000
        /*0012*/ 	.short	0x0000
        /*0014*/ 	.byte	0x00, 0xf0, 0xa1, 0x04


	//----- nvinfo : EIATTR_SPARSE_MMA_MASK
	.align		4
.L_261:
        /*0018*/ 	.byte	0x03, 0x50
        /*001a*/ 	.short	0x0000


	//----- nvinfo : EIATTR_MAXREG_COUNT
	.align		4
        /*001c*/ 	.byte	0x03, 0x1b
        /*001e*/ 	.short	0x00ff


	//----- nvinfo : EIATTR_NUM_BARRIERS
	.align		4
        /*0020*/ 	.byte	0x02, 0x4c
        /*0022*/ 	.byte	0x01
	.zero		1


	//----- nvinfo : EIATTR_EXTERNS
	.align		4
        /*0024*/ 	.byte	0x04, 0x0f
        /*0026*/ 	.short	(.L_263 - .L_262)


	//   ....[0]....
	.align		4
.L_262:
        /*0028*/ 	.word	index@(__assertfail)


	//----- nvinfo : EIATTR_MERCURY_ISA_VERSION
	.align		4
.L_263:
        /*002c*/ 	.byte	0x03, 0x5f
        /*002e*/ 	.short	0x0101


	//----- nvinfo : EIATTR_COOP_GROUP_MASK_REGIDS
	.align		4
        /*0030*/ 	.byte	0x04, 0x29
        /*0032*/ 	.short	(.L_265 - .L_264)


	//   ....[0]....
.L_264:
        /*0034*/ 	.word	0x05000006


	//   ....[1]....
        /*0038*/ 	.word	0x05000005


	//   ....[2]....
        /*003c*/ 	.word	0x05000008


	//   ....[3]....
        /*0040*/ 	.word	0x05000007


	//   ....[4]....
        /*0044*/ 	.word	0xffffffff


	//   ....[5]....
        /*0048*/ 	.word	0xffffffff


	//   ....[6]....
        /*004c*/ 	.word	0xffffffff


	//   ....[7]....
        /*0050*/ 	.word	0xffffffff


	//   ....[8]....
        /*0054*/ 	.word	0xffffffff


	//   ....[9]....
        /*0058*/ 	.word	0xffffffff


	//   ....[10]....
        /*005c*/ 	.word	0xffffffff


	//   ....[11]....
        /*0060*/ 	.word	0xffffffff


	//   ....[12]....
        /*0064*/ 	.word	0xffffffff


	//   ....[13]....
        /*0068*/ 	.word	0xffffffff


	//   ....[14]....
        /*006c*/ 	.word	0xffffffff


	//   ....[15]....
        /*0070*/ 	.word	0xffffffff


	//   ....[16]....
        /*0074*/ 	.word	0xffffffff


	//   ....[17]....
        /*0078*/ 	.word	0xffffffff


	//   ....[18]....
        /*007c*/ 	.word	0x0500000f


	//   ....[19]....
        /*0080*/ 	.word	0x0500000f


	//   ....[20]....
        /*0084*/ 	.word	0x0500000f


	//   ....[21]....
        /*0088*/ 	.word	0x0500000f


	//   ....[22]....
        /*008c*/ 	.word	0x0500000f


	//   ....[23]....
        /*0090*/ 	.word	0x0500000f


	//   ....[24]....
        /*0094*/ 	.word	0x0500000f


	//   ....[25]....
        /*0098*/ 	.word	0x0500000f


	//   ....[26]....
        /*009c*/ 	.word	0x0500000f


	//----- nvinfo : EIATTR_COOP_GROUP_INSTR_OFFSETS
	.align		4
.L_265:
        /*00a0*/ 	.byte	0x04, 0x28
        /*00a2*/ 	.short	(.L_267 - .L_266)


	//   ....[0]....
.L_266:
        /*00a4*/ 	.word	0x00001a30


	//   ....[1]....
        /*00a8*/ 	.word	0x00001a50


	//   ....[2]....
        /*00ac*/ 	.word	0x00001a70


	//   ....[3]....
        /*00b0*/ 	.word	0x00001a90


	//   ....[4]....
        /*00b4*/ 	.word	0x00002890


	//   ....[5]....
        /*00b8*/ 	.word	0x000028b0


	//   ....[6]....
        /*00bc*/ 	.word	0x00002bb0


	//   ....[7]....
        /*00c0*/ 	.word	0x00002bd0


	//   ....[8]....
        /*00c4*/ 	.word	0x00002bf0


	//   ....[9]....
        /*00c8*/ 	.word	0x00002da0


	//   ....[10]....
        /*00cc*/ 	.word	0x00002dc0


	//   ....[11]....
        /*00d0*/ 	.word	0x00003510


	//   ....[12]....
        /*00d4*/ 	.word	0x00003640


	//   ....[13]....
        /*00d8*/ 	.word	0x00003690


	//   ....[14]....
        /*00dc*/ 	.word	0x000036e0


	//   ....[15]....
        /*00e0*/ 	.word	0x00003730


	//   ....[16]....
        /*00e4*/ 	.word	0x00003790


	//   ....[17]....
        /*00e8*/ 	.word	0x000037b0


	//   ....[18]....
        /*00ec*/ 	.word	0x00006aa0


	//   ....[19]....
        /*00f0*/ 	.word	0x00006b00


	//   ....[20]....
        /*00f4*/ 	.word	0x00006b60


	//   ....[21]....
        /*00f8*/ 	.word	0x00006bc0


	//   ....[22]....
        /*00fc*/ 	.word	0x00006c40


	//   ....[23]....
        /*0100*/ 	.word	0x00006cc0


	//   ....[24]....
        /*0104*/ 	.word	0x00006d50


	//   ....[25]....
        /*0108*/ 	.word	0x00006dd0


	//   ....[26]....
        /*010c*/ 	.word	0x00006e30


	//----- nvinfo : EIATTR_SYSCALL_OFFSETS
	.align		4
.L_267:
        /*0110*/ 	.byte	0x04, 0x46
        /*0112*/ 	.short	(.L_269 - .L_268)


	//   ....[0]....
.L_268:
        /*0114*/ 	.word	0x00000df0


	//----- nvinfo : EIATTR_EXIT_INSTR_OFFSETS
	.align		4
.L_269:
        /*0118*/ 	.byte	0x04, 0x1c
        /*011a*/ 	.short	(.L_271 - .L_270)


	//   ....[0]....
.L_270:
        /*011c*/ 	.word	0x000000d0


	//   ....[1]....
        /*0120*/ 	.word	0x000065c0


	//   ....[2]....
        /*0124*/ 	.word	0x000066b0


	//   ....[3]....
        /*0128*/ 	.word	0x00006a50


	//----- nvinfo : EIATTR_CRS_STACK_SIZE
	.align		4
.L_271:
        /*012c*/ 	.byte	0x04, 0x1e
        /*012e*/ 	.short	(.L_273 - .L_272)
.L_272:
        /*0130*/ 	.word	0x00000000


	//----- nvinfo : EIATTR_CBANK_PARAM_SIZE
	.align		4
.L_273:
        /*0134*/ 	.byte	0x03, 0x19
        /*0136*/ 	.short	0x0128


	//----- nvinfo : EIATTR_PARAM_CBANK
	.align		4
        /*0138*/ 	.byte	0x04, 0x0a
        /*013a*/ 	.short	(.L_275 - .L_274)
	.align		4
.L_274:
        /*013c*/ 	.word	index@(.nv.constant0._ZN4mmha33masked_multihead_attention_kernelItLi32ELi32ELi4ELi4ELi64ELb1ELb0EEEv26Multihead_attention_paramsIT_XT5_EE)
        /*0140*/ 	.short	0x0210
        /*0142*/ 	.short	0x0128


	//----- nvinfo : EIATTR_SW_WAR
	.align		4
.L_275:
        /*0144*/ 	.byte	0x04, 0x36
        /*0146*/ 	.short	(.L_277 - .L_276)
.L_276:
        /*0148*/ 	.word	0x00000008
.L_277:


//--------------------- .nv.info._ZN4mmha33masked_multihead_attention_kernelIfLi32ELi32ELi1ELi8ELi256ELb1ELb1EEEv26Multihead_attention_paramsIT_XT5_EE --------------------------
	.section	.nv.info._ZN4mmha33masked_multihead_attention_kernelIfLi32ELi32ELi1ELi8ELi256ELb1ELb1EEEv26Multihead_attention_paramsIT_XT5_EE,"",@"SHT_CUDA_INFO"
	.sectionflags	@""
	.align	4


	//----- nvinfo : EIATTR_CUDA_API_VERSION
	.align		4
        /*0000*/ 	.byte	0x04, 0x37
        /*0002*/ 	.short	(.L_279 - .L_278)
.L_278:
        /*0004*/ 	.word	0x00000082


	//----- nvinfo : EIATTR_KPARAM_INFO
	.align		4
.L_279:
        /*0008*/ 	.byte	0x04, 0x17
        /*000a*/ 	.short	(.L_281 - .L_280)
.L_280:
        /*000c*/ 	.word	0x00000000
        /*0010*/ 	.short	0x0000
        /*0012*/ 	.short	0x0000
        /*0014*/ 	.byte	0x00, 0xf0, 0xa1, 0x04


	//----- nvinfo : EIATTR_SPARSE_MMA_MASK
	.align		4
.L_281:
        /*0018*/ 	.byte	0x03, 0x50
        /*001a*/ 	.short	0x0000


	//----- nvinfo : EIATTR_MAXREG_COUNT
	.align		4
        /*001c*/ 	.byte	0x03, 0x1b
        /*001e*/ 	.short	0x00ff


	//----- nvinfo : EIATTR_NUM_BARRIERS
	.align		4
        /*0020*/ 	.byte	0x02, 0x4c
        /*0022*/ 	.byte	0x01
	.zero		1


	//----- nvinfo : EIATTR_MERCURY_ISA_VERSION
	.align		4
        /*0024*/ 	.byte	0x03, 0x5f
        /*0026*/ 	.short	0x0101


	//----- nvinfo : EIATTR_COOP_GROUP_MASK_REGIDS
	.align		4
        /*0028*/ 	.byte	0x04, 0x29
        /*002a*/ 	.short	(.L_283 - .L_282)


	//   ....[0]....
.L_282:
        /*002c*/ 	.word	0xffffffff


	//   ....[1]....
        /*0030*/ 	.word	0xffffffff


	//   ....[2]....
        /*0034*/ 	.word	0xffffffff


	//   ....[3]....
        /*0038*/ 	.word	0xffffffff


	//   ....[4]....
        /*003c*/ 	.word	0xffffffff


	//   ....[5]....
        /*0040*/ 	.word	0xffffffff


	//   ....[6]....
        /*0044*/ 	.word	0xffffffff


	//   ....[7]....
        /*0048*/ 	.word	0xffffffff


	//   ....[8]....
        /*004c*/ 	.word	0xffffffff


	//   ....[9]....
        /*0050*/ 	.word	0xffffffff


	//   ....[10]....
        /*0054*/ 	.word	0xffffffff


	//   ....[11]....
        /*0058*/ 	.word	0xffffffff


	//   ....[12]....
        /*005c*/ 	.word	0xffffffff


	//   ....[13]....
        /*0060*/ 	.word	0xffffffff


	//   ....[14]....
        /*0064*/ 	.word	0xffffffff


	//   ....[15]....
        /*0068*/ 	.word	0xffffffff


	//   ....[16]....
        /*006c*/ 	.word	0xffffffff


	//   ....[17]....
        /*0070*/ 	.word	0xffffffff


	//   ....[18]....
        /*0074*/ 	.word	0xffffffff


	//   ....[19]....
        /*0078*/ 	.word	0xffffffff


	//   ....[20]....
        /*007c*/ 	.word	0xffffffff


	//   ....[21]....
        /*0080*/ 	.word	0xffffffff


	//   ....[22]....
        /*0084*/ 	.word	0xffffffff


	//   ....[23]....
        /*0088*/ 	.word	0x05000010


	//   ....[24]....
        /*008c*/ 	.word	0x05000010


	//   ....[25]....
        /*0090*/ 	.word	0x05000010


	//   ....[26]....
        /*0094*/ 	.word	0x05000010


	//   ....[27]....
        /*0098*/ 	.word	0x05000010


	//----- nvinfo : EIATTR_COOP_GROUP_INSTR_OFFSETS
	.align		4
.L_283:
        /*009c*/ 	.byte	0x04, 0x28
        /*009e*/ 	.short	(.L_285 - .L_284)


	//   ....[0]....
.L_284:
        /*00a0*/ 	.word	0x00000e80


	//   ....[1]....
        /*00a4*/ 	.word	0x00000ea0


	//   ....[2]....
        /*00a8*/ 	.word	0x00000ec0


	//   ....[3]....
        /*00ac*/ 	.word	0x00000ee0


	//   ....[4]....
        /*00b0*/ 	.word	0x00000f00


	//   ....[5]....
        /*00b4*/ 	.word	0x00002d00


	//   ....[6]....
        /*00b8*/ 	.word	0x00002d40


	//   ....[7]....
        /*00bc*/ 	.word	0x00002dc0


	//   ....[8]....
        /*00c0*/ 	.word	0x00002e30


	//   ....[9]....
        /*00c4*/ 	.word	0x00002eb0


	//   ....[10]....
        /*00c8*/ 	.word	0x00002f20


	//   ....[11]....
        /*00cc*/ 	.word	0x00002f40


	//   ....[12]....
        /*00d0*/ 	.word	0x00002f70


	//   ....[13]....
        /*00d4*/ 	.word	0x00002f90


	//   ....[14]....
        /*00d8*/ 	.word	0x000036b0


	//   ....[15]....
        /*00dc*/ 	.word	0x00003730


	//   ....[16]....
        /*00e0*/ 	.word	0x00003760


	//   ....[17]....
        /*00e4*/ 	.word	0x000037b0


	//   ....[18]....
        /*00e8*/ 	.word	0x00003800


	//   ....[19]....
        /*00ec*/ 	.word	0x00003870


	//   ....[20]....
        /*00f0*/ 	.word	0x00003890


	//   ....[21]....
        /*00f4*/ 	.word	0x000038b0


	//   ....[22]....
        /*00f8*/ 	.word	0x000038d0


	//   ....[23]....
        /*00fc*/ 	.word	0x000060e0


	//   ....[24]....
        /*0100*/ 	.word	0x00006150


	//   ....[25]....
        /*0104*/ 	.word	0x000061c0


	//   ....[26]....
        /*0108*/ 	.word	0x00006230


	//   ....[27]....
        /*010c*/ 	.word	0x000062a0


	//----- nvinfo : EIATTR_EXIT_INSTR_OFFSETS
	.align		4
.L_285:
        /*0110*/ 	.byte	0x04, 0x1c
        /*0112*/ 	.short	(.L_287 - .L_286)


	//   ....[0]....
.L_286:
        /*0114*/ 	.word	0x000000b0


	//   ....[1]....
        /*0118*/ 	.word	0x00005e20


	//   ....[2]....
        /*011c*/ 	.word	0x00005ed0


	//   ....[3]....
        /*0120*/ 	.word	0x00006090


	//----- nvinfo : EIATTR_CRS_STACK_SIZE
	.align		4
.L_287:
        /*0124*/ 	.byte	0x04, 0x1e
        /*0126*/ 	.short	(.L_289 - .L_288)
.L_288:
        /*0128*/ 	.word	0x00000000


	//----- nvinfo : EIATTR_CBANK_PARAM_SIZE
	.align		4
.L_289:
        /*012c*/ 	.byte	0x03, 0x19
        /*012e*/ 	.short	0x0128


	//----- nvinfo : EIATTR_PARAM_CBANK
	.align		4
        /*0130*/ 	.byte	0x04, 0x0a
        /*0132*/ 	.short	(.L_291 - .L_290)
	.align		4
.L_290:
        /*0134*/ 	.word	index@(.nv.constant0._ZN4mmha33masked_multihead_attention_kernelIfLi32ELi32ELi1ELi8ELi256ELb1ELb1EEEv26Multihead_attention_paramsIT_XT5_EE)
        /*0138*/ 	.short	0x0210
        /*013a*/ 	.short	0x0128


	//----- nvinfo : EIATTR_SW_WAR
	.align		4
.L_291:
        /*013c*/ 	.byte	0x04, 0x36
        /*013e*/ 	.short	(.L_293 - .L_292)
.L_292:
        /*0140*/ 	.word	0x00000008
.L_293:


//--------------------- .nv.info._ZN4mmha33masked_multihead_attention_kernelIfLi32ELi32ELi2ELi8ELi128ELb1ELb1EEEv26Multihead_attention_paramsIT_XT5_EE --------------------------
	.section	.nv.info._ZN4mmha33masked_multihead_attention_kernelIfLi32ELi32ELi2ELi8ELi128ELb1ELb1EEEv26Multihead_attention_paramsIT_XT5_EE,"",@"SHT_CUDA_INFO"
	.sectionflags	@""
	.align	4


	//----- nvinfo : EIATTR_CUDA_API_VERSION
	.align		4
        /*0000*/ 	.byte	0x04, 0x37
        /*0002*/ 	.short	(.L_295 - .L_294)
.L_294:
        /*0004*/ 	.word	0x00000082


	//----- nvinfo : EIATTR_KPARAM_INFO
	.align		4
.L_295:
        /*0008*/ 	.byte	0x04, 0x17
        /*000a*/ 	.short	(.L_297 - .L_296)
.L_296:
        /*000c*/ 	.word	0x00000000
        /*0010*/ 	.short	0x0000
        /*0012*/ 	.short	0x0000
        /*0014*/ 	.byte	0x00, 0xf0, 0xa1, 0x04


	//----- nvinfo : EIATTR_SPARSE_MMA_MASK
	.align		4
.L_297:
        /*0018*/ 	.byte	0x03, 0x50
        /*001a*/ 	.short	0x0000


	//----- nvinfo : EIATTR_MAXREG_COUNT
	.align		4
        /*001c*/ 	.byte	0x03, 0x1b
        /*001e*/ 	.short	0x00ff


	//----- nvinfo : EIATTR_NUM_BARRIERS
	.align		4
        /*0020*/ 	.byte	0x02, 0x4c
        /*0022*/ 	.byte	0x01
	.zero		1


	//----- nvinfo : EIATTR_MERCURY_ISA_VERSION
	.align		4
        /*0024*/ 	.byte	0x03, 0x5f
        /*0026*/ 	.short	0x0101


	//----- nvinfo : EIATTR_COOP_GROUP_MASK_REGIDS
	.align		4
        /*0028*/ 	.byte	0x04, 0x29
        /*002a*/ 	.short	(.L_299 - .L_298)


	//   ....[0]....
.L_298:
        /*002c*/ 	.word	0xffffffff


	//   ....[1]....
        /*0030*/ 	.word	0xffffffff


	//   ....[2]....
        /*0034*/ 	.word	0xffffffff


	//   ....[3]....
        /*0038*/ 	.word	0xffffffff


	//   ....[4]....
        /*003c*/ 	.word	0xffffffff


	//   ....[5]....
        /*0040*/ 	.word	0xffffffff


	//   ....[6]....
        /*0044*/ 	.word	0xffffffff


	//   ....[7]....
        /*0048*/ 	.word	0xffffffff


	//   ....[8]....
        /*004c*/ 	.word	0xffffffff


	//   ....[9]....
        /*0050*/ 	.word	0xffffffff


	//   ....[10]....
        /*0054*/ 	.word	0xffffffff


	//   ....[11]....
        /*0058*/ 	.word	0xffffffff


	//   ....[12]....
        /*005c*/ 	.word	0xffffffff


	//   ....[13]....
        /*0060*/ 	.word	0xffffffff


	//   ....[14]....
        /*0064*/ 	.word	0xffffffff


	//   ....[15]....
        /*0068*/ 	.word	0xffffffff


	//   ....[16]....
        /*006c*/ 	.word	0xffffffff


	//   ....[17]....
        /*0070*/ 	.word	0xffffffff


	//   ....[18]....
        /*0074*/ 	.word	0xffffffff


	//   ....[19]....
        /*0078*/ 	.word	0xffffffff


	//   ....[20]....
        /*007c*/ 	.word	0xffffffff


	//   ....[21]....
        /*0080*/ 	.word	0x0500004b


	//   ....[22]....
        /*0084*/ 	.word	0x0500004b


	//   ....[23]....
        /*0088*/ 	.word	0x0500004b


	//   ....[24]....
        /*008c*/ 	.word	0x0500004b


	//   ....[25]....
        /*0090*/ 	.word	0x0500004b


	//   ....[26]....
        /*0094*/ 	.word	0x0500004b


	//   ....[27]....
        /*0098*/ 	.word	0x0500004b


	//   ....[28]....
        /*009c*/ 	.word	0x0500004b


	//   ....[29]....
        /*00a0*/ 	.word	0x0500004b


	//   ....[30]....
        /*00a4*/ 	.word	0x0500004b


	//----- nvinfo : EIATTR_COOP_GROUP_INSTR_OFFSETS
	.align		4
.L_299:
        /*00a8*/ 	.byte	0x04, 0x28
        /*00aa*/ 	.short	(.L_301 - .L_300)


	//   ....[0]....
.L_300:
        /*00ac*/ 	.word	0x00000f30


	//   ....[1]....
        /*00b0*/ 	.word	0x00000f50


	//   ....[2]....
        /*00b4*/ 	.word	0x00000f70


	//   ....[3]....
        /*00b8*/ 	.word	0x00000f90


	//   ....[4]....
        /*00bc*/ 	.word	0x00000fb0


	//   ....[5]....
        /*00c0*/ 	.word	0x00002570


	//   ....[6]....
        /*00c4*/ 	.word	0x000027a0


	//   ....[7]....
        /*00c8*/ 	.word	0x000027c0


	//   ....[8]....
        /*00cc*/ 	.word	0x000027e0


	//   ....[9]....
        /*00d0*/ 	.word	0x00002800


	//   ....[10]....
        /*00d4*/ 	.word	0x00002970


	//   ....[11]....
        /*00d8*/ 	.word	0x00002990


	//   ....[12]....
        /*00dc*/ 	.word	0x000029c0


	//   ....[13]....
        /*00e0*/ 	.word	0x00003130


	//   ....[14]....
        /*00e4*/ 	.word	0x000031d0


	//   ....[15]....
        /*00e8*/ 	.word	0x00003200


	//   ....[16]....
        /*00ec*/ 	.word	0x00003250


	//   ....[17]....
        /*00f0*/ 	.word	0x000032a0


	//   ....[18]....
        /*00f4*/ 	.word	0x00003300


	//   ....[19]....
        /*00f8*/ 	.word	0x00003320


	//   ....[20]....
        /*00fc*/ 	.word	0x00003340


	//   ....[21]....
        /*0100*/ 	.word	0x00005a10


	//   ....[22]....
        /*0104*/ 	.word	0x00005a80


	//   ....[23]....
        /*0108*/ 	.word	0x00005af0


	//   ....[24]....
        /*010c*/ 	.word	0x00005b60


	//   ....[25]....
        /*0110*/ 	.word	0x00005bd0


	//   ....[26]....
        /*0114*/ 	.word	0x00005c60


	//   ....[27]....
        /*0118*/ 	.word	0x00005d10


	//   ....[28]....
        /*011c*/ 	.word	0x00005db0


	//   ....[29]....
        /*0120*/ 	.word	0x00005e20


	//   ....[30]....
        /*0124*/ 	.word	0x00005e90


	//----- nvinfo : EIATTR_EXIT_INSTR_OFFSETS
	.align		4
.L_301:
        /*0128*/ 	.byte	0x04, 0x1c
        /*012a*/ 	.short	(.L_303 - .L_302)


	//   ....[0]....
.L_302:
        /*012c*/ 	.word	0x000000d0


	//   ....[1]....
        /*0130*/ 	.word	0x00005740


	//   ....[2]....
        /*0134*/ 	.word	0x000057f0


	//   ....[3]....
        /*0138*/ 	.word	0x000059b0


	//----- nvinfo : EIATTR_CRS_STACK_SIZE
	.align		4
.L_303:
        /*013c*/ 	.byte	0x04, 0x1e
        /*013e*/ 	.short	(.L_305 - .L_304)
.L_304:
        /*0140*/ 	.word	0x00000000


	//----- nvinfo : EIATTR_CBANK_PARAM_SIZE
	.align		4
.L_305:
        /*0144*/ 	.byte	0x03, 0x19
        /*0146*/ 	.short	0x0128


	//----- nvinfo : EIATTR_PARAM_CBANK
	.align		4
        /*0148*/ 	.byte	0x04, 0x0a
        /*014a*/ 	.short	(.L_307 - .L_306)
	.align		4
.L_306:
        /*014c*/ 	.word	index@(.nv.constant0._ZN4mmha33masked_multihead_attention_kernelIfLi32ELi32ELi2ELi8ELi128ELb1ELb1EEEv26Multihead_attention_paramsIT_XT5_EE)
        /*0150*/ 	.short	0x0210
        /*0152*/ 	.short	0x0128


	//----- nvinfo : EIATTR_SW_WAR
	.align		4
.L_307:
        /*0154*/ 	.byte	0x04, 0x36
        /*0156*/ 	.short	(.L_309 - .L_308)
.L_308:
        /*0158*/ 	.word	0x00000008
.L_309:


//--------------------- .nv.info._ZN4mmha33masked_multihead_attention_kernelIfLi32ELi32ELi4ELi8ELi64ELb1ELb1EEEv26Multihead_attention_paramsIT_XT5_EE --------------------------
	.section	.nv.info._ZN4mmha33masked_multihead_attention_kernelIfLi32ELi32ELi4ELi8ELi64ELb1ELb1EEEv26Multihead_attention_paramsIT_XT5_EE,"",@"SHT_CUDA_INFO"
	.sectionflags	@""
	.align	4


	//----- nvinfo : EIATTR_CUDA_API_VERSION
	.align		4
        /*0000*/ 	.byte	0x04, 0x37
        /*0002*/ 	.short	(.L_311 - .L_310)
.L_310:
        /*0004*/ 	.word	0x00000082


	//----- nvinfo : EIATTR_KPARAM_INFO
	.align		4
.L_311:
        /*0008*/ 	.byte	0x04, 0x17
        /*000a*/ 	.short	(.L_313 - .L_312)
.L_312:
        /*000c*/ 	.word	0x00000000
        /*0010*/ 	.short	0x0000
        /*0012*/ 	.short	0x0000
        /*0014*/ 	.byte	0x00, 0xf0, 0xa1, 0x04


	//----- nvinfo : EIATTR_SPARSE_MMA_MASK
	.align		4
.L_313:
        /*0018*/ 	.byte	0x03, 0x50
        /*001a*/ 	.short	0x0000


	//----- nvinfo : EIATTR_MAXREG_COUNT
	.align		4
        /*001c*/ 	.byte	0x03, 0x1b
        /*001e*/ 	.short	0x00ff


	//----- nvinfo : EIATTR_NUM_BARRIERS
	.align		4
        /*0020*/ 	.byte	0x02, 0x4c
        /*0022*/ 	.byte	0x01
	.zero		1


	//----- nvinfo : EIATTR_MERCURY_ISA_VERSION
	.align		4
        /*0024*/ 	.byte	0x03, 0x5f
        /*0026*/ 	.short	0x0101


	//----- nvinfo : EIATTR_COOP_GROUP_MASK_REGIDS
	.align		4
        /*0028*/ 	.byte	0x04, 0x29
        /*002a*/ 	.short	(.L_315 - .L_314)


	//   ....[0]....
.L_314:
        /*002c*/ 	.word	0xffffffff


	//   ....[1]....
        /*0030*/ 	.word	0xffffffff


	//   ....[2]....
        /*0034*/ 	.word	0xffffffff


	//   ....[3]....
        /*0038*/ 	.word	0xffffffff


	//   ....[4]....
        /*003c*/ 	.word	0xffffffff


	//   ....[5]....
        /*0040*/ 	.word	0xffffffff


	//   ....[6]....
        /*0044*/ 	.word	0xffffffff


	//   ....[7]....
        /*0048*/ 	.word	0xffffffff


	//   ....[8]....
        /*004c*/ 	.word	0xffffffff


	//   ....[9]....
        /*0050*/ 	.word	0xffffffff


	//   ....[10]....
        /*0054*/ 	.word	0xffffffff


	//   ....[11]....
        /*0058*/ 	.word	0xffffffff


	//   ....[12]....
        /*005c*/ 	.word	0xffffffff


	//   ....[13]....
        /*0060*/ 	.word	0xffffffff


	//   ....[14]....
        /*0064*/ 	.word	0xffffffff


	//   ....[15]....
        /*0068*/ 	.word	0xffffffff


	//   ....[16]....
        /*006c*/ 	.word	0xffffffff


	//   ....[17]....
        /*0070*/ 	.word	0xffffffff


	//   ....[18]....
        /*0074*/ 	.word	0xffffffff


	//   ....[19]....
        /*0078*/ 	.word	0x05000009


	//   ....[20]....
        /*007c*/ 	.word	0x05000009


	//   ....[21]....
        /*0080*/ 	.word	0x05000009


	//   ....[22]....
        /*0084*/ 	.word	0x05000009


	//   ....[23]....
        /*0088*/ 	.word	0x05000009


	//   ....[24]....
        /*008c*/ 	.word	0x05000009


	//   ....[25]....
        /*0090*/ 	.word	0x05000009


	//   ....[26]....
        /*0094*/ 	.word	0x05000009


	//   ....[27]....
        /*0098*/ 	.word	0x05000009


	//   ....[28]....
        /*009c*/ 	.word	0x05000009


	//----- nvinfo : EIATTR_COOP_GROUP_INSTR_OFFSETS
	.align		4
.L_315:
        /*00a0*/ 	.byte	0x04, 0x28
        /*00a2*/ 	.short	(.L_317 - .L_316)


	//   ....[0]....
.L_316:
        /*00a4*/ 	.word	0x00000f20


	//   ....[1]....
        /*00a8*/ 	.word	0x00000f40


	//   ....[2]....
        /*00ac*/ 	.word	0x00000f60


	//   ....[3]....
        /*00b0*/ 	.word	0x00000f80


	//   ....[4]....
        /*00b4*/ 	.word	0x00000fa0


	//   ....[5]....
        /*00b8*/ 	.word	0x00002450


	//   ....[6]....
        /*00bc*/ 	.word	0x00002470


	//   ....[7]....
        /*00c0*/ 	.word	0x00002740


	//   ....[8]....
        /*00c4*/ 	.word	0x00002760


	//   ....[9]....
        /*00c8*/ 	.word	0x00002780


	//   ....[10]....
        /*00cc*/ 	.word	0x000028f0


	//   ....[11]....
        /*00d0*/ 	.word	0x00002920


	//   ....[12]....
        /*00d4*/ 	.word	0x00003060


	//   ....[13]....
        /*00d8*/ 	.word	0x00003100


	//   ....[14]....
        /*00dc*/ 	.word	0x00003130


	//   ....[15]....
        /*00e0*/ 	.word	0x00003180


	//   ....[16]....
        /*00e4*/ 	.word	0x000031d0


	//   ....[17]....
        /*00e8*/ 	.word	0x00003230


	//   ....[18]....
        /*00ec*/ 	.word	0x00003250


	//   ....[19]....
        /*00f0*/ 	.word	0x00005870


	//   ....[20]....
        /*00f4*/ 	.word	0x000058d0


	//   ....[21]....
        /*00f8*/ 	.word	0x00005930


	//   ....[22]....
        /*00fc*/ 	.word	0x00005990


	//   ....[23]....
        /*0100*/ 	.word	0x000059f0


	//   ....[24]....
        /*0104*/ 	.word	0x00005a70


	//   ....[25]....
        /*0108*/ 	.word	0x00005af0


	//   ....[26]....
        /*010c*/ 	.word	0x00005b80


	//   ....[27]....
        /*0110*/ 	.word	0x00005c00


	//   ....[28]....
        /*0114*/ 	.word	0x00005c60


	//----- nvinfo : EIATTR_EXIT_INSTR_OFFSETS
	.align		4
.L_317:
        /*0118*/ 	.byte	0x04, 0x1c
        /*011a*/ 	.short	(.L_319 - .L_318)


	//   ....[0]....
.L_318:
        /*011c*/ 	.word	0x000000d0


	//   ....[1]....
        /*0120*/ 	.word	0x000055b0


	//   ....[2]....
        /*0124*/ 	.word	0x00005660


	//   ....[3]....
        /*0128*/ 	.word	0x00005820


	//----- nvinfo : EIATTR_CRS_STACK_SIZE
	.align		4
.L_319:
        /*012c*/ 	.byte	0x04, 0x1e
        /*012e*/ 	.short	(.L_321 - .L_320)
.L_320:
        /*0130*/ 	.word	0x00000000


	//----- nvinfo : EIATTR_CBANK_PARAM_SIZE
	.align		4
.L_321:
        /*0134*/ 	.byte	0x03, 0x19
        /*0136*/ 	.short	0x0128


	//----- nvinfo : EIATTR_PARAM_CBANK
	.align		4
        /*0138*/ 	.byte	0x04, 0x0a
        /*013a*/ 	.short	(.L_323 - .L_322)
	.align		4
.L_322:
        /*013c*/ 	.word	index@(.nv.constant0._ZN4mmha33masked_multihead_attention_kernelIfLi32ELi32ELi4ELi8ELi64ELb1ELb1EEEv26Multihead_attention_paramsIT_XT5_EE)
        /*0140*/ 	.short	0x0210
        /*0142*/ 	.short	0x0128


	//----- nvinfo : EIATTR_SW_WAR
	.align		4
.L_323:
        /*0144*/ 	.byte	0x04, 0x36
        /*0146*/ 	.short	(.L_325 - .L_324)
.L_324:
        /*0148*/ 	.word	0x00000008
.L_325:


//--------------------- .nv.info._ZN4mmha33masked_multihead_attention_kernelIfLi32ELi32ELi1ELi8ELi256ELb1ELb0EEEv26Multihead_attention_paramsIT_XT5_EE --------------------------
	.section	.nv.info._ZN4mmha33masked_multihead_attention_kernelIfLi32ELi32ELi1ELi8ELi256ELb1ELb0EEEv26Multihead_attention_paramsIT_XT5_EE,"",@"SHT_CUDA_INFO"
	.sectionflags	@""
	.align	4


	//----- nvinfo : EIATTR_CUDA_API_VERSION
	.align		4
        /*0000*/ 	.byte	0x04, 0x37
        /*0002*/ 	.short	(.L_327 - .L_326)
.L_326:
        /*0004*/ 	.word	0x00000082


	//----- nvinfo : EIATTR_KPARAM_INFO
	.align		4
.L_327:
        /*0008*/ 	.byte	0x04, 0x17
        /*000a*/ 	.short	(.L_329 - .L_328)
.L_328:
        /*000c*/ 	.word	0x00000000
        /*0010*/ 	.short	0x0000
        /*0012*/ 	.short	0x0000
        /*0014*/ 	.byte	0x00, 0xf0, 0xa1, 0x04


	//----- nvinfo : EIATTR_SPARSE_MMA_MASK
	.align		4
.L_329:
        /*0018*/ 	.byte	0x03, 0x50
        /*001a*/ 	.short	0x0000


	//----- nvinfo : EIATTR_MAXREG_COUNT
	.align		4
        /*001c*/ 	.byte	0x03, 0x1b
        /*001e*/ 	.short	0x00ff


	//----- nvinfo : EIATTR_NUM_BARRIERS
	.align		4
        /*0020*/ 	.byte	0x02, 0x4c
        /*0022*/ 	.byte	0x01
	.zero		1


	//----- nvinfo : EIATTR_MERCURY_ISA_VERSION
	.align		4
        /*0024*/ 	.byte	0x03, 0x5f
        /*0026*/ 	.short	0x0101


	//----- nvinfo : EIATTR_COOP_GROUP_MASK_REGIDS
	.align		4
        /*0028*/ 	.byte	0x04, 0x29
        /*002a*/ 	.short	(.L_331 - .L_330)


	//   ....[0]....
.L_330:
        /*002c*/ 	.word	0xffffffff


	//   ....[1]....
        /*0030*/ 	.word	0xffffffff


	//   ....[2]....
        /*0034*/ 	.word	0xffffffff


	//   ....[3]....
        /*0038*/ 	.word	0xffffffff


	//   ....[4]....
        /*003c*/ 	.word	0xffffffff


	//   ....[5]....
        /*0040*/ 	.word	0xffffffff


	//   ....[6]....
        /*0044*/ 	.word	0xffffffff


	//   ....[7]....
        /*0048*/ 	.word	0xffffffff


	//   ....[8]....
        /*004c*/ 	.word	0xffffffff


	//   ....[9]....
        /*0050*/ 	.word	0xffffffff


	//   ....[10]....
        /*0054*/ 	.word	0xffffffff


	//   ....[11]....
        /*0058*/ 	.word	0xffffffff


	//   ....[12]....
        /*005c*/ 	.word	0xffffffff


	//   ....[13]....
        /*0060*/ 	.word	0xffffffff


	//   ....[14]....
        /*0064*/ 	.word	0xffffffff


	//   ....[15]....
        /*0068*/ 	.word	0xffffffff


	//   ....[16]....
        /*006c*/ 	.word	0xffffffff


	//   ....[17]....
        /*0070*/ 	.word	0xffffffff


	//   ....[18]....
        /*0074*/ 	.word	0xffffffff


	//   ....[19]....
        /*0078*/ 	.word	0xffffffff


	//   ....[20]....
        /*007c*/ 	.word	0xffffffff


	//   ....[21]....
        /*0080*/ 	.word	0xffffffff


	//   ....[22]....
        /*0084*/ 	.word	0xffffffff


	//   ....[23]....
        /*0088*/ 	.word	0x0500000e


	//   ....[24]....
        /*008c*/ 	.word	0x0500000e


	//   ....[25]....
        /*0090*/ 	.word	0x0500000e


	//   ....[26]....
        /*0094*/ 	.word	0x0500000e


	//   ....[27]....
        /*0098*/ 	.word	0x0500000e


	//----- nvinfo : EIATTR_COOP_GROUP_INSTR_OFFSETS
	.align		4
.L_331:
        /*009c*/ 	.byte	0x04, 0x28
        /*009e*/ 	.short	(.L_333 - .L_332)


	//   ....[0]....
.L_332:
        /*00a0*/ 	.word	0x00000ea0


	//   ....[1]....
        /*00a4*/ 	.word	0x00000ec0


	//   ....[2]....
        /*00a8*/ 	.word	0x00000ee0


	//   ....[3]....
        /*00ac*/ 	.word	0x00000f00


	//   ....[4]....
        /*00b0*/ 	.word	0x00000f20


	//   ....[5]....
        /*00b4*/ 	.word	0x00002940


	//   ....[6]....
        /*00b8*/ 	.word	0x00002980


	//   ....[7]....
        /*00bc*/ 	.word	0x000029b0


	//   ....[8]....
        /*00c0*/ 	.word	0x00002a20


	//   ....[9]....
        /*00c4*/ 	.word	0x00002aa0


	//   ....[10]....
        /*00c8*/ 	.word	0x00002b40


	//   ....[11]....
        /*00cc*/ 	.word	0x00002b60


	//   ....[12]....
        /*00d0*/ 	.word	0x00002b80


	//   ....[13]....
        /*00d4*/ 	.word	0x00002bb0


	//   ....[14]....
        /*00d8*/ 	.word	0x00003320


	//   ....[15]....
        /*00dc*/ 	.word	0x000033a0


	//   ....[16]....
        /*00e0*/ 	.word	0x000033d0


	//   ....[17]....
        /*00e4*/ 	.word	0x00003420


	//   ....[18]....
        /*00e8*/ 	.word	0x00003470


	//   ....[19]....
        /*00ec*/ 	.word	0x000034d0


	//   ....[20]....
        /*00f0*/ 	.word	0x000034f0


	//   ....[21]....
        /*00f4*/ 	.word	0x00003510


	//   ....[22]....
        /*00f8*/ 	.word	0x00003540


	//   ....[23]....
        /*00fc*/ 	.word	0x00005ae0


	//   ....[24]....
        /*0100*/ 	.word	0x00005b50


	//   ....[25]....
        /*0104*/ 	.word	0x00005bc0


	//   ....[26]....
        /*0108*/ 	.word	0x00005c30


	//   ....[27]....
        /*010c*/ 	.word	0x00005ca0


	//----- nvinfo : EIATTR_EXIT_INSTR_OFFSETS
	.align		4
.L_333:
        /*0110*/ 	.byte	0x04, 0x1c
        /*0112*/ 	.short	(.L_335 - .L_334)


	//   ....[0]....
.L_334:
        /*0114*/ 	.word	0x000000b0


	//   ....[1]....
        /*0118*/ 	.word	0x00005820


	//   ....[2]....
        /*011c*/ 	.word	0x000058d0


	//   ....[3]....
        /*0120*/ 	.word	0x00005a90


	//----- nvinfo : EIATTR_CRS_STACK_SIZE
	.align		4
.L_335:
        /*0124*/ 	.byte	0x04, 0x1e
        /*0126*/ 	.short	(.L_337 - .L_336)
.L_336:
        /*0128*/ 	.word	0x00000000


	//----- nvinfo : EIATTR_CBANK_PARAM_SIZE
	.align		4
.L_337:
        /*012c*/ 	.byte	0x03, 0x19
        /*012e*/ 	.short	0x0128


	//----- nvinfo : EIATTR_PARAM_CBANK
	.align		4
        /*0130*/ 	.byte	0x04, 0x0a
        /*0132*/ 	.short	(.L_339 - .L_338)
	.align		4
.L_338:
        /*0134*/ 	.word	index@(.nv.constant0._ZN4mmha33masked_multihead_attention_kernelIfLi32ELi32ELi1ELi8ELi256ELb1ELb0EEEv26Multihead_attention_paramsIT_XT5_EE)
        /*0138*/ 	.short	0x0210
        /*013a*/ 	.short	0x0128


	//----- nvinfo : EIATTR_SW_WAR
	.align		4
.L_339:
        /*013c*/ 	.byte	0x04, 0x36
        /*013e*/ 	.short	(.L_341 - .L_340)
.L_340:
        /*0140*/ 	.word	0x00000008
.L_341:


//--------------------- .nv.info._ZN4mmha33masked_multihead_attention_kernelIfLi32ELi32ELi2ELi8ELi128ELb1ELb0EEEv26Multihead_attention_paramsIT_XT5_EE --------------------------
	.section	.nv.info._ZN4mmha33masked_multihead_attention_kernelIfLi32ELi32ELi2ELi8ELi128ELb1ELb0EEEv26Multihead_attention_paramsIT_XT5_EE,"",@"SHT_CUDA_INFO"
	.sectionflags	@""
	.align	4


	//----- nvinfo : EIATTR_CUDA_API_VERSION
	.align		4
        /*0000*/ 	.byte	0x04, 0x37
        /*0002*/ 	.short	(.L_343 - .L_342)
.L_342:
        /*0004*/ 	.word	0x00000082


	//----- nvinfo : EIATTR_KPARAM_INFO
	.align		4
.L_343:
        /*0008*/ 	.byte	0x04, 0x17
        /*000a*/ 	.short	(.L_345 - .L_344)
.L_344:
        /*000c*/ 	.word	0x00000000
        /*0010*/ 	.short	0x0000
        /*0012*/ 	.short	0x0000
        /*0014*/ 	.byte	0x00, 0xf0, 0xa1, 0x04


	//----- nvinfo : EIATTR_SPARSE_MMA_MASK
	.align		4
.L_345:
        /*0018*/ 	.byte	0x03, 0x50
        /*001a*/ 	.short	0x0000


	//----- nvinfo : EIATTR_MAXREG_COUNT
	.align		4
        /*001c*/ 	.byte	0x03, 0x1b
        /*001e*/ 	.short	0x00ff


	//----- nvinfo : EIATTR_NUM_BARRIERS
	.align		4
        /*0020*/ 	.byte	0x02, 0x4c
        /*0022*/ 	.byte	0x01
	.zero		1


	//----- nvinfo : EIATTR_MERCURY_ISA_VERSION
	.align		4
        /*0024*/ 	.byte	0x03, 0x5f
        /*0026*/ 	.short	0x0101


	//----- nvinfo : EIATTR_COOP_GROUP_MASK_REGIDS
	.align		4
        /*0028*/ 	.byte	0x04, 0x29
        /*002a*/ 	.short	(.L_347 - .L_346)


	//   ....[0]....
.L_346:
        /*002c*/ 	.word	0xffffffff


	//   ....[1]....
        /*0030*/ 	.word	0xffffffff


	//   ....[2]....
        /*0034*/ 	.word	0xffffffff


	//   ....[3]....
        /*0038*/ 	.word	0xffffffff


	//   ....[4]....
        /*003c*/ 	.word	0xffffffff


	//   ....[5]....
        /*0040*/ 	.word	0xffffffff


	//   ....[6]....
        /*0044*/ 	.word	0xffffffff


	//   ....[7]....
        /*0048*/ 	.word	0xffffffff


	//   ....[8]....
        /*004c*/ 	.word	0xffffffff


	//   ....[9]....
        /*0050*/ 	.word	0xffffffff


	//   ....[10]....
        /*0054*/ 	.word	0xffffffff


	//   ....[11]....
        /*0058*/ 	.word	0xffffffff


	//   ....[12]....
        /*005c*/ 	.word	0xffffffff


	//   ....[13]....
        /*0060*/ 	.word	0xffffffff


	//   ....[14]....
        /*0064*/ 	.word	0xffffffff


	//   ....[15]....
        /*0068*/ 	.word	0xffffffff


	//   ....[16]....
        /*006c*/ 	.word	0xffffffff


	//   ....[17]....
        /*0070*/ 	.word	0xffffffff


	//   ....[18]....
        /*0074*/ 	.word	0xffffffff


	//   ....[19]....
        /*0078*/ 	.word	0xffffffff


	//   ....[20]....
        /*007c*/ 	.word	0xffffffff


	//   ....[21]....
        /*0080*/ 	.word	0x0500004b


	//   ....[22]....
        /*0084*/ 	.word	0x0500004b


	//   ....[23]....
        /*0088*/ 	.word	0x0500004b


	//   ....[24]....
        /*008c*/ 	.word	0x0500004b


	//   ....[25]....
        /*0090*/ 	.word	0x0500004b


	//   ....[26]....
        /*0094*/ 	.word	0x0500004b


	//   ....[27]....
        /*0098*/ 	.word	0x0500004b


	//   ....[28]....
        /*009c*/ 	.word	0x0500004b


	//   ....[29]....
        /*00a0*/ 	.word	0x0500004b


	//   ....[30]....
        /*00a4*/ 	.word	0x0500004b


	//----- nvinfo : EIATTR_COOP_GROUP_INSTR_OFFSETS
	.align		4
.L_347:
        /*00a8*/ 	.byte	0x04, 0x28
        /*00aa*/ 	.short	(.L_349 - .L_348)


	//   ....[0]....
.L_348:
        /*00ac*/ 	.word	0x00000ea0


	//   ....[1]....
        /*00b0*/ 	.word	0x00000ec0


	//   ....[2]....
        /*00b4*/ 	.word	0x00000ee0


	//   ....[3]....
        /*00b8*/ 	.word	0x00000f00


	//   ....[4]....
        /*00bc*/ 	.word	0x00000f20


	//   ....[5]....
        /*00c0*/ 	.word	0x00002300


	//   ....[6]....
        /*00c4*/ 	.word	0x00002530


	//   ....[7]....
        /*00c8*/ 	.word	0x00002550


	//   ....[8]....
        /*00cc*/ 	.word	0x00002570


	//   ....[9]....
        /*00d0*/ 	.word	0x00002590


	//   ....[10]....
        /*00d4*/ 	.word	0x00002700


	//   ....[11]....
        /*00d8*/ 	.word	0x00002720


	//   ....[12]....
        /*00dc*/ 	.word	0x00002750


	//   ....[13]....
        /*00e0*/ 	.word	0x00002ec0


	//   ....[14]....
        /*00e4*/ 	.word	0x00002f60


	//   ....[15]....
        /*00e8*/ 	.word	0x00002f90


	//   ....[16]....
        /*00ec*/ 	.word	0x00002fe0


	//   ....[17]....
        /*00f0*/ 	.word	0x00003030


	//   ....[18]....
        /*00f4*/ 	.word	0x00003090


	//   ....[19]....
        /*00f8*/ 	.word	0x000030b0


	//   ....[20]....
        /*00fc*/ 	.word	0x000030d0


	//   ....[21]....
        /*0100*/ 	.word	0x000055a0


	//   ....[22]....
        /*0104*/ 	.word	0x00005610


	//   ....[23]....
        /*0108*/ 	.word	0x00005680


	//   ....[24]....
        /*010c*/ 	.word	0x000056f0


	//   ....[25]....
        /*0110*/ 	.word	0x00005760


	//   ....[26]....
        /*0114*/ 	.word	0x000057f0


	//   ....[27]....
        /*0118*/ 	.word	0x000058a0


	//   ....[28]....
        /*011c*/ 	.word	0x00005940


	//   ....[29]....
        /*0120*/ 	.word	0x000059b0


	//   ....[30]....
        /*0124*/ 	.word	0x00005a20


	//----- nvinfo : EIATTR_EXIT_INSTR_OFFSETS
	.align		4
.L_349:
        /*0128*/ 	.byte	0x04, 0x1c
        /*012a*/ 	.short	(.L_351 - .L_350)


	//   ....[0]....
.L_350:
        /*012c*/ 	.word	0x000000b0


	//   ....[1]....
        /*0130*/ 	.word	0x000052d0


	//   ....[2]....
        /*0134*/ 	.word	0x00005380


	//   ....[3]....
        /*0138*/ 	.word	0x00005540


	//----- nvinfo : EIATTR_CRS_STACK_SIZE
	.align		4
.L_351:
        /*013c*/ 	.byte	0x04, 0x1e
        /*013e*/ 	.short	(.L_353 - .L_352)
.L_352:
        /*0140*/ 	.word	0x00000000


	//----- nvinfo : EIATTR_CBANK_PARAM_SIZE
	.align		4
.L_353:
        /*0144*/ 	.byte	0x03, 0x19
        /*0146*/ 	.short	0x0128


	//----- nvinfo : EIATTR_PARAM_CBANK
	.align		4
        /*0148*/ 	.byte	0x04, 0x0a
        /*014a*/ 	.short	(.L_355 - .L_354)
	.align		4
.L_354:
        /*014c*/ 	.word	index@(.nv.constant0._ZN4mmha33masked_multihead_attention_kernelIfLi32ELi32ELi2ELi8ELi128ELb1ELb0EEEv26Multihead_attention_paramsIT_XT5_EE)
        /*0150*/ 	.short	0x0210
        /*0152*/ 	.short	0x0128


	//----- nvinfo : EIATTR_SW_WAR
	.align		4
.L_355:
        /*0154*/ 	.byte	0x04, 0x36
        /*0156*/ 	.short	(.L_357 - .L_356)
.L_356:
        /*0158*/ 	.word	0x00000008
.L_357:


//--------------------- .nv.info._ZN4mmha33masked_multihead_attention_kernelIfLi32ELi32ELi4ELi8ELi64ELb1ELb0EEEv26Multihead_attention_paramsIT_XT5_EE --------------------------
	.section	.nv.info._ZN4mmha33masked_multihead_attention_kernelIfLi32ELi32ELi4ELi8ELi64ELb1ELb0EEEv26Multihead_attention_paramsIT_XT5_EE,"",@"SHT_CUDA_INFO"
	.sectionflags	@""
	.align	4


	//----- nvinfo : EIATTR_CUDA_API_VERSION
	.align		4
        /*0000*/ 	.byte	0x04, 0x37
        /*0002*/ 	.short	(.L_359 - .L_358)
.L_358:
        /*0004*/ 	.word	0x00000082


	//----- nvinfo : EIATTR_KPARAM_INFO
	.align		4
.L_359:
        /*0008*/ 	.byte	0x04, 0x17
        /*000a*/ 	.short	(.L_361 - .L_360)
.L_360:
        /*000c*/ 	.word	0x00000000
        /*0010*/ 	.short	0x0000
        /*0012*/ 	.short	0x0000
        /*0014*/ 	.byte	0x00, 0xf0, 0xa1, 0x04


	//----- nvinfo : EIATTR_SPARSE_MMA_MASK
	.align		4
.L_361:
        /*0018*/ 	.byte	0x03, 0x50
        /*001a*/ 	.short	0x0000


	//----- nvinfo : EIATTR_MAXREG_COUNT
	.align		4
        /*001c*/ 	.byte	0x03, 0x1b
        /*001e*/ 	.short	0x00ff


	//----- nvinfo : EIATTR_NUM_BARRIERS
	.align		4
        /*0020*/ 	.byte	0x02, 0x4c
        /*0022*/ 	.byte	0x01
	.zero		1


	//----- nvinfo : EIATTR_MERCURY_ISA_VERSION
	.align		4
        /*0024*/ 	.byte	0x03, 0x5f
        /*0026*/ 	.short	0x0101


	//----- nvinfo : EIATTR_COOP_GROUP_MASK_REGIDS
	.align		4
        /*0028*/ 	.byte	0x04, 0x29
        /*002a*/ 	.short	(.L_363 - .L_362)


	//   ....[0]....
.L_362:
        /*002c*/ 	.word	0xffffffff


	//   ....[1]....
        /*0030*/ 	.word	0xffffffff


	//   ....[2]....
        /*0034*/ 	.word	0xffffffff


	//   ....[3]....
        /*0038*/ 	.word	0xffffffff


	//   ....[4]....
        /*003c*/ 	.word	0xffffffff


	//   ....[5]....
        /*0040*/ 	.word	0xffffffff


	//   ....[6]....
        /*0044*/ 	.word	0xffffffff


	//   ....[7]....
        /*0048*/ 	.word	0xffffffff


	//   ....[8]....
        /*004c*/ 	.word	0xffffffff


	//   ....[9]....
        /*0050*/ 	.word	0xffffffff


	//   ....[10]....
        /*0054*/ 	.word	0xffffffff


	//   ....[11]....
        /*0058*/ 	.word	0xffffffff


	//   ....[12]....
        /*005c*/ 	.word	0xffffffff


	//   ....[13]....
        /*0060*/ 	.word	0xffffffff


	//   ....[14]....
        /*0064*/ 	.word	0xffffffff


	//   ....[15]....
        /*0068*/ 	.word	0xffffffff


	//   ....[16]....
        /*006c*/ 	.word	0xffffffff


	//   ....[17]....
        /*0070*/ 	.word	0xffffffff


	//   ....[18]....
        /*0074*/ 	.word	0xffffffff


	//   ....[19]....
        /*0078*/ 	.word	0x05000037


	//   ....[20]....
        /*007c*/ 	.word	0x05000037


	//   ....[21]....
        /*0080*/ 	.word	0x05000037


	//   ....[22]....
        /*0084*/ 	.word	0x05000037


	//   ....[23]....
        /*0088*/ 	.word	0x05000037


	//   ....[24]....
        /*008c*/ 	.word	0x05000037


	//   ....[25]....
        /*0090*/ 	.word	0x05000037


	//   ....[26]....
        /*0094*/ 	.word	0x05000037


	//   ....[27]....
        /*0098*/ 	.word	0x05000037


	//   ....[28]....
        /*009c*/ 	.word	0x05000037


	//----- nvinfo : EIATTR_COOP_GROUP_INSTR_OFFSETS
	.align		4
.L_363:
        /*00a0*/ 	.byte	0x04, 0x28
        /*00a2*/ 	.short	(.L_365 - .L_364)


	//   ....[0]....
.L_364:
        /*00a4*/ 	.word	0x00000e80


	//   ....[1]....
        /*00a8*/ 	.word	0x00000ea0


	//   ....[2]....
        /*00ac*/ 	.word	0x00000ec0


	//   ....[3]....
        /*00b0*/ 	.word	0x00000ee0


	//   ....[4]....
        /*00b4*/ 	.word	0x00000f00


	//   ....[5]....
        /*00b8*/ 	.word	0x00002290


	//   ....[6]....
        /*00bc*/ 	.word	0x000022b0


	//   ....[7]....
        /*00c0*/ 	.word	0x00002580


	//   ....[8]....
        /*00c4*/ 	.word	0x000025a0


	//   ....[9]....
        /*00c8*/ 	.word	0x000025c0


	//   ....[10]....
        /*00cc*/ 	.word	0x00002750


	//   ....[11]....
        /*00d0*/ 	.word	0x00002770


	//   ....[12]....
        /*00d4*/ 	.word	0x00002f40


	//   ....[13]....
        /*00d8*/ 	.word	0x00002fe0


	//   ....[14]....
        /*00dc*/ 	.word	0x00003010


	//   ....[15]....
        /*00e0*/ 	.word	0x00003060


	//   ....[16]....
        /*00e4*/ 	.word	0x000030b0


	//   ....[17]....
        /*00e8*/ 	.word	0x00003110


	//   ....[18]....
        /*00ec*/ 	.word	0x00003130


	//   ....[19]....
        /*00f0*/ 	.word	0x00005630


	//   ....[20]....
        /*00f4*/ 	.word	0x00005690


	//   ....[21]....
        /*00f8*/ 	.word	0x000056f0


	//   ....[22]....
        /*00fc*/ 	.word	0x00005750


	//   ....[23]....
        /*0100*/ 	.word	0x000057b0


	//   ....[24]....
        /*0104*/ 	.word	0x00005830


	//   ....[25]....
        /*0108*/ 	.word	0x000058b0


	//   ....[26]....
        /*010c*/ 	.word	0x00005940


	//   ....[27]....
        /*0110*/ 	.word	0x000059c0


	//   ....[28]....
        /*0114*/ 	.word	0x00005a20


	//----- nvinfo : EIATTR_EXIT_INSTR_OFFSETS
	.align		4
.L_365:
        /*0118*/ 	.byte	0x04, 0x1c
        /*011a*/ 	.short	(.L_367 - .L_366)


	//   ....[0]....
.L_366:
        /*011c*/ 	.word	0x000000b0


	//   ....[1]....
        /*0120*/ 	.word	0x00005370


	//   ....[2]....
        /*0124*/ 	.word	0x00005420


	//   ....[3]....
        /*0128*/ 	.word	0x000055e0


	//----- nvinfo : EIATTR_CRS_STACK_SIZE
	.align		4
.L_367:
        /*012c*/ 	.byte	0x04, 0x1e
        /*012e*/ 	.short	(.L_369 - .L_368)
.L_368:
        /*0130*/ 	.word	0x00000000


	//----- nvinfo : EIATTR_CBANK_PARAM_SIZE
	.align		4
.L_369:
        /*0134*/ 	.byte	0x03, 0x19
        /*0136*/ 	.short	0x0128


	//----- nvinfo : EIATTR_PARAM_CBANK
	.align		4
        /*0138*/ 	.byte	0x04, 0x0a
        /*013a*/ 	.short	(.L_371 - .L_370)
	.align		4
.L_370:
        /*013c*/ 	.word	index@(.nv.constant0._ZN4mmha33masked_multihead_attention_kernelIfLi32ELi32ELi4ELi8ELi64ELb1ELb0EEEv26Multihead_attention_paramsIT_XT5_EE)
        /*0140*/ 	.short	0x0210
        /*0142*/ 	.short	0x0128


	//----- nvinfo : EIATTR_SW_WAR
	.align		4
.L_371:
        /*0144*/ 	.byte	0x04, 0x36
        /*0146*/ 	.short	(.L_373 - .L_372)
.L_372:
        /*0148*/ 	.word	0x00000008
.L_373:


//--------------------- .nv.info._ZN4mmha33masked_multihead_attention_kernelItLi32ELi32ELi1ELi4ELi256ELb0ELb1EEEv26Multihead_attention_paramsIT_XT5_EE --------------------------
	.section	.nv.info._ZN4mmha33masked_multihead_attention_kernelItLi32ELi32ELi1ELi4ELi256ELb0ELb1EEEv26Multihead_attention_paramsIT_XT5_EE,"",@"SHT_CUDA_INFO"
	.sectionflags	@""
	.align	4


	//----- nvinfo : EIATTR_CUDA_API_VERSION
	.align		4
        /*0000*/ 	.byte	0x04, 0x37
        /*0002*/ 	.short	(.L_375 - .L_374)
.L_374:
        /*0004*/ 	.word	0x00000082


	//----- nvinfo : EIATTR_KPARAM_INFO
	.align		4
.L_375:
        /*0008*/ 	.byte	0x04, 0x17
        /*000a*/ 	.short	(.L_377 - .L_376)
.L_376:
        /*000c*/ 	.word	0x00000000
        /*0010*/ 	.short	0x0000
        /*0012*/ 	.short	0x0000
        /*0014*/ 	.byte	0x00, 0xf0, 0xa1, 0x04


	//----- nvinfo : EIATTR_SPARSE_MMA_MASK
	.align		4
.L_377:
        /*0018*/ 	.byte	0x03, 0x50
        /*001a*/ 	.short	0x0000


	//----- nvinfo : EIATTR_MAXREG_COUNT
	.align		4
        /*001c*/ 	.byte	0x03, 0x1b
        /*001e*/ 	.short	0x00ff


	//----- nvinfo : EIATTR_NUM_BARRIERS
	.align		4
        /*0020*/ 	.byte	0x02, 0x4c
        /*0022*/ 	.byte	0x01
	.zero		1


	//----- nvinfo : EIATTR_EXTERNS
	.align		4
        /*0024*/ 	.byte	0x04, 0x0f
        /*0026*/ 	.short	(.L_379 - .L_378)


	//   ....[0]....
	.align		4
.L_378:
        /*0028*/ 	.word	index@(__assertfail)


	//----- nvinfo : EIATTR_MERCURY_ISA_VERSION
	.align		4
.L_379:
        /*002c*/ 	.byte	0x03, 0x5f
        /*002e*/ 	.short	0x0101


	//----- nvinfo : EIATTR_COOP_GROUP_MASK_REGIDS
	.align		4
        /*0030*/ 	.byte	0x04, 0x29
        /*0032*/ 	.short	(.L_381 - .L_380)


	//   ....[0]....
.L_380:
        /*0034*/ 	.word	0x05000004


	//   ....[1]....
        /*0038*/ 	.word	0x05000005


	//   ....[2]....
        /*003c*/ 	.word	0x05000007


	//   ....[3]....
        /*0040*/ 	.word	0x05000006


	//   ....[4]....
        /*0044*/ 	.word	0xffffffff


	//   ....[5]....
        /*0048*/ 	.word	0xffffffff


	//   ....[6]....
        /*004c*/ 	.word	0xffffffff


	//   ....[7]....
        /*0050*/ 	.word	0xffffffff


	//   ....[8]....
        /*0054*/ 	.word	0xffffffff


	//   ....[9]....
        /*0058*/ 	.word	0xffffffff


	//   ....[10]....
        /*005c*/ 	.word	0xffffffff


	//   ....[11]....
        /*0060*/ 	.word	0xffffffff


	//   ....[12]....
        /*0064*/ 	.word	0xffffffff


	//   ....[13]....
        /*0068*/ 	.word	0xffffffff


	//   ....[14]....
        /*006c*/ 	.word	0xffffffff


	//   ....[15]....
        /*0070*/ 	.word	0xffffffff


	//   ....[16]....
        /*0074*/ 	.word	0xffffffff


	//   ....[17]....
        /*0078*/ 	.word	0xffffffff


	//   ....[18]....
        /*007c*/ 	.word	0xffffffff


	//   ....[19]....
        /*0080*/ 	.word	0xffffffff


	//   ....[20]....
        /*0084*/ 	.word	0xffffffff


	//   ....[21]....
        /*0088*/ 	.word	0xffffffff


	//   ....[22]....
        /*008c*/ 	.word	0x0500000f


	//   ....[23]....
        /*0090*/ 	.word	0x0500000f


	//   ....[24]....
        /*0094*/ 	.word	0x0500000f


	//   ....[25]....
        /*0098*/ 	.word	0x0500000f


	//----- nvinfo : EIATTR_COOP_GROUP_INSTR_OFFSETS
	.align		4
.L_381:
        /*009c*/ 	.byte	0x04, 0x28
        /*009e*/ 	.short	(.L_383 - .L_382)


	//   ....[0]....
.L_382:
        /*00a0*/ 	.word	0x000017d0


	//   ....[1]....
        /*00a4*/ 	.word	0x000017f0


	//   ....[2]....
        /*00a8*/ 	.word	0x00001810


	//   ....[3]....
        /*00ac*/ 	.word	0x00001830


	//   ....[4]....
        /*00b0*/ 	.word	0x00002560


	//   ....[5]....
        /*00b4*/ 	.word	0x000025c0


	//   ....[6]....
        /*00b8*/ 	.word	0x000025f0


	//   ....[7]....
        /*00bc*/ 	.word	0x00002690


	//   ....[8]....
        /*00c0*/ 	.word	0x000026e0


	//   ....[9]....
        /*00c4*/ 	.word	0x00002780


	//   ....[10]....
        /*00c8*/ 	.word	0x000027a0


	//   ....[11]....
        /*00cc*/ 	.word	0x000027c0


	//   ....[12]....
        /*00d0*/ 	.word	0x00002800


	//   ....[13]....
        /*00d4*/ 	.word	0x00002a20


	//   ....[14]....
        /*00d8*/ 	.word	0x00002b50


	//   ....[15]....
        /*00dc*/ 	.word	0x00002bd0


	//   ....[16]....
        /*00e0*/ 	.word	0x00002c20


	//   ....[17]....
        /*00e4*/ 	.word	0x00002c60


	//   ....[18]....
        /*00e8*/ 	.word	0x00002cd0


	//   ....[19]....
        /*00ec*/ 	.word	0x00002cf0


	//   ....[20]....
        /*00f0*/ 	.word	0x00002d10


	//   ....[21]....
        /*00f4*/ 	.word	0x00002d30


	//   ....[22]....
        /*00f8*/ 	.word	0x00005e00


	//   ....[23]....
        /*00fc*/ 	.word	0x00005e60


	//   ....[24]....
        /*0100*/ 	.word	0x00005ec0


	//   ....[25]....
        /*0104*/ 	.word	0x00005f20


	//----- nvinfo : EIATTR_SYSCALL_OFFSETS
	.align		4
.L_383:
        /*0108*/ 	.byte	0x04, 0x46
        /*010a*/ 	.short	(.L_385 - .L_384)


	//   ....[0]....
.L_384:
        /*010c*/ 	.word	0x00000ef0


	//----- nvinfo : EIATTR_EXIT_INSTR_OFFSETS
	.align		4
.L_385:
        /*0110*/ 	.byte	0x04, 0x1c
        /*0112*/ 	.short	(.L_387 - .L_386)


	//   ....[0]....
.L_386:
        /*0114*/ 	.word	0x000000d0


	//   ....[1]....
        /*0118*/ 	.word	0x00005920


	//   ....[2]....
        /*011c*/ 	.word	0x00005a10


	//   ....[3]....
        /*0120*/ 	.word	0x00005db0


	//----- nvinfo : EIATTR_CRS_STACK_SIZE
	.align		4
.L_387:
        /*0124*/ 	.byte	0x04, 0x1e
        /*0126*/ 	.short	(.L_389 - .L_388)
.L_388:
        /*0128*/ 	.word	0x00000000


	//----- nvinfo : EIATTR_CBANK_PARAM_SIZE
	.align		4
.L_389:
        /*012c*/ 	.byte	0x03, 0x19
        /*012e*/ 	.short	0x0128


	//----- nvinfo : EIATTR_PARAM_CBANK
	.align		4
        /*0130*/ 	.byte	0x04, 0x0a
        /*0132*/ 	.short	(.L_391 - .L_390)
	.align		4
.L_390:
        /*0134*/ 	.word	index@(.nv.constant0._ZN4mmha33masked_multihead_attention_kernelItLi32ELi32ELi1ELi4ELi256ELb0ELb1EEEv26Multihead_attention_paramsIT_XT5_EE)
        /*0138*/ 	.short	0x0210
        /*013a*/ 	.short	0x0128


	//----- nvinfo : EIATTR_SW_WAR
	.align		4
.L_391:
        /*013c*/ 	.byte	0x04, 0x36
        /*013e*/ 	.short	(.L_393 - .L_392)
.L_392:
        /*0140*/ 	.word	0x00000008
.L_393:


//--------------------- .nv.info._ZN4mmha33masked_multihead_attention_kernelItLi32ELi32ELi2ELi4ELi128ELb0ELb1EEEv26Multihead_attention_paramsIT_XT5_EE --------------------------
	.section	.nv.info._ZN4mmha33masked_multihead_attention_kernelItLi32ELi32ELi2ELi4ELi128ELb0ELb1EEEv26Multihead_attention_paramsIT_XT5_EE,"",@"SHT_CUDA_INFO"
	.sectionflags	@""
	.align	4


	//----- nvinfo : EIATTR_CUDA_API_VERSION
	.align		4
        /*0000*/ 	.byte	0x04, 0x37
        /*0002*/ 	.short	(.L_395 - .L_394)
.L_394:
        /*0004*/ 	.word	0x00000082


	//----- nvinfo : EIATTR_KPARAM_INFO
	.align		4
.L_395:
        /*0008*/ 	.byte	0x04, 0x17
        /*000a*/ 	.short	(.L_397 - .L_396)
.L_396:
        /*000c*/ 	.word	0x00000000
        /*0010*/ 	.short	0x0000
        /*0012*/ 	.short	0x0000
        /*0014*/ 	.byte	0x00, 0xf0, 0xa1, 0x04


	//----- nvinfo : EIATTR_SPARSE_MMA_MASK
	.align		4
.L_397:
        /*0018*/ 	.byte	0x03, 0x50
        /*001a*/ 	.short	0x0000


	//----- nvinfo : EIATTR_MAXREG_COUNT
	.align		4
        /*001c*/ 	.byte	0x03, 0x1b
        /*001e*/ 	.short	0x00ff


	//----- nvinfo : EIATTR_NUM_BARRIERS
	.align		4
        /*0020*/ 	.byte	0x02, 0x4c
        /*0022*/ 	.byte	0x01
	.zero		1


	//----- nvinfo : EIATTR_EXTERNS
	.align		4
        /*0024*/ 	.byte	0x04, 0x0f
        /*0026*/ 	.short	(.L_399 - .L_398)


	//   ....[0]....
	.align		4
.L_398:
        /*0028*/ 	.word	index@(__assertfail)


	//----- nvinfo : EIATTR_MERCURY_ISA_VERSION
	.align		4
.L_399:
        /*002c*/ 	.byte	0x03, 0x5f
        /*002e*/ 	.short	0x0101


	//----- nvinfo : EIATTR_COOP_GROUP_MASK_REGIDS
	.align		4
        /*0030*/ 	.byte	0x04, 0x29
        /*0032*/ 	.short	(.L_401 - .L_400)


	//   ....[0]....
.L_400:
        /*0034*/ 	.word	0x05000006


	//   ....[1]....
        /*0038*/ 	.word	0x05000005


	//   ....[2]....
        /*003c*/ 	.word	0x05000008


	//   ....[3]....
        /*0040*/ 	.word	0x05000007


	//   ....[4]....
        /*0044*/ 	.word	0xffffffff


	//   ....[5]....
        /*0048*/ 	.word	0xffffffff


	//   ....[6]....
        /*004c*/ 	.word	0xffffffff


	//   ....[7]....
        /*0050*/ 	.word	0xffffffff


	//   ....[8]....
        /*0054*/ 	.word	0xffffffff


	//   ....[9]....
        /*0058*/ 	.word	0xffffffff


	//   ....[10]....
        /*005c*/ 	.word	0xffffffff


	//   ....[11]....
        /*0060*/ 	.word	0xffffffff


	//   ....[12]....
        /*0064*/ 	.word	0xffffffff


	//   ....[13]....
        /*0068*/ 	.word	0xffffffff


	//   ....[14]....
        /*006c*/ 	.word	0xffffffff


	//   ....[15]....
        /*0070*/ 	.word	0xffffffff


	//   ....[16]....
        /*0074*/ 	.word	0xffffffff


	//   ....[17]....
        /*0078*/ 	.word	0xffffffff


	//   ....[18]....
        /*007c*/ 	.word	0xffffffff


	//   ....[19]....
        /*0080*/ 	.word	0xffffffff


	//   ....[20]....
        /*0084*/ 	.word	0x0500000f


	//   ....[21]....
        /*0088*/ 	.word	0x0500000f


	//   ....[22]....
        /*008c*/ 	.word	0x0500000f


	//   ....[23]....
        /*0090*/ 	.word	0x0500000f


	//   ....[24]....
        /*0094*/ 	.word	0x0500000f


	//   ....[25]....
        /*0098*/ 	.word	0x0500000f


	//   ....[26]....
        /*009c*/ 	.word	0x0500000f


	//   ....[27]....
        /*00a0*/ 	.word	0x0500000f


	//   ....[28]....
        /*00a4*/ 	.word	0x0500000f


	//----- nvinfo : EIATTR_COOP_GROUP_INSTR_OFFSETS
	.align		4
.L_401:
        /*00a8*/ 	.byte	0x04, 0x28
        /*00aa*/ 	.short	(.L_403 - .L_402)


	//   ....[0]....
.L_402:
        /*00ac*/ 	.word	0x000017c0


	//   ....[1]....
        /*00b0*/ 	.word	0x000017e0


	//   ....[2]....
        /*00b4*/ 	.word	0x00001800


	//   ....[3]....
        /*00b8*/ 	.word	0x00001820


	//   ....[4]....
        /*00bc*/ 	.word	0x00002340


	//   ....[5]....
        /*00c0*/ 	.word	0x000025e0


	//   ....[6]....
        /*00c4*/ 	.word	0x00002600


	//   ....[7]....
        /*00c8*/ 	.word	0x00002620


	//   ....[8]....
        /*00cc*/ 	.word	0x00002640


	//   ....[9]....
        /*00d0*/ 	.word	0x000027d0


	//   ....[10]....
        /*00d4*/ 	.word	0x000027f0


	//   ....[11]....
        /*00d8*/ 	.word	0x00002820


	//   ....[12]....
        /*00dc*/ 	.word	0x00002a50


	//   ....[13]....
        /*00e0*/ 	.word	0x00002b80


	//   ....[14]....
        /*00e4*/ 	.word	0x00002bf0


	//   ....[15]....
        /*00e8*/ 	.word	0x00002c40


	//   ....[16]....
        /*00ec*/ 	.word	0x00002c90


	//   ....[17]....
        /*00f0*/ 	.word	0x00002d00


	//   ....[18]....
        /*00f4*/ 	.word	0x00002d20


	//   ....[19]....
        /*00f8*/ 	.word	0x00002d40


	//   ....[20]....
        /*00fc*/ 	.word	0x00005c10


	//   ....[21]....
        /*0100*/ 	.word	0x00005c70


	//   ....[22]....
        /*0104*/ 	.word	0x00005cd0


	//   ....[23]....
        /*0108*/ 	.word	0x00005d30


	//   ....[24]....
        /*010c*/ 	.word	0x00005db0


	//   ....[25]....
        /*0110*/ 	.word	0x00005e50


	//   ....[26]....
        /*0114*/ 	.word	0x00005ed0


	//   ....[27]....
        /*0118*/ 	.word	0x00005f30


	//   ....[28]....
        /*011c*/ 	.word	0x00005f90


	//----- nvinfo : EIATTR_SYSCALL_OFFSETS
	.align		4
.L_403:
        /*0120*/ 	.byte	0x04, 0x46
        /*0122*/ 	.short	(.L_405 - .L_404)


	//   ....[0]....
.L_404:
        /*0124*/ 	.word	0x00000ee0


	//----- nvinfo : EIATTR_EXIT_INSTR_OFFSETS
	.align		4
.L_405:
        /*0128*/ 	.byte	0x04, 0x1c
        /*012a*/ 	.short	(.L_407 - .L_406)


	//   ....[0]....
.L_406:
        /*012c*/ 	.word	0x000000d0


	//   ....[1]....
        /*0130*/ 	.word	0x00005730


	//   ....[2]....
        /*0134*/ 	.word	0x00005820


	//   ....[3]....
        /*0138*/ 	.word	0x00005bc0


	//----- nvinfo : EIATTR_CRS_STACK_SIZE
	.align		4
.L_407:
        /*013c*/ 	.byte	0x04, 0x1e
        /*013e*/ 	.short	(.L_409 - .L_408)
.L_408:
        /*0140*/ 	.word	0x00000000


	//----- nvinfo : EIATTR_CBANK_PARAM_SIZE
	.align		4
.L_409:
        /*0144*/ 	.byte	0x03, 0x19
        /*0146*/ 	.short	0x0128


	//----- nvinfo : EIATTR_PARAM_CBANK
	.align		4
        /*0148*/ 	.byte	0x04, 0x0a
        /*014a*/ 	.short	(.L_411 - .L_410)
	.align		4
.L_410:
        /*014c*/ 	.word	index@(.nv.constant0._ZN4mmha33masked_multihead_attention_kernelItLi32ELi32ELi2ELi4ELi128ELb0ELb1EEEv26Multihead_attention_paramsIT_XT5_EE)
        /*0150*/ 	.short	0x0210
        /*0152*/ 	.short	0x0128


	//----- nvinfo : EIATTR_SW_WAR
	.align		4
.L_411:
        /*0154*/ 	.byte	0x04, 0x36
        /*0156*/ 	.short	(.L_413 - .L_412)
.L_412:
        /*0158*/ 	.word	0x00000008
.L_413:


//--------------------- .nv.info._ZN4mmha33masked_multihead_attention_kernelItLi32ELi32ELi4ELi4ELi64ELb0ELb1EEEv26Multihead_attention_paramsIT_XT5_EE --------------------------
	.section	.nv.info._ZN4mmha33masked_multihead_attention_kernelItLi32ELi32ELi4ELi4ELi64ELb0ELb1EEEv26Multihead_attention_paramsIT_XT5_EE,"",@"SHT_CUDA_INFO"
	.sectionflags	@""
	.align	4


	//----- nvinfo : EIATTR_CUDA_API_VERSION
	.align		4
        /*0000*/ 	.byte	0x04, 0x37
        /*0002*/ 	.short	(.L_415 - .L_414)
.L_414:
        /*0004*/ 	.word	0x00000082


	//----- nvinfo : EIATTR_KPARAM_INFO
	.align		4
.L_415:
        /*0008*/ 	.byte	0x04, 0x17
        /*000a*/ 	.short	(.L_417 - .L_416)
.L_416:
        /*000c*/ 	.word	0x00000000
        /*0010*/ 	.short	0x0000
        /*0012*/ 	.short	0x0000
        /*0014*/ 	.byte	0x00, 0xf0, 0xa1, 0x04


	//----- nvinfo : EIATTR_SPARSE_MMA_MASK
	.align		4
.L_417:
        /*0018*/ 	.byte	0x03, 0x50
        /*001a*/ 	.short	0x0000


	//----- nvinfo : EIATTR_MAXREG_COUNT
	.align		4
        /*001c*/ 	.byte	0x03, 0x1b
        /*001e*/ 	.short	0x00ff


	//----- nvinfo : EIATTR_NUM_BARRIERS
	.align		4
        /*0020*/ 	.byte	0x02, 0x4c
        /*0022*/ 	.byte	0x01
	.zero		1


	//----- nvinfo : EIATTR_EXTERNS
	.align		4
        /*0024*/ 	.byte	0x04, 0x0f
        /*0026*/ 	.short	(.L_419 - .L_418)


	//   ....[0]....
	.align		4
.L_418:
        /*0028*/ 	.word	index@(__assertfail)


	//----- nvinfo : EIATTR_MERCURY_ISA_VERSION
	.align		4
.L_419:
        /*002c*/ 	.byte	0x03, 0x5f
        /*002e*/ 	.short	0x0101


	//----- nvinfo : EIATTR_COOP_GROUP_MASK_REGIDS
	.align		4
        /*0030*/ 	.byte	0x04, 0x29
        /*0032*/ 	.short	(.L_421 - .L_420)


	//   ....[0]....
.L_420:
        /*0034*/ 	.word	0x05000006


	//   ....[1]....
        /*0038*/ 	.word	0x05000005


	//   ....[2]....
        /*003c*/ 	.word	0x05000008


	//   ....[3]....
        /*0040*/ 	.word	0x05000007


	//   ....[4]....
        /*0044*/ 	.word	0xffffffff


	//   ....[5]....
        /*0048*/ 	.word	0xffffffff


	//   ....[6]....
        /*004c*/ 	.word	0xffffffff


	//   ....[7]....
        /*0050*/ 	.word	0xffffffff


	//   ....[8]....
        /*0054*/ 	.word	0xffffffff


	//   ....[9]....
        /*0058*/ 	.word	0xffffffff


	//   ....[10]....
        /*005c*/ 	.word	0xffffffff


	//   ....[11]....
        /*0060*/ 	.word	0xffffffff


	//   ....[12]....
        /*0064*/ 	.word	0xffffffff


	//   ....[13]....
        /*0068*/ 	.word	0xffffffff


	//   ....[14]....
        /*006c*/ 	.word	0xffffffff


	//   ....[15]....
        /*0070*/ 	.word	0xffffffff


	//   ....[16]....
        /*0074*/ 	.word	0xffffffff


	//   ....[17]....
        /*0078*/ 	.word	0xffffffff


	//   ....[18]....
        /*007c*/ 	.word	0x0500000f


	//   ....[19]....
        /*0080*/ 	.word	0x0500000f


	//   ....[20]....
        /*0084*/ 	.word	0x0500000f


	//   ....[21]....
        /*0088*/ 	.word	0x0500000f


	//   ....[22]....
        /*008c*/ 	.word	0x0500000f


	//   ....[23]....
        /*0090*/ 	.word	0x0500000f


	//   ....[24]....
        /*0094*/ 	.word	0x0500000f


	//   ....[25]....
        /*0098*/ 	.word	0x0500000f


	//   ....[26]....
        /*009c*/ 	.word	0x0500000f


	//----- nvinfo : EIATTR_COOP_GROUP_INSTR_OFFSETS
	.align		4
.L_421:
        /*00a0*/ 	.byte	0x04, 0x28
        /*00a2*/ 	.short	(.L_423 - .L_422)


	//   ....[0]....
.L_422:
        /*00a4*/ 	.word	0x000016f0


	//   ....[1]....
        /*00a8*/ 	.word	0x00001710


	//   ....[2]....
        /*00ac*/ 	.word	0x00001730


	//   ....[3]....
        /*00b0*/ 	.word	0x00001750


	//   ....[4]....
        /*00b4*/ 	.word	0x00002240


	//   ....[5]....
        /*00b8*/ 	.word	0x00002260


	//   ....[6]....
        /*00bc*/ 	.word	0x000024e0


	//   ....[7]....
        /*00c0*/ 	.word	0x00002500


	//   ....[8]....
        /*00c4*/ 	.word	0x00002520


	//   ....[9]....
        /*00c8*/ 	.word	0x000026a0


	//   ....[10]....
        /*00cc*/ 	.word	0x000026d0


	//   ....[11]....
        /*00d0*/ 	.word	0x000028f0


	//   ....[12]....
        /*00d4*/ 	.word	0x00002a20


	//   ....[13]....
        /*00d8*/ 	.word	0x00002a90


	//   ....[14]....
        /*00dc*/ 	.word	0x00002ae0


	//   ....[15]....
        /*00e0*/ 	.word	0x00002b30


	//   ....[16]....
        /*00e4*/ 	.word	0x00002ba0


	//   ....[17]....
        /*00e8*/ 	.word	0x00002bc0


	//   ....[18]....
        /*00ec*/ 	.word	0x00005940


	//   ....[19]....
        /*00f0*/ 	.word	0x000059a0


	//   ....[20]....
        /*00f4*/ 	.word	0x00005a00


	//   ....[21]....
        /*00f8*/ 	.word	0x00005a60


	//   ....[22]....
        /*00fc*/ 	.word	0x00005ae0


	//   ....[23]....
        /*0100*/ 	.word	0x00005b60


	//   ....[24]....
        /*0104*/ 	.word	0x00005bf0


	//   ....[25]....
        /*0108*/ 	.word	0x00005c70


	//   ....[26]....
        /*010c*/ 	.word	0x00005cd0


	//----- nvinfo : EIATTR_SYSCALL_OFFSETS
	.align		4
.L_423:
        /*0110*/ 	.byte	0x04, 0x46
        /*0112*/ 	.short	(.L_425 - .L_424)


	//   ....[0]....
.L_424:
        /*0114*/ 	.word	0x00000de0


	//----- nvinfo : EIATTR_EXIT_INSTR_OFFSETS
	.align		4
.L_425:
        /*0118*/ 	.byte	0x04, 0x1c
        /*011a*/ 	.short	(.L_427 - .L_426)


	//   ....[0]....
.L_426:
        /*011c*/ 	.word	0x000000b0


	//   ....[1]....
        /*0120*/ 	.word	0x00005460


	//   ....[2]....
        /*0124*/ 	.word	0x00005550


	//   ....[3]....
        /*0128*/ 	.word	0x000058f0


	//----- nvinfo : EIATTR_CRS_STACK_SIZE
	.align		4
.L_427:
        /*012c*/ 	.byte	0x04, 0x1e
        /*012e*/ 	.short	(.L_429 - .L_428)
.L_428:
        /*0130*/ 	.word	0x00000000


	//----- nvinfo : EIATTR_CBANK_PARAM_SIZE
	.align		4
.L_429:
        /*0134*/ 	.byte	0x03, 0x19
        /*0136*/ 	.short	0x0128


	//----- nvinfo : EIATTR_PARAM_CBANK
	.align		4
        /*0138*/ 	.byte	0x04, 0x0a
        /*013a*/ 	.short	(.L_431 - .L_430)
	.align		4
.L_430:
        /*013c*/ 	.word	index@(.nv.constant0._ZN4mmha33masked_multihead_attention_kernelItLi32ELi32ELi4ELi4ELi64ELb0ELb1EEEv26Multihead_attention_paramsIT_XT5_EE)
        /*0140*/ 	.short	0x0210
        /*0142*/ 	.short	0x0128


	//----- nvinfo : EIATTR_SW_WAR
	.align		4
.L_431:
        /*0144*/ 	.byte	0x04, 0x36
        /*0146*/ 	.short	(.L_433 - .L_432)
.L_432:
        /*0148*/ 	.word	0x00000008
.L_433:


//--------------------- .nv.info._ZN4mmha33masked_multihead_attention_kernelItLi32ELi32ELi1ELi4ELi256ELb0ELb0EEEv26Multihead_attention_paramsIT_XT5_EE --------------------------
	.section	.nv.info._ZN4mmha33masked_multihead_attention_kernelItLi32ELi32ELi1ELi4ELi256ELb0ELb0EEEv26Multihead_attention_paramsIT_XT5_EE,"",@"SHT_CUDA_INFO"
	.sectionflags	@""
	.align	4


	//----- nvinfo : EIATTR_CUDA_API_VERSION
	.align		4
        /*0000*/ 	.byte	0x04, 0x37
        /*0002*/ 	.short	(.L_435 - .L_434)
.L_434:
        /*0004*/ 	.word	0x00000082


	//----- nvinfo : EIATTR_KPARAM_INFO
	.align		4
.L_435:
        /*0008*/ 	.byte	0x04, 0x17
        /*000a*/ 	.short	(.L_437 - .L_436)
.L_436:
        /*000c*/ 	.word	0x00000000
        /*0010*/ 	.short	0x0000
        /*0012*/ 	.short	0x0000
        /*0014*/ 	.byte	0x00, 0xf0, 0xa1, 0x04


	//----- nvinfo : EIATTR_SPARSE_MMA_MASK
	.align		4
.L_437:
        /*0018*/ 	.byte	0x03, 0x50
        /*001a*/ 	.short	0x0000


	//----- nvinfo : EIATTR_MAXREG_COUNT
	.align		4
        /*001c*/ 	.byte	0x03, 0x1b
        /*001e*/ 	.short	0x00ff


	//----- nvinfo : EIATTR_NUM_BARRIERS
	.align		4
        /*0020*/ 	.byte	0x02, 0x4c
        /*0022*/ 	.byte	0x01
	.zero		1


	//----- nvinfo : EIATTR_EXTERNS
	.align		4
        /*0024*/ 	.byte	0x04, 0x0f
        /*0026*/ 	.short	(.L_439 - .L_438)


	//   ....[0]....
	.align		4
.L_438:
        /*0028*/ 	.word	index@(__assertfail)


	//----- nvinfo : EIATTR_MERCURY_ISA_VERSION
	.align		4
.L_439:
        /*002c*/ 	.byte	0x03, 0x5f
        /*002e*/ 	.short	0x0101


	//----- nvinfo : EIATTR_COOP_GROUP_MASK_REGIDS
	.align		4
        /*0030*/ 	.byte	0x04, 0x29
        /*0032*/ 	.short	(.L_441 - .L_440)


	//   ....[0]....
.L_440:
        /*0034*/ 	.word	0x05000006


	//   ....[1]....
        /*0038*/ 	.word	0x05000005


	//   ....[2]....
        /*003c*/ 	.word	0x05000008


	//   ....[3]....
        /*0040*/ 	.word	0x05000007


	//   ....[4]....
        /*0044*/ 	.word	0xffffffff


	//   ....[5]....
        /*0048*/ 	.word	0xffffffff


	//   ....[6]....
        /*004c*/ 	.word	0xffffffff


	//   ....[7]....
        /*0050*/ 	.word	0xffffffff


	//   ....[8]....
        /*0054*/ 	.word	0xffffffff


	//   ....[9]....
        /*0058*/ 	.word	0xffffffff


	//   ....[10]....
        /*005c*/ 	.word	0xffffffff


	//   ....[11]....
        /*0060*/ 	.word	0xffffffff


	//   ....[12]....
        /*0064*/ 	.word	0xffffffff


	//   ....[13]....
        /*0068*/ 	.word	0xffffffff


	//   ....[14]....
        /*006c*/ 	.word	0xffffffff


	//   ....[15]....
        /*0070*/ 	.word	0xffffffff


	//   ....[16]....
        /*0074*/ 	.word	0xffffffff


	//   ....[17]....
        /*0078*/ 	.word	0xffffffff


	//   ....[18]....
        /*007c*/ 	.word	0xffffffff


	//   ....[19]....
        /*0080*/ 	.word	0xffffffff


	//   ....[20]....
        /*0084*/ 	.word	0xffffffff


	//   ....[21]....
        /*0088*/ 	.word	0xffffffff


	//   ....[22]....
        /*008c*/ 	.word	0x0500000f


	//   ....[23]....
        /*0090*/ 	.word	0x0500000f


	//   ....[24]....
        /*0094*/ 	.word	0x0500000f


	//   ....[25]....
        /*0098*/ 	.word	0x0500000f


	//----- nvinfo : EIATTR_COOP_GROUP_INSTR_OFFSETS
	.align		4
.L_441:
        /*009c*/ 	.byte	0x04, 0x28
        /*009e*/ 	.short	(.L_443 - .L_442)


	//   ....[0]....
.L_442:
        /*00a0*/ 	.word	0x000017c0


	//   ....[1]....
        /*00a4*/ 	.word	0x000017e0


	//   ....[2]....
        /*00a8*/ 	.word	0x00001800


	//   ....[3]....
        /*00ac*/ 	.word	0x00001820


	//   ....[4]....
        /*00b0*/ 	.word	0x000023c0


	//   ....[5]....
        /*00b4*/ 	.word	0x00002410


	//   ....[6]....
        /*00b8*/ 	.word	0x00002440


	//   ....[7]....
        /*00bc*/ 	.word	0x000024b0


	//   ....[8]....
        /*00c0*/ 	.word	0x00002520


	//   ....[9]....
        /*00c4*/ 	.word	0x000025d0


	//   ....[10]....
        /*00c8*/ 	.word	0x00002600


	//   ....[11]....
        /*00cc*/ 	.word	0x00002630


	//   ....[12]....
        /*00d0*/ 	.word	0x00002650


	//   ....[13]....
        /*00d4*/ 	.word	0x00002880


	//   ....[14]....
        /*00d8*/ 	.word	0x000029b0


	//   ....[15]....
        /*00dc*/ 	.word	0x00002a30


	//   ....[16]....
        /*00e0*/ 	.word	0x00002a80


	//   ....[17]....
        /*00e4*/ 	.word	0x00002ac0


	//   ....[18]....
        /*00e8*/ 	.word	0x00002b30


	//   ....[19]....
        /*00ec*/ 	.word	0x00002b50


	//   ....[20]....
        /*00f0*/ 	.word	0x00002b70


	//   ....[21]....
        /*00f4*/ 	.word	0x00002b90


	//   ....[22]....
        /*00f8*/ 	.word	0x00005c90


	//   ....[23]....
        /*00fc*/ 	.word	0x00005cf0


	//   ....[24]....
        /*0100*/ 	.word	0x00005d50


	//   ....[25]....
        /*0104*/ 	.word	0x00005db0


	//----- nvinfo : EIATTR_SYSCALL_OFFSETS
	.align		4
.L_443:
        /*0108*/ 	.byte	0x04, 0x46
        /*010a*/ 	.short	(.L_445 - .L_444)


	//   ....[0]....
.L_444:
        /*010c*/ 	.word	0x00000ee0


	//----- nvinfo : EIATTR_EXIT_INSTR_OFFSETS
	.align		4
.L_445:
        /*0110*/ 	.byte	0x04, 0x1c
        /*0112*/ 	.short	(.L_447 - .L_446)


	//   ....[0]....
.L_446:
        /*0114*/ 	.word	0x000000d0


	//   ....[1]....
        /*0118*/ 	.word	0x000057b0


	//   ....[2]....
        /*011c*/ 	.word	0x000058a0


	//   ....[3]....
        /*0120*/ 	.word	0x00005c40


	//----- nvinfo : EIATTR_CRS_STACK_SIZE
	.align		4
.L_447:
        /*0124*/ 	.byte	0x04, 0x1e
        /*0126*/ 	.short	(.L_449 - .L_448)
.L_448:
        /*0128*/ 	.word	0x00000000


	//----- nvinfo : EIATTR_CBANK_PARAM_SIZE
	.align		4
.L_449:
        /*012c*/ 	.byte	0x03, 0x19
        /*012e*/ 	.short	0x0128


	//----- nvinfo : EIATTR_PARAM_CBANK
	.align		4
        /*0130*/ 	.byte	0x04, 0x0a
        /*0132*/ 	.short	(.L_451 - .L_450)
	.align		4
.L_450:
        /*0134*/ 	.word	index@(.nv.constant0._ZN4mmha33masked_multihead_attention_kernelItLi32ELi32ELi1ELi4ELi256ELb0ELb0EEEv26Multihead_attention_paramsIT_XT5_EE)
        /*0138*/ 	.short	0x0210
        /*013a*/ 	.short	0x0128


	//----- nvinfo : EIATTR_SW_WAR
	.align		4
.L_451:
        /*013c*/ 	.byte	0x04, 0x36
        /*013e*/ 	.short	(.L_453 - .L_452)
.L_452:
        /*0140*/ 	.word	0x00000008
.L_453:


//--------------------- .nv.info._ZN4mmha33masked_multihead_attention_kernelItLi32ELi32ELi2ELi4ELi128ELb0ELb0EEEv26Multihead_attention_paramsIT_XT5_EE --------------------------
	.section	.nv.info._ZN4mmha33masked_multihead_attention_kernelItLi32ELi32ELi2ELi4ELi128ELb0ELb0EEEv26Multihead_attention_paramsIT_XT5_EE,"",@"SHT_CUDA_INFO"
	.sectionflags	@""
	.align	4


	//----- nvinfo : EIATTR_CUDA_API_VERSION
	.align		4
        /*0000*/ 	.byte	0x04, 0x37
        /*0002*/ 	.short	(.L_455 - .L_454)
.L_454:
        /*0004*/ 	.word	0x00000082


	//----- nvinfo : EIATTR_KPARAM_INFO
	.align		4
.L_455:
        /*0008*/ 	.byte	0x04, 0x17
        /*000a*/ 	.short	(.L_457 - .L_456)
.L_456:
        /*000c*/ 	.word	0x00000000
        /*0010*/ 	.short	0x0000
        /*0012*/ 	.short	0x0000
        /*0014*/ 	.byte	0x00, 0xf0, 0xa1, 0x04


	//----- nvinfo : EIATTR_SPARSE_MMA_MASK
	.align		4
.L_457:
        /*0018*/ 	.byte	0x03, 0x50
        /*001a*/ 	.short	0x0000


	//----- nvinfo : EIATTR_MAXREG_COUNT
	.align		4
        /*001c*/ 	.byte	0x03, 0x1b
        /*001e*/ 	.short	0x00ff


	//----- nvinfo : EIATTR_NUM_BARRIERS
	.align		4
        /*0020*/ 	.byte	0x02, 0x4c
        /*0022*/ 	.byte	0x01
	.zero		1


	//----- nvinfo : EIATTR_EXTERNS
	.align		4
        /*0024*/ 	.byte	0x04, 0x0f
        /*0026*/ 	.short	(.L_459 - .L_458)


	//   ....[0]....
	.align		4
.L_458:
        /*0028*/ 	.word	index@(__assertfail)


	//----- nvinfo : EIATTR_MERCURY_ISA_VERSION
	.align		4
.L_459:
        /*002c*/ 	.byte	0x03, 0x5f
        /*002e*/ 	.short	0x0101


	//----- nvinfo : EIATTR_COOP_GROUP_MASK_REGIDS
	.align		4
        /*0030*/ 	.byte	0x04, 0x29
        /*0032*/ 	.short	(.L_461 - .L_460)


	//   ....[0]....
.L_460:
        /*0034*/ 	.word	0x05000006


	//   ....[1]....
        /*0038*/ 	.word	0x05000005


	//   ....[2]....
        /*003c*/ 	.word	0x05000008


	//   ....[3]....
        /*0040*/ 	.word	0x05000007


	//   ....[4]....
        /*0044*/ 	.word	0xffffffff


	//   ....[5]....
        /*0048*/ 	.word	0xffffffff


	//   ....[6]....
        /*004c*/ 	.word	0xffffffff


	//   ....[7]....
        /*0050*/ 	.word	0xffffffff


	//   ....[8]....
        /*0054*/ 	.word	0xffffffff


	//   ....[9]....
        /*0058*/ 	.word	0xffffffff


	//   ....[10]....
        /*005c*/ 	.word	0xffffffff


	//   ....[11]....
        /*0060*/ 	.word	0xffffffff


	//   ....[12]....
        /*0064*/ 	.word	0xffffffff


	//   ....[13]....
        /*0068*/ 	.word	0xffffffff


	//   ....[14]....
        /*006c*/ 	.word	0xffffffff


	//   ....[15]....
        /*0070*/ 	.word	0xffffffff


	//   ....[16]....
        /*0074*/ 	.word	0xffffffff


	//   ....[17]....
        /*0078*/ 	.word	0xffffffff


	//   ....[18]....
        /*007c*/ 	.word	0xffffffff


	//   ....[19]....
        /*0080*/ 	.word	0xffffffff


	//   ....[20]....
        /*0084*/ 	.word	0x0500000f


	//   ....[21]....
        /*0088*/ 	.word	0x0500000f


	//   ....[22]....
        /*008c*/ 	.word	0x0500000f


	//   ....[23]....
        /*0090*/ 	.word	0x0500000f


	//   ....[24]....
        /*0094*/ 	.word	0x0500000f


	//   ....[25]....
        /*0098*/ 	.word	0x0500000f


	//   ....[26]....
        /*009c*/ 	.word	0x0500000f


	//   ....[27]....
        /*00a0*/ 	.word	0x0500000f


	//   ....[28]....
        /*00a4*/ 	.word	0x0500000f


	//----- nvinfo : EIATTR_COOP_GROUP_INSTR_OFFSETS
	.align		4
.L_461:
        /*00a8*/ 	.byte	0x04, 0x28
        /*00aa*/ 	.short	(.L_463 - .L_462)


	//   ....[0]....
.L_462:
        /*00ac*/ 	.word	0x000017c0


	//   ....[1]....
        /*00b0*/ 	.word	0x000017e0


	//   ....[2]....
        /*00b4*/ 	.word	0x00001800


	//   ....[3]....
        /*00b8*/ 	.word	0x00001820


	//   ....[4]....
        /*00bc*/ 	.word	0x000021c0


	//   ....[5]....
        /*00c0*/ 	.word	0x00002440


	//   ....[6]....
        /*00c4*/ 	.word	0x00002460


	//   ....[7]....
        /*00c8*/ 	.word	0x00002480


	//   ....[8]....
        /*00cc*/ 	.word	0x000024a0


	//   ....[9]....
        /*00d0*/ 	.word	0x00002630


	//   ....[10]....
        /*00d4*/ 	.word	0x00002650


	//   ....[11]....
        /*00d8*/ 	.word	0x00002680


	//   ....[12]....
        /*00dc*/ 	.word	0x000028d0


	//   ....[13]....
        /*00e0*/ 	.word	0x00002a00


	//   ....[14]....
        /*00e4*/ 	.word	0x00002a70


	//   ....[15]....
        /*00e8*/ 	.word	0x00002ac0


	//   ....[16]....
        /*00ec*/ 	.word	0x00002b10


	//   ....[17]....
        /*00f0*/ 	.word	0x00002b80


	//   ....[18]....
        /*00f4*/ 	.word	0x00002ba0


	//   ....[19]....
        /*00f8*/ 	.word	0x00002bc0


	//   ....[20]....
        /*00fc*/ 	.word	0x00005a50


	//   ....[21]....
        /*0100*/ 	.word	0x00005ab0


	//   ....[22]....
        /*0104*/ 	.word	0x00005b10


	//   ....[23]....
        /*0108*/ 	.word	0x00005b70


	//   ....[24]....
        /*010c*/ 	.word	0x00005bf0


	//   ....[25]....
        /*0110*/ 	.word	0x00005c90


	//   ....[26]....
        /*0114*/ 	.word	0x00005d10


	//   ....[27]....
        /*0118*/ 	.word	0x00005d70


	//   ....[28]....
        /*011c*/ 	.word	0x00005dd0


	//----- nvinfo : EIATTR_SYSCALL_OFFSETS
	.align		4
.L_463:
        /*0120*/ 	.byte	0x04, 0x46
        /*0122*/ 	.short	(.L_465 - .L_464)


	//   ....[0]....
.L_464:
        /*0124*/ 	.word	0x00000ee0


	//----- nvinfo : EIATTR_EXIT_INSTR_OFFSETS
	.align		4
.L_465:
        /*0128*/ 	.byte	0x04, 0x1c
        /*012a*/ 	.short	(.L_467 - .L_466)


	//   ....[0]....
.L_466:
        /*012c*/ 	.word	0x000000d0


	//   ....[1]....
        /*0130*/ 	.word	0x00005570


	//   ....[2]....
        /*0134*/ 	.word	0x00005660


	//   ....[3]....
        /*0138*/ 	.word	0x00005a00


	//----- nvinfo : EIATTR_CRS_STACK_SIZE
	.align		4
.L_467:
        /*013c*/ 	.byte	0x04, 0x1e
        /*013e*/ 	.short	(.L_469 - .L_468)
.L_468:
        /*0140*/ 	.word	0x00000000


	//----- nvinfo : EIATTR_CBANK_PARAM_SIZE
	.align		4
.L_469:
        /*0144*/ 	.byte	0x03, 0x19
        /*0146*/ 	.short	0x0128


	//----- nvinfo : EIATTR_PARAM_CBANK
	.align		4
        /*0148*/ 	.byte	0x04, 0x0a
        /*014a*/ 	.short	(.L_471 - .L_470)
	.align		4
.L_470:
        /*014c*/ 	.word	index@(.nv.constant0._ZN4mmha33masked_multihead_attention_kernelItLi32ELi32ELi2ELi4ELi128ELb0ELb0EEEv26Multihead_attention_paramsIT_XT5_EE)
        /*0150*/ 	.short	0x0210
        /*0152*/ 	.short	0x0128


	//----- nvinfo : EIATTR_SW_WAR
	.align		4
.L_471:
        /*0154*/ 	.byte	0x04, 0x36
        /*0156*/ 	.short	(.L_473 - .L_472)
.L_472:
        /*0158*/ 	.word	0x00000008
.L_473:


//--------------------- .nv.info._ZN4mmha33masked_multihead_attention_kernelItLi32ELi32ELi4ELi4ELi64ELb0ELb0EEEv26Multihead_attention_paramsIT_XT5_EE --------------------------
	.section	.nv.info._ZN4mmha33masked_multihead_attention_kernelItLi32ELi32ELi4ELi4ELi64ELb0ELb0EEEv26Multihead_attention_paramsIT_XT5_EE,"",@"SHT_CUDA_INFO"
	.sectionflags	@""
	.align	4


	//----- nvinfo : EIATTR_CUDA_API_VERSION
	.align		4
        /*0000*/ 	.byte	0x04, 0x37
        /*0002*/ 	.short	(.L_475 - .L_474)
.L_474:
        /*0004*/ 	.word	0x00000082


	//----- nvinfo : EIATTR_KPARAM_INFO
	.align		4
.L_475:
        /*0008*/ 	.byte	0x04, 0x17
        /*000a*/ 	.short	(.L_477 - .L_476)
.L_476:
        /*000c*/ 	.word	0x00000000
        /*0010*/ 	.short	0x0000
        /*0012*/ 	.short	0x0000
        /*0014*/ 	.byte	0x00, 0xf0, 0xa1, 0x04


	//----- nvinfo : EIATTR_SPARSE_MMA_MASK
	.align		4
.L_477:
        /*0018*/ 	.byte	0x03, 0x50
        /*001a*/ 	.short	0x0000


	//----- nvinfo : EIATTR_MAXREG_COUNT
	.align		4
        /*001c*/ 	.byte	0x03, 0x1b
        /*001e*/ 	.short	0x00ff


	//----- nvinfo : EIATTR_NUM_BARRIERS
	.align		4
        /*0020*/ 	.byte	0x02, 0x4c
        /*0022*/ 	.byte	0x01
	.zero		1


	//----- nvinfo : EIATTR_EXTERNS
	.align		4
        /*0024*/ 	.byte	0x04, 0x0f
        /*0026*/ 	.short	(.L_479 - .L_478)


	//   ....[0]....
	.align		4
.L_478:
        /*0028*/ 	.word	index@(__assertfail)


	//----- nvinfo : EIATTR_MERCURY_ISA_VERSION
	.align		4
.L_479:
        /*002c*/ 	.byte	0x03, 0x5f
        /*002e*/ 	.short	0x0101


	//----- nvinfo : EIATTR_COOP_GROUP_MASK_REGIDS
	.align		4
        /*0030*/ 	.byte	0x04, 0x29
        /*0032*/ 	.short	(.L_481 - .L_480)


	//   ....[0]....
.L_480:
        /*0034*/ 	.word	0x05000006


	//   ....[1]....
        /*0038*/ 	.word	0x05000005


	//   ....[2]....
        /*003c*/ 	.word	0x05000008


	//   ....[3]....
        /*0040*/ 	.word	0x05000007


	//   ....[4]....
        /*0044*/ 	.word	0xffffffff


	//   ....[5]....
        /*0048*/ 	.word	0xffffffff


	//   ....[6]....
        /*004c*/ 	.word	0xffffffff


	//   ....[7]....
        /*0050*/ 	.word	0xffffffff


	//   ....[8]....
        /*0054*/ 	.word	0xffffffff


	//   ....[9]....
        /*0058*/ 	.word	0xffffffff


	//   ....[10]....
        /*005c*/ 	.word	0xffffffff


	//   ....[11]....
        /*0060*/ 	.word	0xffffffff


	//   ....[12]....
        /*0064*/ 	.word	0xffffffff


	//   ....[13]....
        /*0068*/ 	.word	0xffffffff


	//   ....[14]....
        /*006c*/ 	.word	0xffffffff


	//   ....[15]....
        /*0070*/ 	.word	0xffffffff


	//   ....[16]....
        /*0074*/ 	.word	0xffffffff


	//   ....[17]....
        /*0078*/ 	.word	0xffffffff


	//   ....[18]....
        /*007c*/ 	.word	0x0500000f


	//   ....[19]....
        /*0080*/ 	.word	0x0500000f


	//   ....[20]....
        /*0084*/ 	.word	0x0500000f


	//   ....[21]....
        /*0088*/ 	.word	0x0500000f


	//   ....[22]....
        /*008c*/ 	.word	0x0500000f


	//   ....[23]....
        /*0090*/ 	.word	0x0500000f


	//   ....[24]....
        /*0094*/ 	.word	0x0500000f


	//   ....[25]....
        /*0098*/ 	.word	0x0500000f


	//   ....[26]....
        /*009c*/ 	.word	0x0500000f


	//----- nvinfo : EIATTR_COOP_GROUP_INSTR_OFFSETS
	.align		4
.L_481:
        /*00a0*/ 	.byte	0x04, 0x28
        /*00a2*/ 	.short	(.L_483 - .L_482)


	//   ....[0]....
.L_482:
        /*00a4*/ 	.word	0x000017e0


	//   ....[1]....
        /*00a8*/ 	.word	0x00001800


	//   ....[2]....
        /*00ac*/ 	.word	0x00001820


	//   ....[3]....
        /*00b0*/ 	.word	0x00001840


	//   ....[4]....
        /*00b4*/ 	.word	0x00002220


	//   ....[5]....
        /*00b8*/ 	.word	0x00002240


	//   ....[6]....
        /*00bc*/ 	.word	0x00002480


	//   ....[7]....
        /*00c0*/ 	.word	0x000024a0


	//   ....[8]....
        /*00c4*/ 	.word	0x000024c0


	//   ....[9]....
        /*00c8*/ 	.word	0x00002640


	//   ....[10]....
        /*00cc*/ 	.word	0x00002670


	//   ....[11]....
        /*00d0*/ 	.word	0x000028b0


	//   ....[12]....
        /*00d4*/ 	.word	0x000029e0


	//   ....[13]....
        /*00d8*/ 	.word	0x00002a50


	//   ....[14]....
        /*00dc*/ 	.word	0x00002aa0


	//   ....[15]....
        /*00e0*/ 	.word	0x00002af0


	//   ....[16]....
        /*00e4*/ 	.word	0x00002b60


	//   ....[17]....
        /*00e8*/ 	.word	0x00002b80


	//   ....[18]....
        /*00ec*/ 	.word	0x00005850


	//   ....[19]....
        /*00f0*/ 	.word	0x000058b0


	//   ....[20]....
        /*00f4*/ 	.word	0x00005910


	//   ....[21]....
        /*00f8*/ 	.word	0x00005970


	//   ....[22]....
        /*00fc*/ 	.word	0x000059f0


	//   ....[23]....
        /*0100*/ 	.word	0x00005a70


	//   ....[24]....
        /*0104*/ 	.word	0x00005b00


	//   ....[25]....
        /*0108*/ 	.word	0x00005b80


	//   ....[26]....
        /*010c*/ 	.word	0x00005be0


	//----- nvinfo : EIATTR_SYSCALL_OFFSETS
	.align		4
.L_483:
        /*0110*/ 	.byte	0x04, 0x46
        /*0112*/ 	.short	(.L_485 - .L_484)


	//   ....[0]....
.L_484:
        /*0114*/ 	.word	0x00000ed0


	//----- nvinfo : EIATTR_EXIT_INSTR_OFFSETS
	.align		4
.L_485:
        /*0118*/ 	.byte	0x04, 0x1c
        /*011a*/ 	.short	(.L_487 - .L_486)


	//   ....[0]....
.L_486:
        /*011c*/ 	.word	0x000000d0


	//   ....[1]....
        /*0120*/ 	.word	0x00005370


	//   ....[2]....
        /*0124*/ 	.word	0x00005460


	//   ....[3]....
        /*0128*/ 	.word	0x00005800


	//----- nvinfo : EIATTR_CRS_STACK_SIZE
	.align		4
.L_487:
        /*012c*/ 	.byte	0x04, 0x1e
        /*012e*/ 	.short	(.L_489 - .L_488)
.L_488:
        /*0130*/ 	.word	0x00000000


	//----- nvinfo : EIATTR_CBANK_PARAM_SIZE
	.align		4
.L_489:
        /*0134*/ 	.byte	0x03, 0x19
        /*0136*/ 	.short	0x0128


	//----- nvinfo : EIATTR_PARAM_CBANK
	.align		4
        /*0138*/ 	.byte	0x04, 0x0a
        /*013a*/ 	.short	(.L_491 - .L_490)
	.align		4
.L_490:
        /*013c*/ 	.word	index@(.nv.constant0._ZN4mmha33masked_multihead_attention_kernelItLi32ELi32ELi4ELi4ELi64ELb0ELb0EEEv26Multihead_attention_paramsIT_XT5_EE)
        /*0140*/ 	.short	0x0210
        /*0142*/ 	.short	0x0128


	//----- nvinfo : EIATTR_SW_WAR
	.align		4
.L_491:
        /*0144*/ 	.byte	0x04, 0x36
        /*0146*/ 	.short	(.L_493 - .L_492)
.L_492:
        /*0148*/ 	.word	0x00000008
.L_493:


//--------------------- .nv.info._ZN4mmha33masked_multihead_attention_kernelIfLi32ELi32ELi1ELi8ELi256ELb0ELb1EEEv26Multihead_attention_paramsIT_XT5_EE --------------------------
	.section	.nv.info._ZN4mmha33masked_multihead_attention_kernelIfLi32ELi32ELi1ELi8ELi256ELb0ELb1EEEv26Multihead_attention_paramsIT_XT5_EE,"",@"SHT_CUDA_INFO"
	.sectionflags	@""
	.align	4


	//----- nvinfo : EIATTR_CUDA_API_VERSION
	.align		4
        /*0000*/ 	.byte	0x04, 0x37
        /*0002*/ 	.short	(.L_495 - .L_494)
.L_494:
        /*0004*/ 	.word	0x00000082


	//----- nvinfo : EIATTR_KPARAM_INFO
	.align		4
.L_495:
        /*0008*/ 	.byte	0x04, 0x17
        /*000a*/ 	.short	(.L_497 - .L_496)
.L_496:
        /*000c*/ 	.word	0x00000000
        /*0010*/ 	.short	0x0000
        /*0012*/ 	.short	0x0000
        /*0014*/ 	.byte	0x00, 0xf0, 0xa1, 0x04


	//----- nvinfo : EIATTR_SPARSE_MMA_MASK
	.align		4
.L_497:
        /*0018*/ 	.byte	0x03, 0x50
        /*001a*/ 	.short	0x0000


	//----- nvinfo : EIATTR_MAXREG_COUNT
	.align		4
        /*001c*/ 	.byte	0x03, 0x1b
        /*001e*/ 	.short	0x00ff


	//----- nvinfo : EIATTR_NUM_BARRIERS
	.align		4
        /*0020*/ 	.byte	0x02, 0x4c
        /*0022*/ 	.byte	0x01
	.zero		1


	//----- nvinfo : EIATTR_MERCURY_ISA_VERSION
	.align		4
        /*0024*/ 	.byte	0x03, 0x5f
        /*0026*/ 	.short	0x0101


	//----- nvinfo : EIATTR_COOP_GROUP_MASK_REGIDS
	.align		4
        /*0028*/ 	.byte	0x04, 0x29
        /*002a*/ 	.short	(.L_499 - .L_498)


	//   ....[0]....
.L_498:
        /*002c*/ 	.word	0xffffffff


	//   ....[1]....
        /*0030*/ 	.word	0xffffffff


	//   ....[2]....
        /*0034*/ 	.word	0xffffffff


	//   ....[3]....
        /*0038*/ 	.word	0xffffffff


	//   ....[4]....
        /*003c*/ 	.word	0xffffffff


	//   ....[5]....
        /*0040*/ 	.word	0xffffffff


	//   ....[6]....
        /*0044*/ 	.word	0xffffffff


	//   ....[7]....
        /*0048*/ 	.word	0xffffffff


	//   ....[8]....
        /*004c*/ 	.word	0xffffffff


	//   ....[9]....
        /*0050*/ 	.word	0xffffffff


	//   ....[10]....
        /*0054*/ 	.word	0xffffffff


	//   ....[11]....
        /*0058*/ 	.word	0xffffffff


	//   ....[12]....
        /*005c*/ 	.word	0xffffffff


	//   ....[13]....
        /*0060*/ 	.word	0xffffffff


	//   ....[14]....
        /*0064*/ 	.word	0xffffffff


	//   ....[15]....
        /*0068*/ 	.word	0xffffffff


	//   ....[16]....
        /*006c*/ 	.word	0xffffffff


	//   ....[17]....
        /*0070*/ 	.word	0xffffffff


	//   ....[18]....
        /*0074*/ 	.word	0xffffffff


	//   ....[19]....
        /*0078*/ 	.word	0xffffffff


	//   ....[20]....
        /*007c*/ 	.word	0xffffffff


	//   ....[21]....
        /*0080*/ 	.word	0xffffffff


	//   ....[22]....
        /*0084*/ 	.word	0xffffffff


	//   ....[23]....
        /*0088*/ 	.word	0x0500000f


	//   ....[24]....
        /*008c*/ 	.word	0x0500000f


	//   ....[25]....
        /*0090*/ 	.word	0x0500000f


	//   ....[26]....
        /*0094*/ 	.word	0x0500000f


	//   ....[27]....
        /*0098*/ 	.word	0x0500000f


	//----- nvinfo : EIATTR_COOP_GROUP_INSTR_OFFSETS
	.align		4
.L_499:
        /*009c*/ 	.byte	0x04, 0x28
        /*009e*/ 	.short	(.L_501 - .L_500)


	//   ....[0]....
.L_500:
        /*00a0*/ 	.word	0x00000eb0


	//   ....[1]....
        /*00a4*/ 	.word	0x00000ed0


	//   ....[2]....
        /*00a8*/ 	.word	0x00000ef0


	//   ....[3]....
        /*00ac*/ 	.word	0x00000f10


	//   ....[4]....
        /*00b0*/ 	.word	0x00000f30


	//   ....[5]....
        /*00b4*/ 	.word	0x00002010


	//   ....[6]....
        /*00b8*/ 	.word	0x00002060


	//   ....[7]....
        /*00bc*/ 	.word	0x00002090


	//   ....[8]....
        /*00c0*/ 	.word	0x00002100


	//   ....[9]....
        /*00c4*/ 	.word	0x00002170


	//   ....[10]....
        /*00c8*/ 	.word	0x00002240


	//   ....[11]....
        /*00cc*/ 	.word	0x00002260


	//   ....[12]....
        /*00d0*/ 	.word	0x00002290


	//   ....[13]....
        /*00d4*/ 	.word	0x000022b0


	//   ....[14]....
        /*00d8*/ 	.word	0x00002480


	//   ....[15]....
        /*00dc*/ 	.word	0x00002510


	//   ....[16]....
        /*00e0*/ 	.word	0x00002540


	//   ....[17]....
        /*00e4*/ 	.word	0x00002590


	//   ....[18]....
        /*00e8*/ 	.word	0x000025e0


	//   ....[19]....
        /*00ec*/ 	.word	0x00002650


	//   ....[20]....
        /*00f0*/ 	.word	0x00002670


	//   ....[21]....
        /*00f4*/ 	.word	0x00002690


	//   ....[22]....
        /*00f8*/ 	.word	0x000026b0


	//   ....[23]....
        /*00fc*/ 	.word	0x00004d00


	//   ....[24]....
        /*0100*/ 	.word	0x00004d70


	//   ....[25]....
        /*0104*/ 	.word	0x00004de0


	//   ....[26]....
        /*0108*/ 	.word	0x00004e50


	//   ....[27]....
        /*010c*/ 	.word	0x00004ec0


	//----- nvinfo : EIATTR_EXIT_INSTR_OFFSETS
	.align		4
.L_501:
        /*0110*/ 	.byte	0x04, 0x1c
        /*0112*/ 	.short	(.L_503 - .L_502)


	//   ....[0]....
.L_502:
        /*0114*/ 	.word	0x000000b0


	//   ....[1]....
        /*0118*/ 	.word	0x00004a40


	//   ....[2]....
        /*011c*/ 	.word	0x00004af0


	//   ....[3]....
        /*0120*/ 	.word	0x00004cb0


	//----- nvinfo : EIATTR_CRS_STACK_SIZE
	.align		4
.L_503:
        /*0124*/ 	.byte	0x04, 0x1e
        /*0126*/ 	.short	(.L_505 - .L_504)
.L_504:
        /*0128*/ 	.word	0x00000000


	//----- nvinfo : EIATTR_CBANK_PARAM_SIZE
	.align		4
.L_505:
        /*012c*/ 	.byte	0x03, 0x19
        /*012e*/ 	.short	0x0128


	//----- nvinfo : EIATTR_PARAM_CBANK
	.align		4
        /*0130*/ 	.byte	0x04, 0x0a
        /*0132*/ 	.short	(.L_507 - .L_506)
	.align		4
.L_506:
        /*0134*/ 	.word	index@(.nv.constant0._ZN4mmha33masked_multihead_attention_kernelIfLi32ELi32ELi1ELi8ELi256ELb0ELb1EEEv26Multihead_attention_paramsIT_XT5_EE)
        /*0138*/ 	.short	0x0210
        /*013a*/ 	.short	0x0128


	//----- nvinfo : EIATTR_SW_WAR
	.align		4
.L_507:
        /*013c*/ 	.byte	0x04, 0x36
        /*013e*/ 	.short	(.L_509 - .L_508)
.L_508:
        /*0140*/ 	.word	0x00000008
.L_509:


//--------------------- .nv.info._ZN4mmha33masked_multihead_attention_kernelIfLi32ELi32ELi2ELi8ELi128ELb0ELb1EEEv26Multihead_attention_paramsIT_XT5_EE --------------------------
	.section	.nv.info._ZN4mmha33masked_multihead_attention_kernelIfLi32ELi32ELi2ELi8ELi128ELb0ELb1EEEv26Multihead_attention_paramsIT_XT5_EE,"",@"SHT_CUDA_INFO"
	.sectionflags	@""
	.align	4


	//----- nvinfo : EIATTR_CUDA_API_VERSION
	.align		4
        /*0000*/ 	.byte	0x04, 0x37
        /*0002*/ 	.short	(.L_511 - .L_510)
.L_510:
        /*0004*/ 	.word	0x00000082


	//----- nvinfo : EIATTR_KPARAM_INFO
	.align		4
.L_511:
        /*0008*/ 	.byte	0x04, 0x17
        /*000a*/ 	.short	(.L_513 - .L_512)
.L_512:
        /*000c*/ 	.word	0x00000000
        /*0010*/ 	.short	0x0000
        /*0012*/ 	.short	0x0000
        /*0014*/ 	.byte	0x00, 0xf0, 0xa1, 0x04


	//----- nvinfo : EIATTR_SPARSE_MMA_MASK
	.align		4
.L_513:
        /*0018*/ 	.byte	0x03, 0x50
        /*001a*/ 	.short	0x0000


	//----- nvinfo : EIATTR_MAXREG_COUNT
	.align		4
        /*001c*/ 	.byte	0x03, 0x1b
        /*001e*/ 	.short	0x00ff


	//----- nvinfo : EIATTR_NUM_BARRIERS
	.align		4
        /*0020*/ 	.byte	0x02, 0x4c
        /*0022*/ 	.byte	0x01
	.zero		1


	//----- nvinfo : EIATTR_MERCURY_ISA_VERSION
	.align		4
        /*0024*/ 	.byte	0x03, 0x5f
        /*0026*/ 	.short	0x0101


	//----- nvinfo : EIATTR_INT_WARP_WIDE_INSTR_OFFSETS
	.align		4
        /*0028*/ 	.byte	0x04, 0x31
        /*002a*/ 	.short	(.L_515 - .L_514)


	//   ....[0]....
.L_514:
        /*002c*/ 	.word	0x000009b0


	//----- nvinfo : EIATTR_COOP_GROUP_MASK_REGIDS
	.align		4
.L_515:
        /*0030*/ 	.byte	0x04, 0x29
        /*0032*/ 	.short	(.L_517 - .L_516)


	//   ....[0]....
.L_516:
        /*0034*/ 	.word	0xffffffff


	//   ....[1]....
        /*0038*/ 	.word	0xffffffff


	//   ....[2]....
        /*003c*/ 	.word	0xffffffff


	//   ....[3]....
        /*0040*/ 	.word	0xffffffff


	//   ....[4]....
        /*0044*/ 	.word	0xffffffff


	//   ....[5]....
        /*0048*/ 	.word	0xffffffff


	//   ....[6]....
        /*004c*/ 	.word	0xffffffff


	//   ....[7]....
        /*0050*/ 	.word	0xffffffff


	//   ....[8]....
        /*0054*/ 	.word	0xffffffff


	//   ....[9]....
        /*0058*/ 	.word	0xffffffff


	//   ....[10]....
        /*005c*/ 	.word	0xffffffff


	//   ....[11]....
        /*0060*/ 	.word	0xffffffff


	//   ....[12]....
        /*0064*/ 	.word	0xffffffff


	//   ....[13]....
        /*0068*/ 	.word	0xffffffff


	//   ....[14]....
        /*006c*/ 	.word	0xffffffff


	//   ....[15]....
        /*0070*/ 	.word	0xffffffff


	//   ....[16]....
        /*0074*/ 	.word	0xffffffff


	//   ....[17]....
        /*0078*/ 	.word	0xffffffff


	//   ....[18]....
        /*007c*/ 	.word	0xffffffff


	//   ....[19]....
        /*0080*/ 	.word	0xffffffff


	//   ....[20]....
        /*0084*/ 	.word	0xffffffff


	//   ....[21]....
        /*0088*/ 	.word	0x0500002e


	//   ....[22]....
        /*008c*/ 	.word	0x0500002e


	//   ....[23]....
        /*0090*/ 	.word	0x0500002e


	//   ....[24]....
        /*0094*/ 	.word	0x0500002e


	//   ....[25]....
        /*0098*/ 	.word	0x0500002e


	//   ....[26]....
        /*009c*/ 	.word	0x0500002e


	//   ....[27]....
        /*00a0*/ 	.word	0x0500002e


	//   ....[28]....
        /*00a4*/ 	.word	0x0500002e


	//   ....[29]....
        /*00a8*/ 	.word	0x0500002e


	//   ....[30]....
        /*00ac*/ 	.word	0x0500002e


	//----- nvinfo : EIATTR_COOP_GROUP_INSTR_OFFSETS
	.align		4
.L_517:
        /*00b0*/ 	.byte	0x04, 0x28
        /*00b2*/ 	.short	(.L_519 - .L_518)


	//   ....[0]....
.L_518:
        /*00b4*/ 	.word	0x00000fc0


	//   ....[1]....
        /*00b8*/ 	.word	0x00000fe0


	//   ....[2]....
        /*00bc*/ 	.word	0x00001000


	//   ....[3]....
        /*00c0*/ 	.word	0x00001020


	//   ....[4]....
        /*00c4*/ 	.word	0x00001040


	//   ....[5]....
        /*00c8*/ 	.word	0x00001ed0


	//   ....[6]....
        /*00cc*/ 	.word	0x00002100


	//   ....[7]....
        /*00d0*/ 	.word	0x00002120


	//   ....[8]....
        /*00d4*/ 	.word	0x00002140


	//   ....[9]....
        /*00d8*/ 	.word	0x00002160


	//   ....[10]....
        /*00dc*/ 	.word	0x00002310


	//   ....[11]....
        /*00e0*/ 	.word	0x00002330


	//   ....[12]....
        /*00e4*/ 	.word	0x00002350


	//   ....[13]....
        /*00e8*/ 	.word	0x00002540


	//   ....[14]....
        /*00ec*/ 	.word	0x000025e0


	//   ....[15]....
        /*00f0*/ 	.word	0x00002610


	//   ....[16]....
        /*00f4*/ 	.word	0x00002660


	//   ....[17]....
        /*00f8*/ 	.word	0x000026b0


	//   ....[18]....
        /*00fc*/ 	.word	0x00002710


	//   ....[19]....
        /*0100*/ 	.word	0x00002730


	//   ....[20]....
        /*0104*/ 	.word	0x00002750


	//   ....[21]....
        /*0108*/ 	.word	0x00004d30


	//   ....[22]....
        /*010c*/ 	.word	0x00004d90


	//   ....[23]....
        /*0110*/ 	.word	0x00004df0


	//   ....[24]....
        /*0114*/ 	.word	0x00004e50


	//   ....[25]....
        /*0118*/ 	.word	0x00004eb0


	//   ....[26]....
        /*011c*/ 	.word	0x00004f30


	//   ....[27]....
        /*0120*/ 	.word	0x00004fd0


	//   ....[28]....
        /*0124*/ 	.word	0x00005060


	//   ....[29]....
        /*0128*/ 	.word	0x000050c0


	//   ....[30]....
        /*012c*/ 	.word	0x00005120


	//----- nvinfo : EIATTR_EXIT_INSTR_OFFSETS
	.align		4
.L_519:
        /*0130*/ 	.byte	0x04, 0x1c
        /*0132*/ 	.short	(.L_521 - .L_520)


	//   ....[0]....
.L_520:
        /*0134*/ 	.word	0x000000d0


	//   ....[1]....
        /*0138*/ 	.word	0x00004a60


	//   ....[2]....
        /*013c*/ 	.word	0x00004b10


	//   ....[3]....
        /*0140*/ 	.word	0x00004cd0


	//----- nvinfo : EIATTR_CRS_STACK_SIZE
	.align		4
.L_521:
        /*0144*/ 	.byte	0x04, 0x1e
        /*0146*/ 	.short	(.L_523 - .L_522)
.L_522:
        /*0148*/ 	.word	0x00000000


	//----- nvinfo : EIATTR_CBANK_PARAM_SIZE
	.align		4
.L_523:
        /*014c*/ 	.byte	0x03, 0x19
        /*014e*/ 	.short	0x0128


	//----- nvinfo : EIATTR_PARAM_CBANK
	.align		4
        /*0150*/ 	.byte	0x04, 0x0a
        /*0152*/ 	.short	(.L_525 - .L_524)
	.align		4
.L_524:
        /*0154*/ 	.word	index@(.nv.constant0._ZN4mmha33masked_multihead_attention_kernelIfLi32ELi32ELi2ELi8ELi128ELb0ELb1EEEv26Multihead_attention_paramsIT_XT5_EE)
        /*0158*/ 	.short	0x0210
        /*015a*/ 	.short	0x0128


	//----- nvinfo : EIATTR_SW_WAR
	.align		4
.L_525:
        /*015c*/ 	.byte	0x04, 0x36
        /*015e*/ 	.short	(.L_527 - .L_526)
.L_526:
        /*0160*/ 	.word	0x00000008
.L_527:


//--------------------- .nv.info._ZN4mmha33masked_multihead_attention_kernelIfLi32ELi32ELi4ELi8ELi64ELb0ELb1EEEv26Multihead_attention_paramsIT_XT5_EE --------------------------
	.section	.nv.info._ZN4mmha33masked_multihead_attention_kernelIfLi32ELi32ELi4ELi8ELi64ELb0ELb1EEEv26Multihead_attention_paramsIT_XT5_EE,"",@"SHT_CUDA_INFO"
	.sectionflags	@""
	.align	4


	//----- nvinfo : EIATTR_CUDA_API_VERSION
	.align		4
        /*0000*/ 	.byte	0x04, 0x37
        /*0002*/ 	.short	(.L_529 - .L_528)
.L_528:
        /*0004*/ 	.word	0x00000082


	//----- nvinfo : EIATTR_KPARAM_INFO
	.align		4
.L_529:
        /*0008*/ 	.byte	0x04, 0x17
        /*000a*/ 	.short	(.L_531 - .L_530)
.L_530:
        /*000c*/ 	.word	0x00000000
        /*0010*/ 	.short	0x0000
        /*0012*/ 	.short	0x0000
        /*0014*/ 	.byte	0x00, 0xf0, 0xa1, 0x04


	//----- nvinfo : EIATTR_SPARSE_MMA_MASK
	.align		4
.L_531:
        /*0018*/ 	.byte	0x03, 0x50
        /*001a*/ 	.short	0x0000


	//----- nvinfo : EIATTR_MAXREG_COUNT
	.align		4
        /*001c*/ 	.byte	0x03, 0x1b
        /*001e*/ 	.short	0x00ff


	//----- nvinfo : EIATTR_NUM_BARRIERS
	.align		4
        /*0020*/ 	.byte	0x02, 0x4c
        /*0022*/ 	.byte	0x01
	.zero		1


	//----- nvinfo : EIATTR_MERCURY_ISA_VERSION
	.align		4
        /*0024*/ 	.byte	0x03, 0x5f
        /*0026*/ 	.short	0x0101


	//----- nvinfo : EIATTR_INT_WARP_WIDE_INSTR_OFFSETS
	.align		4
        /*0028*/ 	.byte	0x04, 0x31
        /*002a*/ 	.short	(.L_533 - .L_532)


	//   ....[0]....
.L_532:
        /*002c*/ 	.word	0x00000980


	//----- nvinfo : EIATTR_COOP_GROUP_MASK_REGIDS
	.align		4
.L_533:
        /*0030*/ 	.byte	0x04, 0x29
        /*0032*/ 	.short	(.L_535 - .L_534)


	//   ....[0]....
.L_534:
        /*0034*/ 	.word	0xffffffff


	//   ....[1]....
        /*0038*/ 	.word	0xffffffff


	//   ....[2]....
        /*003c*/ 	.word	0xffffffff


	//   ....[3]....
        /*0040*/ 	.word	0xffffffff


	//   ....[4]....
        /*0044*/ 	.word	0xffffffff


	//   ....[5]....
        /*0048*/ 	.word	0xffffffff


	//   ....[6]....
        /*004c*/ 	.word	0xffffffff


	//   ....[7]....
        /*0050*/ 	.word	0xffffffff


	//   ....[8]....
        /*0054*/ 	.word	0xffffffff


	//   ....[9]....
        /*0058*/ 	.word	0xffffffff


	//   ....[10]....
        /*005c*/ 	.word	0xffffffff


	//   ....[11]....
        /*0060*/ 	.word	0xffffffff


	//   ....[12]....
        /*0064*/ 	.word	0xffffffff


	//   ....[13]....
        /*0068*/ 	.word	0xffffffff


	//   ....[14]....
        /*006c*/ 	.word	0xffffffff


	//   ....[15]....
        /*0070*/ 	.word	0xffffffff


	//   ....[16]....
        /*0074*/ 	.word	0xffffffff


	//   ....[17]....
        /*0078*/ 	.word	0xffffffff


	//   ....[18]....
        /*007c*/ 	.word	0xffffffff


	//   ....[19]....
        /*0080*/ 	.word	0x05000016


	//   ....[20]....
        /*0084*/ 	.word	0x05000016


	//   ....[21]....
        /*0088*/ 	.word	0x05000016


	//   ....[22]....
        /*008c*/ 	.word	0x05000016


	//   ....[23]....
        /*0090*/ 	.word	0x05000016


	//   ....[24]....
        /*0094*/ 	.word	0x05000016


	//   ....[25]....
        /*0098*/ 	.word	0x05000016


	//   ....[26]....
        /*009c*/ 	.word	0x05000016


	//   ....[27]....
        /*00a0*/ 	.word	0x05000016


	//   ....[28]....
        /*00a4*/ 	.word	0x05000016


	//----- nvinfo : EIATTR_COOP_GROUP_INSTR_OFFSETS
	.align		4
.L_535:
        /*00a8*/ 	.byte	0x04, 0x28
        /*00aa*/ 	.short	(.L_537 - .L_536)


	//   ....[0]....
.L_536:
        /*00ac*/ 	.word	0x00000fa0


	//   ....[1]....
        /*00b0*/ 	.word	0x00000fc0


	//   ....[2]....
        /*00b4*/ 	.word	0x00000fe0


	//   ....[3]....
        /*00b8*/ 	.word	0x00001000


	//   ....[4]....
        /*00bc*/ 	.word	0x00001020


	//   ....[5]....
        /*00c0*/ 	.word	0x00001df0


	//   ....[6]....
        /*00c4*/ 	.word	0x00001e10


	//   ....[7]....
        /*00c8*/ 	.word	0x00002030


	//   ....[8]....
        /*00cc*/ 	.word	0x00002050


	//   ....[9]....
        /*00d0*/ 	.word	0x00002070


	//   ....[10]....
        /*00d4*/ 	.word	0x000021f0


	//   ....[11]....
        /*00d8*/ 	.word	0x00002220


	//   ....[12]....
        /*00dc*/ 	.word	0x00002420


	//   ....[13]....
        /*00e0*/ 	.word	0x000024c0


	//   ....[14]....
        /*00e4*/ 	.word	0x000024f0


	//   ....[15]....
        /*00e8*/ 	.word	0x00002540


	//   ....[16]....
        /*00ec*/ 	.word	0x00002590


	//   ....[17]....
        /*00f0*/ 	.word	0x000025f0


	//   ....[18]....
        /*00f4*/ 	.word	0x00002610


	//   ....[19]....
        /*00f8*/ 	.word	0x00004b20


	//   ....[20]....
        /*00fc*/ 	.word	0x00004b80


	//   ....[21]....
        /*0100*/ 	.word	0x00004be0


	//   ....[22]....
        /*0104*/ 	.word	0x00004c40


	//   ....[23]....
        /*0108*/ 	.word	0x00004ca0


	//   ....[24]....
        /*010c*/ 	.word	0x00004d30


	//   ....[25]....
        /*0110*/ 	.word	0x00004db0


	//   ....[26]....
        /*0114*/ 	.word	0x00004e40


	//   ....[27]....
        /*0118*/ 	.word	0x00004ed0


	//   ....[28]....
        /*011c*/ 	.word	0x00004f30


	//----- nvinfo : EIATTR_EXIT_INSTR_OFFSETS
	.align		4
.L_537:
        /*0120*/ 	.byte	0x04, 0x1c
        /*0122*/ 	.short	(.L_539 - .L_538)


	//   ....[0]....
.L_538:
        /*0124*/ 	.word	0x000000d0


	//   ....[1]....
        /*0128*/ 	.word	0x00004850


	//   ....[2]....
        /*012c*/ 	.word	0x00004900


	//   ....[3]....
        /*0130*/ 	.word	0x00004ac0


	//----- nvinfo : EIATTR_CRS_STACK_SIZE
	.align		4
.L_539:
        /*0134*/ 	.byte	0x04, 0x1e
        /*0136*/ 	.short	(.L_541 - .L_540)
.L_540:
        /*0138*/ 	.word	0x00000000


	//----- nvinfo : EIATTR_CBANK_PARAM_SIZE
	.align		4
.L_541:
        /*013c*/ 	.byte	0x03, 0x19
        /*013e*/ 	.short	0x0128


	//----- nvinfo : EIATTR_PARAM_CBANK
	.align		4
        /*0140*/ 	.byte	0x04, 0x0a
        /*0142*/ 	.short	(.L_543 - .L_542)
	.align		4
.L_542:
        /*0144*/ 	.word	index@(.nv.constant0._ZN4mmha33masked_multihead_attention_kernelIfLi32ELi32ELi4ELi8ELi64ELb0ELb1EEEv26Multihead_attention_paramsIT_XT5_EE)
        /*0148*/ 	.short	0x0210
        /*014a*/ 	.short	0x0128


	//----- nvinfo : EIATTR_SW_WAR
	.align		4
.L_543:
        /*014c*/ 	.byte	0x04, 0x36
        /*014e*/ 	.short	(.L_545 - .L_544)
.L_544:
        /*0150*/ 	.word	0x00000008
.L_545:


//--------------------- .nv.info._ZN4mmha33masked_multihead_attention_kernelIfLi32ELi32ELi1ELi8ELi256ELb0ELb0EEEv26Multihead_attention_paramsIT_XT5_EE --------------------------
	.section	.nv.info._ZN4mmha33masked_multihead_attention_kernelIfLi32ELi32ELi1ELi8ELi256ELb0ELb0EEEv26Multihead_attention_paramsIT_XT5_EE,"",@"SHT_CUDA_INFO"
	.sectionflags	@""
	.align	4


	//----- nvinfo : EIATTR_CUDA_API_VERSION
	.align		4
        /*0000*/ 	.byte	0x04, 0x37
        /*0002*/ 	.short	(.L_547 - .L_546)
.L_546:
        /*0004*/ 	.word	0x00000082


	//----- nvinfo : EIATTR_KPARAM_INFO
	.align		4
.L_547:
        /*0008*/ 	.byte	0x04, 0x17
        /*000a*/ 	.short	(.L_549 - .L_548)
.L_548:
        /*000c*/ 	.word	0x00000000
        /*0010*/ 	.short	0x0000
        /*0012*/ 	.short	0x0000
        /*0014*/ 	.byte	0x00, 0xf0, 0xa1, 0x04


	//----- nvinfo : EIATTR_SPARSE_MMA_MASK
	.align		4
.L_549:
        /*0018*/ 	.byte	0x03, 0x50
        /*001a*/ 	.short	0x0000


	//----- nvinfo : EIATTR_MAXREG_COUNT
	.align		4
        /*001c*/ 	.byte	0x03, 0x1b
        /*001e*/ 	.short	0x00ff


	//----- nvinfo : EIATTR_NUM_BARRIERS
	.align		4
        /*0020*/ 	.byte	0x02, 0x4c
        /*0022*/ 	.byte	0x01
	.zero		1


	//----- nvinfo : EIATTR_MERCURY_ISA_VERSION
	.align		4
        /*0024*/ 	.byte	0x03, 0x5f
        /*0026*/ 	.short	0x0101


	//----- nvinfo : EIATTR_COOP_GROUP_MASK_REGIDS
	.align		4
        /*0028*/ 	.byte	0x04, 0x29
        /*002a*/ 	.short	(.L_551 - .L_550)


	//   ....[0]....
.L_550:
        /*002c*/ 	.word	0xffffffff


	//   ....[1]....
        /*0030*/ 	.word	0xffffffff


	//   ....[2]....
        /*0034*/ 	.word	0xffffffff


	//   ....[3]....
        /*0038*/ 	.word	0xffffffff


	//   ....[4]....
        /*003c*/ 	.word	0xffffffff


	//   ....[5]....
        /*0040*/ 	.word	0xffffffff


	//   ....[6]....
        /*0044*/ 	.word	0xffffffff


	//   ....[7]....
        /*0048*/ 	.word	0xffffffff


	//   ....[8]....
        /*004c*/ 	.word	0xffffffff


	//   ....[9]....
        /*0050*/ 	.word	0xffffffff


	//   ....[10]....
        /*0054*/ 	.word	0xffffffff


	//   ....[11]....
        /*0058*/ 	.word	0xffffffff


	//   ....[12]....
        /*005c*/ 	.word	0xffffffff


	//   ....[13]....
        /*0060*/ 	.word	0xffffffff


	//   ....[14]....
        /*0064*/ 	.word	0xffffffff


	//   ....[15]....
        /*0068*/ 	.word	0xffffffff


	//   ....[16]....
        /*006c*/ 	.word	0xffffffff


	//   ....[17]....
        /*0070*/ 	.word	0xffffffff


	//   ....[18]....
        /*0074*/ 	.word	0xffffffff


	//   ....[19]....
        /*0078*/ 	.word	0xffffffff


	//   ....[20]....
        /*007c*/ 	.word	0xffffffff


	//   ....[21]....
        /*0080*/ 	.word	0xffffffff


	//   ....[22]....
        /*0084*/ 	.word	0xffffffff


	//   ....[23]....
        /*0088*/ 	.word	0x05000010


	//   ....[24]....
        /*008c*/ 	.word	0x05000010


	//   ....[25]....
        /*0090*/ 	.word	0x05000010


	//   ....[26]....
        /*0094*/ 	.word	0x05000010


	//   ....[27]....
        /*0098*/ 	.word	0x05000010


	//----- nvinfo : EIATTR_COOP_GROUP_INSTR_OFFSETS
	.align		4
.L_551:
        /*009c*/ 	.byte	0x04, 0x28
        /*009e*/ 	.short	(.L_553 - .L_552)


	//   ....[0]....
.L_552:
        /*00a0*/ 	.word	0x00000ea0


	//   ....[1]....
        /*00a4*/ 	.word	0x00000ec0


	//   ....[2]....
        /*00a8*/ 	.word	0x00000ee0


	//   ....[3]....
        /*00ac*/ 	.word	0x00000f00


	//   ....[4]....
        /*00b0*/ 	.word	0x00000f20


	//   ....[5]....
        /*00b4*/ 	.word	0x00001c50


	//   ....[6]....
        /*00b8*/ 	.word	0x00001ca0


	//   ....[7]....
        /*00bc*/ 	.word	0x00001d30


	//   ....[8]....
        /*00c0*/ 	.word	0x00001da0


	//   ....[9]....
        /*00c4*/ 	.word	0x00001e10


	//   ....[10]....
        /*00c8*/ 	.word	0x00001e80


	//   ....[11]....
        /*00cc*/ 	.word	0x00001ea0


	//   ....[12]....
        /*00d0*/ 	.word	0x00001ec0


	//   ....[13]....
        /*00d4*/ 	.word	0x00001ee0


	//   ....[14]....
        /*00d8*/ 	.word	0x000020c0


	//   ....[15]....
        /*00dc*/ 	.word	0x00002150


	//   ....[16]....
        /*00e0*/ 	.word	0x00002180


	//   ....[17]....
        /*00e4*/ 	.word	0x000021d0


	//   ....[18]....
        /*00e8*/ 	.word	0x00002220


	//   ....[19]....
        /*00ec*/ 	.word	0x00002290


	//   ....[20]....
        /*00f0*/ 	.word	0x000022b0


	//   ....[21]....
        /*00f4*/ 	.word	0x000022d0


	//   ....[22]....
        /*00f8*/ 	.word	0x000022f0


	//   ....[23]....
        /*00fc*/ 	.word	0x00004e10


	//   ....[24]....
        /*0100*/ 	.word	0x00004e80


	//   ....[25]....
        /*0104*/ 	.word	0x00004ef0


	//   ....[26]....
        /*0108*/ 	.word	0x00004f60


	//   ....[27]....
        /*010c*/ 	.word	0x00004fd0


	//----- nvinfo : EIATTR_EXIT_INSTR_OFFSETS
	.align		4
.L_553:
        /*0110*/ 	.byte	0x04, 0x1c
        /*0112*/ 	.short	(.L_555 - .L_554)


	//   ....[0]....
.L_554:
        /*0114*/ 	.word	0x000000b0


	//   ....[1]....
        /*0118*/ 	.word	0x00004b50


	//   ....[2]....
        /*011c*/ 	.word	0x00004c00


	//   ....[3]....
        /*0120*/ 	.word	0x00004dc0


	//----- nvinfo : EIATTR_CRS_STACK_SIZE
	.align		4
.L_555:
        /*0124*/ 	.byte	0x04, 0x1e
        /*0126*/ 	.short	(.L_557 - .L_556)
.L_556:
        /*0128*/ 	.word	0x00000000


	//----- nvinfo : EIATTR_CBANK_PARAM_SIZE
	.align		4
.L_557:
        /*012c*/ 	.byte	0x03, 0x19
        /*012e*/ 	.short	0x0128


	//----- nvinfo : EIATTR_PARAM_CBANK
	.align		4
        /*0130*/ 	.byte	0x04, 0x0a
        /*0132*/ 	.short	(.L_559 - .L_558)
	.align		4
.L_558:
        /*0134*/ 	.word	index@(.nv.constant0._ZN4mmha33masked_multihead_attention_kernelIfLi32ELi32ELi1ELi8ELi256ELb0ELb0EEEv26Multihead_attention_paramsIT_XT5_EE)
        /*0138*/ 	.short	0x0210
        /*013a*/ 	.short	0x0128


	//----- nvinfo : EIATTR_SW_WAR
	.align		4
.L_559:
        /*013c*/ 	.byte	0x04, 0x36
        /*013e*/ 	.short	(.L_561 - .L_560)
.L_560:
        /*0140*/ 	.word	0x00000008
.L_561:


//--------------------- .nv.info._ZN4mmha33masked_multihead_attention_kernelIfLi32ELi32ELi2ELi8ELi128ELb0ELb0EEEv26Multihead_attention_paramsIT_XT5_EE --------------------------
	.section	.nv.info._ZN4mmha33masked_multihead_attention_kernelIfLi32ELi32ELi2ELi8ELi128ELb0ELb0EEEv26Multihead_attention_paramsIT_XT5_EE,"",@"SHT_CUDA_INFO"
	.sectionflags	@""
	.align	4


	//----- nvinfo : EIATTR_CUDA_API_VERSION
	.align		4
        /*0000*/ 	.byte	0x04, 0x37
        /*0002*/ 	.short	(.L_563 - .L_562)
.L_562:
        /*0004*/ 	.word	0x00000082


	//----- nvinfo : EIATTR_KPARAM_INFO
	.align		4
.L_563:
        /*0008*/ 	.byte	0x04, 0x17
        /*000a*/ 	.short	(.L_565 - .L_564)
.L_564:
        /*000c*/ 	.word	0x00000000
        /*0010*/ 	.short	0x0000
        /*0012*/ 	.short	0x0000
        /*0014*/ 	.byte	0x00, 0xf0, 0xa1, 0x04


	//----- nvinfo : EIATTR_SPARSE_MMA_MASK
	.align		4
.L_565:
        /*0018*/ 	.byte	0x03, 0x50
        /*001a*/ 	.short	0x0000


	//----- nvinfo : EIATTR_MAXREG_COUNT
	.align		4
        /*001c*/ 	.byte	0x03, 0x1b
        /*001e*/ 	.short	0x00ff


	//----- nvinfo : EIATTR_NUM_BARRIERS
	.align		4
        /*0020*/ 	.byte	0x02, 0x4c
        /*0022*/ 	.byte	0x01
	.zero		1


	//----- nvinfo : EIATTR_MERCURY_ISA_VERSION
	.align		4
        /*0024*/ 	.byte	0x03, 0x5f
        /*0026*/ 	.short	0x0101


	//----- nvinfo : EIATTR_INT_WARP_WIDE_INSTR_OFFSETS
	.align		4
        /*0028*/ 	.byte	0x04, 0x31
        /*002a*/ 	.short	(.L_567 - .L_566)


	//   ....[0]....
.L_566:
        /*002c*/ 	.word	0x000009a0


	//----- nvinfo : EIATTR_COOP_GROUP_MASK_REGIDS
	.align		4
.L_567:
        /*0030*/ 	.byte	0x04, 0x29
        /*0032*/ 	.short	(.L_569 - .L_568)


	//   ....[0]....
.L_568:
        /*0034*/ 	.word	0xffffffff


	//   ....[1]....
        /*0038*/ 	.word	0xffffffff


	//   ....[2]....
        /*003c*/ 	.word	0xffffffff


	//   ....[3]....
        /*0040*/ 	.word	0xffffffff


	//   ....[4]....
        /*0044*/ 	.word	0xffffffff


	//   ....[5]....
        /*0048*/ 	.word	0xffffffff


	//   ....[6]....
        /*004c*/ 	.word	0xffffffff


	//   ....[7]....
        /*0050*/ 	.word	0xffffffff


	//   ....[8]....
        /*0054*/ 	.word	0xffffffff


	//   ....[9]....
        /*0058*/ 	.word	0xffffffff


	//   ....[10]....
        /*005c*/ 	.word	0xffffffff


	//   ....[11]....
        /*0060*/ 	.word	0xffffffff


	//   ....[12]....
        /*0064*/ 	.word	0xffffffff


	//   ....[13]....
        /*0068*/ 	.word	0xffffffff


	//   ....[14]....
        /*006c*/ 	.word	0xffffffff


	//   ....[15]....
        /*0070*/ 	.word	0xffffffff


	//   ....[16]....
        /*0074*/ 	.word	0xffffffff


	//   ....[17]....
        /*0078*/ 	.word	0xffffffff


	//   ....[18]....
        /*007c*/ 	.word	0xffffffff


	//   ....[19]....
        /*0080*/ 	.word	0xffffffff


	//   ....[20]....
        /*0084*/ 	.word	0xffffffff


	//   ....[21]....
        /*0088*/ 	.word	0x0500002e


	//   ....[22]....
        /*008c*/ 	.word	0x0500002e


	//   ....[23]....
        /*0090*/ 	.word	0x0500002e


	//   ....[24]....
        /*0094*/ 	.word	0x0500002e


	//   ....[25]....
        /*0098*/ 	.word	0x0500002e


	//   ....[26]....
        /*009c*/ 	.word	0x0500002e


	//   ....[27]....
        /*00a0*/ 	.word	0x0500002e


	//   ....[28]....
        /*00a4*/ 	.word	0x0500002e


	//   ....[29]....
        /*00a8*/ 	.word	0x0500002e


	//   ....[30]....
        /*00ac*/ 	.word	0x0500002e


	//----- nvinfo : EIATTR_COOP_GROUP_INSTR_OFFSETS
	.align		4
.L_569:
        /*00b0*/ 	.byte	0x04, 0x28
        /*00b2*/ 	.short	(.L_571 - .L_570)


	//   ....[0]....
.L_570:
        /*00b4*/ 	.word	0x00000fb0


	//   ....[1]....
        /*00b8*/ 	.word	0x00000fd0


	//   ....[2]....
        /*00bc*/ 	.word	0x00000ff0


	//   ....[3]....
        /*00c0*/ 	.word	0x00001010


	//   ....[4]....
        /*00c4*/ 	.word	0x00001030


	//   ....[5]....
        /*00c8*/ 	.word	0x00001c00


	//   ....[6]....
        /*00cc*/ 	.word	0x00001e30


	//   ....[7]....
        /*00d0*/ 	.word	0x00001e50


	//   ....[8]....
        /*00d4*/ 	.word	0x00001e70


	//   ....[9]....
        /*00d8*/ 	.word	0x00001e90


	//   ....[10]....
        /*00dc*/ 	.word	0x00002040


	//   ....[11]....
        /*00e0*/ 	.word	0x00002060


	//   ....[12]....
        /*00e4*/ 	.word	0x00002080


	//   ....[13]....
        /*00e8*/ 	.word	0x00002270


	//   ....[14]....
        /*00ec*/ 	.word	0x00002310


	//   ....[15]....
        /*00f0*/ 	.word	0x00002340


	//   ....[16]....
        /*00f4*/ 	.word	0x00002390


	//   ....[17]....
        /*00f8*/ 	.word	0x000023e0


	//   ....[18]....
        /*00fc*/ 	.word	0x00002440


	//   ....[19]....
        /*0100*/ 	.word	0x00002460


	//   ....[20]....
        /*0104*/ 	.word	0x00002480


	//   ....[21]....
        /*0108*/ 	.word	0x00004f50


	//   ....[22]....
        /*010c*/ 	.word	0x00004fb0


	//   ....[23]....
        /*0110*/ 	.word	0x00005010


	//   ....[24]....
        /*0114*/ 	.word	0x00005070


	//   ....[25]....
        /*0118*/ 	.word	0x000050d0


	//   ....[26]....
        /*011c*/ 	.word	0x00005160


	//   ....[27]....
        /*0120*/ 	.word	0x00005200


	//   ....[28]....
        /*0124*/ 	.word	0x00005290


	//   ....[29]....
        /*0128*/ 	.word	0x000052f0


	//   ....[30]....
        /*012c*/ 	.word	0x00005350


	//----- nvinfo : EIATTR_EXIT_INSTR_OFFSETS
	.align		4
.L_571:
        /*0130*/ 	.byte	0x04, 0x1c
        /*0132*/ 	.short	(.L_573 - .L_572)


	//   ....[0]....
.L_572:
        /*0134*/ 	.word	0x000000d0


	//   ....[1]....
        /*0138*/ 	.word	0x00004c80


	//   ....[2]....
        /*013c*/ 	.word	0x00004d30


	//   ....[3]....
        /*0140*/ 	.word	0x00004ef0


	//----- nvinfo : EIATTR_CRS_STACK_SIZE
	.align		4
.L_573:
        /*0144*/ 	.byte	0x04, 0x1e
        /*0146*/ 	.short	(.L_575 - .L_574)
.L_574:
        /*0148*/ 	.word	0x00000000


	//----- nvinfo : EIATTR_CBANK_PARAM_SIZE
	.align		4
.L_575:
        /*014c*/ 	.byte	0x03, 0x19
        /*014e*/ 	.short	0x0128


	//----- nvinfo : EIATTR_PARAM_CBANK
	.align		4
        /*0150*/ 	.byte	0x04, 0x0a
        /*0152*/ 	.short	(.L_577 - .L_576)
	.align		4
.L_576:
        /*0154*/ 	.word	index@(.nv.constant0._ZN4mmha33masked_multihead_attention_kernelIfLi32ELi32ELi2ELi8ELi128ELb0ELb0EEEv26Multihead_attention_paramsIT_XT5_EE)
        /*0158*/ 	.short	0x0210
        /*015a*/ 	.short	0x0128


	//----- nvinfo : EIATTR_SW_WAR
	.align		4
.L_577:
        /*015c*/ 	.byte	0x04, 0x36
        /*015e*/ 	.short	(.L_579 - .L_578)
.L_578:
        /*0160*/ 	.word	0x00000008
.L_579:


//--------------------- .nv.info._ZN4mmha33masked_multihead_attention_kernelIfLi32ELi32ELi4ELi8ELi64ELb0ELb0EEEv26Multihead_attention_paramsIT_XT5_EE --------------------------
	.section	.nv.info._ZN4mmha33masked_multihead_attention_kernelIfLi32ELi32ELi4ELi8ELi64ELb0ELb0EEEv26Multihead_attention_paramsIT_XT5_EE,"",@"SHT_CUDA_INFO"
	.sectionflags	@""
	.align	4


	//----- nvinfo : EIATTR_CUDA_API_VERSION
	.align		4
        /*0000*/ 	.byte	0x04, 0x37
        /*0002*/ 	.short	(.L_581 - .L_580)
.L_580:
        /*0004*/ 	.word	0x00000082


	//----- nvinfo : EIATTR_KPARAM_INFO
	.align		4
.L_581:
        /*0008*/ 	.byte	0x04, 0x17
        /*000a*/ 	.short	(.L_583 - .L_582)
.L_582:
        /*000c*/ 	.word	0x00000000
        /*0010*/ 	.short	0x0000
        /*0012*/ 	.short	0x0000
        /*0014*/ 	.byte	0x00, 0xf0, 0xa1, 0x04


	//----- nvinfo : EIATTR_SPARSE_MMA_MASK
	.align		4
.L_583:
        /*0018*/ 	.byte	0x03, 0x50
        /*001a*/ 	.short	0x0000


	//----- nvinfo : EIATTR_MAXREG_COUNT
	.align		4
        /*001c*/ 	.byte	0x03, 0x1b
        /*001e*/ 	.short	0x00ff


	//----- nvinfo : EIATTR_NUM_BARRIERS
	.align		4
        /*0020*/ 	.byte	0x02, 0x4c
        /*0022*/ 	.byte	0x01
	.zero		1


	//----- nvinfo : EIATTR_MERCURY_ISA_VERSION
	.align		4
        /*0024*/ 	.byte	0x03, 0x5f
        /*0026*/ 	.short	0x0101


	//----- nvinfo : EIATTR_INT_WARP_WIDE_INSTR_OFFSETS
	.align		4
        /*0028*/ 	.byte	0x04, 0x31
        /*002a*/ 	.short	(.L_585 - .L_584)


	//   ....[0]....
.L_584:
        /*002c*/ 	.word	0x00000990


	//----- nvinfo : EIATTR_COOP_GROUP_MASK_REGIDS
	.align		4
.L_585:
        /*0030*/ 	.byte	0x04, 0x29
        /*0032*/ 	.short	(.L_587 - .L_586)


	//   ....[0]....
.L_586:
        /*0034*/ 	.word	0xffffffff


	//   ....[1]....
        /*0038*/ 	.word	0xffffffff


	//   ....[2]....
        /*003c*/ 	.word	0xffffffff


	//   ....[3]....
        /*0040*/ 	.word	0xffffffff


	//   ....[4]....
        /*0044*/ 	.word	0xffffffff


	//   ....[5]....
        /*0048*/ 	.word	0xffffffff


	//   ....[6]....
        /*004c*/ 	.word	0xffffffff


	//   ....[7]....
        /*0050*/ 	.word	0xffffffff


	//   ....[8]....
        /*0054*/ 	.word	0xffffffff


	//   ....[9]....
        /*0058*/ 	.word	0xffffffff


	//   ....[10]....
        /*005c*/ 	.word	0xffffffff


	//   ....[11]....
        /*0060*/ 	.word	0xffffffff


	//   ....[12]....
        /*0064*/ 	.word	0xffffffff


	//   ....[13]....
        /*0068*/ 	.word	0xffffffff


	//   ....[14]....
        /*006c*/ 	.word	0xffffffff


	//   ....[15]....
        /*0070*/ 	.word	0xffffffff


	//   ....[16]....
        /*0074*/ 	.word	0xffffffff


	//   ....[17]....
        /*0078*/ 	.word	0xffffffff


	//   ....[18]....
        /*007c*/ 	.word	0xffffffff


	//   ....[19]....
        /*0080*/ 	.word	0x05000016


	//   ....[20]....
        /*0084*/ 	.word	0x05000016


	//   ....[21]....
        /*0088*/ 	.word	0x05000016


	//   ....[22]....
        /*008c*/ 	.word	0x05000016


	//   ....[23]....
        /*0090*/ 	.word	0x05000016


	//   ....[24]....
        /*0094*/ 	.word	0x05000016


	//   ....[25]....
        /*0098*/ 	.word	0x05000016


	//   ....[26]....
        /*009c*/ 	.word	0x05000016


	//   ....[27]....
        /*00a0*/ 	.word	0x05000016


	//   ....[28]....
        /*00a4*/ 	.word	0x05000016


	//----- nvinfo : EIATTR_COOP_GROUP_INSTR_OFFSETS
	.align		4
.L_587:
        /*00a8*/ 	.byte	0x04, 0x28
        /*00aa*/ 	.short	(.L_589 - .L_588)


	//   ....[0]....
.L_588:
        /*00ac*/ 	.word	0x00000fb0


	//   ....[1]....
        /*00b0*/ 	.word	0x00000fd0


	//   ....[2]....
        /*00b4*/ 	.word	0x00000ff0


	//   ....[3]....
        /*00b8*/ 	.word	0x00001010


	//   ....[4]....
        /*00bc*/ 	.word	0x00001030


	//   ....[5]....
        /*00c0*/ 	.word	0x00001b30


	//   ....[6]....
        /*00c4*/ 	.word	0x00001b50


	//   ....[7]....
        /*00c8*/ 	.word	0x00001d70


	//   ....[8]....
        /*00cc*/ 	.word	0x00001d90


	//   ....[9]....
        /*00d0*/ 	.word	0x00001db0


	//   ....[10]....
        /*00d4*/ 	.word	0x00001f50


	//   ....[11]....
        /*00d8*/ 	.word	0x00001f70


	//   ....[12]....
        /*00dc*/ 	.word	0x00002160


	//   ....[13]....
        /*00e0*/ 	.word	0x00002200


	//   ....[14]....
        /*00e4*/ 	.word	0x00002230


	//   ....[15]....
        /*00e8*/ 	.word	0x00002280


	//   ....[16]....
        /*00ec*/ 	.word	0x000022d0


	//   ....[17]....
        /*00f0*/ 	.word	0x00002330


	//   ....[18]....
        /*00f4*/ 	.word	0x00002350


	//   ....[19]....
        /*00f8*/ 	.word	0x00004d90


	//   ....[20]....
        /*00fc*/ 	.word	0x00004df0


	//   ....[21]....
        /*0100*/ 	.word	0x00004e50


	//   ....[22]....
        /*0104*/ 	.word	0x00004eb0


	//   ....[23]....
        /*0108*/ 	.word	0x00004f10


	//   ....[24]....
        /*010c*/ 	.word	0x00004fa0


	//   ....[25]....
        /*0110*/ 	.word	0x00005020


	//   ....[26]....
        /*0114*/ 	.word	0x000050b0


	//   ....[27]....
        /*0118*/ 	.word	0x00005140


	//   ....[28]....
        /*011c*/ 	.word	0x000051a0


	//----- nvinfo : EIATTR_EXIT_INSTR_OFFSETS
	.align		4
.L_589:
        /*0120*/ 	.byte	0x04, 0x1c
        /*0122*/ 	.short	(.L_591 - .L_590)


	//   ....[0]....
.L_590:
        /*0124*/ 	.word	0x000000d0


	//   ....[1]....
        /*0128*/ 	.word	0x00004ac0


	//   ....[2]....
        /*012c*/ 	.word	0x00004b70


	//   ....[3]....
        /*0130*/ 	.word	0x00004d30


	//----- nvinfo : EIATTR_CRS_STACK_SIZE
	.align		4
.L_591:
        /*0134*/ 	.byte	0x04, 0x1e
        /*0136*/ 	.short	(.L_593 - .L_592)
.L_592:
        /*0138*/ 	.word	0x00000000


	//----- nvinfo : EIATTR_CBANK_PARAM_SIZE
	.align		4
.L_593:
        /*013c*/ 	.byte	0x03, 0x19
        /*013e*/ 	.short	0x0128


	//----- nvinfo : EIATTR_PARAM_CBANK
	.align		4
        /*0140*/ 	.byte	0x04, 0x0a
        /*0142*/ 	.short	(.L_595 - .L_594)
	.align		4
.L_594:
        /*0144*/ 	.word	index@(.nv.constant0._ZN4mmha33masked_multihead_attention_kernelIfLi32ELi32ELi4ELi8ELi64ELb0ELb0EEEv26Multihead_attention_paramsIT_XT5_EE)
        /*0148*/ 	.short	0x0210
        /*014a*/ 	.short	0x0128


	//----- nvinfo : EIATTR_SW_WAR
	.align		4
.L_595:
        /*014c*/ 	.byte	0x04, 0x36
        /*014e*/ 	.short	(.L_597 - .L_596)
.L_596:
        /*0150*/ 	.word	0x00000008
.L_597:


//--------------------- .nv.callgraph             --------------------------
	.section	.nv.callgraph,"",@"SHT_CUDA_CALLGRAPH"
	.align	4
	.sectionentsize	8
	.align		4
        /*0000*/ 	.word	0x00000000
	.align		4
        /*0004*/ 	.word	0xffffffff
	.align		4
        /*0008*/ 	.word	index@(_ZN4mmha33masked_multihead_attention_kernelItLi32ELi32ELi1ELi4ELi256ELb1ELb1EEEv26Multihead_attention_paramsIT_XT5_EE)
	.align		4
        /*000c*/ 	.word	index@(__assertfail)
	.align		4
        /*0010*/ 	.word	index@(_ZN4mmha33masked_multihead_attention_kernelItLi32ELi32ELi2ELi4ELi128ELb1ELb1EEEv26Multihead_attention_paramsIT_XT5_EE)
	.align		4
        /*0014*/ 	.word	index@(__assertfail)
	.align		4
        /*0018*/ 	.word	index@(_ZN4mmha33masked_multihead_attention_kernelItLi32ELi32ELi4ELi4ELi64ELb1ELb1EEEv26Multihead_attention_paramsIT_XT5_EE)
	.align		4
        /*001c*/ 	.word	index@(__assertfail)
	.align		4
        /*0020*/ 	.word	index@(_ZN4mmha33masked_multihead_attention_kernelItLi32ELi32ELi1ELi4ELi256ELb1ELb0EEEv26Multihead_attention_paramsIT_XT5_EE)
	.align		4
        /*0024*/ 	.word	index@(__assertfail)
	.align		4
        /*0028*/ 	.word	index@(_ZN4mmha33masked_multihead_attention_kernelItLi32ELi32ELi2ELi4ELi128ELb1ELb0EEEv26Multihead_attention_paramsIT_XT5_EE)
	.align		4
        /*002c*/ 	.word	index@(__assertfail)
	.align		4
        /*0030*/ 	.word	index@(_ZN4mmha33masked_multihead_attention_kernelItLi32ELi32ELi4ELi4ELi64ELb1ELb0EEEv26Multihead_attention_paramsIT_XT5_EE)
	.align		4
        /*0034*/ 	.word	index@(__assertfail)
	.align		4
        /*0038*/ 	.word	index@(_ZN4mmha33masked_multihead_attention_kernelItLi32ELi32ELi1ELi4ELi256ELb0ELb1EEEv26Multihead_attention_paramsIT_XT5_EE)
	.align		4
        /*003c*/ 	.word	index@(__assertfail)
	.align		4
        /*0040*/ 	.word	index@(_ZN4mmha33masked_multihead_attention_kernelItLi32ELi32ELi2ELi4ELi128ELb0ELb1EEEv26Multihead_attention_paramsIT_XT5_EE)
	.align		4
        /*0044*/ 	.word	index@(__assertfail)
	.align		4
        /*0048*/ 	.word	index@(_ZN4mmha33masked_multihead_attention_kernelItLi32ELi32ELi4ELi4ELi64ELb0ELb1EEEv26Multihead_attention_paramsIT_XT5_EE)
	.align		4
        /*004c*/ 	.word	index@(__assertfail)
	.align		4
        /*0050*/ 	.word	index@(_ZN4mmha33masked_multihead_attention_kernelItLi32ELi32ELi1ELi4ELi256ELb0ELb0EEEv26Multihead_attention_paramsIT_XT5_EE)
	.align		4
        /*0054*/ 	.word	index@(__assertfail)
	.align		4
        /*0058*/ 	.word	index@(_ZN4mmha33masked_multihead_attention_kernelItLi32ELi32ELi2ELi4ELi128ELb0ELb0EEEv26Multihead_attention_paramsIT_XT5_EE)
	.align		4
        /*005c*/ 	.word	index@(__assertfail)
	.align		4
        /*0060*/ 	.word	index@(_ZN4mmha33masked_multihead_attention_kernelItLi32ELi32ELi4ELi4ELi64ELb0ELb0EEEv26Multihead_attention_paramsIT_XT5_EE)
	.align		4
        /*0064*/ 	.word	index@(__assertfail)
	.align		4
        /*0068*/ 	.word	0x00000000
	.align		4
        /*006c*/ 	.word	0xfffffffe
	.align		4
        /*0070*/ 	.word	0x00000000
	.align		4
        /*0074*/ 	.word	0xfffffffd
	.align		4
        /*0078*/ 	.word	0x00000000
	.align		4
        /*007c*/ 	.word	0xfffffffc


//--------------------- .nv.constant4             --------------------------
	.section	.nv.constant4,"a",@progbits
	.align	8
	.align		8
.nv.constant4:
        /*0000*/ 	.dword	__assertfail
	.align		8
        /*0008*/ 	.dword	__unnamed_1
	.align		8
        /*0010*/ 	.dword	__unnamed_2
	.align		8
        /*0018*/ 	.dword	__unnamed_3
	.align		8
        /*0020*/ 	.dword	__unnamed_4
	.align		8
        /*0028*/ 	.dword	__unnamed_5
	.align		8
        /*0030*/ 	.dword	__unnamed_6
	.align		8
        /*0038*/ 	.dword	__unnamed_7
	.align		8
        /*0040*/ 	.dword	__unnamed_8
	.align		8
        /*0048*/ 	.dword	__unnamed_9
	.align		8
        /*0050*/ 	.dword	__unnamed_10
	.align		8
        /*0058*/ 	.dword	__unnamed_11
	.align		8
        /*0060*/ 	.dword	__unnamed_12
	.align		8
        /*0068*/ 	.dword	$str
	.align		8
        /*0070*/ 	.dword	$str$1


//--------------------- .text._ZN4mmha33masked_multihead_attention_kernelItLi32ELi32ELi1ELi4ELi256ELb1ELb1EEEv26Multihead_attention_paramsIT_XT5_EE --------------------------
	.section	.text._ZN4mmha33masked_multihead_attention_kernelItLi32ELi32ELi1ELi4ELi256ELb1ELb1EEEv26Multihead_attention_paramsIT_XT5_EE,"ax",@progbits
	.align	128
        .global         _ZN4mmha33masked_multihead_attention_kernelItLi32ELi32ELi1ELi4ELi256ELb1ELb1EEEv26Multihead_attention_paramsIT_XT5_EE
        .type           _ZN4mmha33masked_multihead_attention_kernelItLi32ELi32ELi1ELi4ELi256ELb1ELb1EEEv26Multihead_attention_paramsIT_XT5_EE,@function
        .size           _ZN4mmha33masked_multihead_attention_kernelItLi32ELi32ELi1ELi4ELi256ELb1ELb1EEEv26Multihead_attention_paramsIT_XT5_EE,(.L_x_2350 - _ZN4mmha33masked_multihead_attention_kernelItLi32ELi32ELi1ELi4ELi256ELb1ELb1EEEv26Multihead_attention_paramsIT_XT5_EE)
        .other          _ZN4mmha33masked_multihead_attention_kernelItLi32ELi32ELi1ELi4ELi256ELb1ELb1EEEv26Multihead_attention_paramsIT_XT5_EE,@"STO_CUDA_ENTRY STV_DEFAULT"
_ZN4mmha33masked_multihead_attention_kernelItLi32ELi32ELi1ELi4ELi256ELb1ELb1EEEv26Multihead_attention_paramsIT_XT5_EE:
.text._ZN4mmha33masked_multihead_attention_kernelItLi32ELi32ELi1ELi4ELi256ELb1ELb1EEEv26Multihead_attention_paramsIT_XT5_EE:
[----:B------:R-:W0:Y:S08]  /*0000*/  LDC R1, c[0x0][0x28] ;  /* 0x00000a00ff017b82 */ /* 0x000e300000000800 */
[----:B------:R-:W1:Y:S01]  /*0010*/  LDC.64 R4, c[0x0][0x320] ;  /* 0x0000c800ff047b82 */ /* 0x000e620000000a00 */
[----:B------:R-:W2:Y:S01]  /*0020*/  S2R R2, SR_CTAID.Y ;  /* 0x0000000000027919 */ /* 0x000ea20000002600 */
[----:B------:R-:W-:Y:S01]  /*0030*/  ULDC.64 UR36, c[0x0][0x208] ;  /* 0x0000820000247ab9 */ /* 0x000fe20000000a00 */
[----:B-1----:R-:W-:-:S04]  /*0040*/  ISETP.NE.U32.AND P0, PT, R4, RZ, PT ;  /* 0x000000ff0400720c */ /* 0x002fc80003f05070 */
[----:B------:R-:W-:-:S13]  /*0050*/  ISETP.NE.AND.EX P0, PT, R5, RZ, PT, P0 ;  /* 0x000000ff0500720c */ /* 0x000fda0003f05300 */
[----:B0-2---:R-:W-:Y:S05]  /*0060*/  @!P0 BRA `(.L_x_0) ;  /* 0x0000000000148947 */ /* 0x005fea0003800000 */
[----:B------:R-:W-:-:S04]  /*0070*/  IADD3 R4, P0, R2, R4, RZ ;  /* 0x0000000402047210 */ /* 0x000fc80007f1e0ff */
[----:B------:R-:W-:-:S05]  /*0080*/  LEA.HI.X.SX32 R5, R2, R5, 0x1, P0 ;  /* 0x0000000502057211 */ /* 0x000fca00000f0eff */
[----:B------:R-:W2:Y:S02]  /*0090*/  LDG.E.U8 R4, desc[UR36][R4.64] ;  /* 0x0000002404047981 */ /* 0x000ea4000c1e1100 */
[----:B--2---:R-:W-:-:S13]  /*00a0*/  ISETP.NE.AND P0, PT, R4, 0x1, PT ;  /* 0x000000010400780c */ /* 0x004fda0003f05270 */
[----:B------:R-:W-:Y:S05]  /*00b0*/  @!P0 EXIT ;  /* 0x000000000000894d */ /* 0x000fea0003800000 */
.L_x_0:
[----:B------:R-:W0:Y:S01]  /*00c0*/  LDC R9, c[0x0][0x280] ;  /* 0x0000a000ff097b82 */ /* 0x000e220000000800 */
[----:B------:R-:W-:Y:S01]  /*00d0*/  IABS R7, R2 ;  /* 0x0000000200077213 */ /* 0x000fe20000000000 */
[----:B------:R-:W-:-:S06]  /*00e0*/  IMAD.MOV.U32 R16, RZ, RZ, RZ ;  /* 0x000000ffff107224 */ /* 0x000fcc00078e00ff */
[----:B------:R-:W1:Y:S08]  /*00f0*/  LDC.64 R10, c[0x0][0x2f0] ;  /* 0x0000bc00ff0a7b82 */ /* 0x000e700000000a00 */
[----:B------:R-:W2:Y:S01]  /*0100*/  LDC R22, c[0x0][0x29c] ;  /* 0x0000a700ff167b82 */ /* 0x000ea20000000800 */
[----:B------:R-:W3:Y:S01]  /*0110*/  S2R R29, SR_TID.X ;  /* 0x00000000001d7919 */ /* 0x000ee20000002100 */
[----:B------:R-:W-:Y:S01]  /*0120*/  ULDC UR5, c[0x0][0x288] ;  /* 0x0000a20000057ab9 */ /* 0x000fe20000000800 */
[----:B0-----:R-:W-:-:S04]  /*0130*/  IABS R6, R9 ;  /* 0x0000000900067213 */ /* 0x001fc80000000000 */
[----:B------:R-:W0:Y:S01]  /*0140*/  I2F.RP R0, R6 ;  /* 0x0000000600007306 */ /* 0x000e220000209400 */
[----:B-1----:R-:W-:-:S04]  /*0150*/  ISETP.NE.U32.AND P0, PT, R10, RZ, PT ;  /* 0x000000ff0a00720c */ /* 0x002fc80003f05070 */
[----:B------:R-:W-:-:S04]  /*0160*/  ISETP.NE.AND.EX P0, PT, R11, RZ, PT, P0 ;  /* 0x000000ff0b00720c */ /* 0x000fc80003f05300 */
[----:B--2---:R-:W-:Y:S01]  /*0170*/  ISETP.EQ.AND P3, PT, R22, RZ, P0 ;  /* 0x000000ff1600720c */ /* 0x004fe20000762270 */
[----:B0-----:R-:W0:Y:S01]  /*0180*/  MUFU.RCP R0, R0 ;  /* 0x0000000000007308 */ /* 0x001e220000001000 */
[----:B------:R-:W1:Y:S01]  /*0190*/  S2R R17, SR_CTAID.X ;  /* 0x0000000000117919 */ /* 0x000e620000002500 */
[----:B------:R-:W2:Y:S01]  /*01a0*/  S2UR UR38, SR_CgaCtaId ;  /* 0x00000000002679c3 */ /* 0x000ea20000008800 */
[----:B------:R-:W-:Y:S01]  /*01b0*/  UMOV UR4, 0x400 ;  /* 0x0000040000047882 */ /* 0x000fe20000000000 */
[----:B------:R-:W-:Y:S01]  /*01c0*/  BSSY B0, `(.L_x_1) ;  /* 0x000003b000007945 */ /* 0x000fe20003800000 */
[----:B------:R-:W-:Y:S02]  /*01d0*/  P2R R19, PR, RZ, 0x8 ;  /* 0x00000008ff137803 */ /* 0x000fe40000000000 */
[----:B0-----:R-:W-:-:S04]  /*01e0*/  IADD3 R4, R0, 0xffffffe, RZ ;  /* 0x0ffffffe00047810 */ /* 0x001fc80007ffe0ff */
[----:B------:R0:W4:Y:S02]  /*01f0*/  F2I.FTZ.U32.TRUNC.NTZ R5, R4 ;  /* 0x0000000400057305 */ /* 0x000124000021f000 */
[----:B0-----:R-:W-:Y:S01]  /*0200*/  HFMA2.MMA R4, -RZ, RZ, 0, 0 ;  /* 0x00000000ff047435 */ /* 0x001fe200000001ff */
[----:B----4-:R-:W-:-:S04]  /*0210*/  IMAD.MOV R3, RZ, RZ, -R5 ;  /* 0x000000ffff037224 */ /* 0x010fc800078e0a05 */
[----:B------:R-:W-:-:S05]  /*0220*/  IMAD R3, R3, R6, RZ ;  /* 0x0000000603037224 */ /* 0x000fca00078e02ff */
[----:B------:R-:W-:-:S04]  /*0230*/  IMAD.HI.U32 R5, R5, R3, R4 ;  /* 0x0000000305057227 */ /* 0x000fc800078e0004 */
[----:B------:R-:W-:-:S04]  /*0240*/  IMAD.MOV.U32 R3, RZ, RZ, R7 ;  /* 0x000000ffff037224 */ /* 0x000fc800078e0007 */
[----:B------:R-:W-:-:S05]  /*0250*/  IMAD.HI.U32 R0, R5, R3, RZ ;  /* 0x0000000305007227 */ /* 0x000fca00078e00ff */
[----:B------:R-:W-:-:S05]  /*0260*/  IADD3 R4, -R0, RZ, RZ ;  /* 0x000000ff00047210 */ /* 0x000fca0007ffe1ff */
[C---:B------:R-:W-:Y:S02]  /*0270*/  IMAD R3, R6.reuse, R4, R3 ;  /* 0x0000000406037224 */ /* 0x040fe400078e0203 */
[----:B------:R-:W0:Y:S03]  /*0280*/  LDC.64 R4, c[0x0][0x328] ;  /* 0x0000ca00ff047b82 */ /* 0x000e260000000a00 */
[----:B------:R-:W-:-:S13]  /*0290*/  ISETP.GT.U32.AND P1, PT, R6, R3, PT ;  /* 0x000000030600720c */ /* 0x000fda0003f24070 */
[----:B------:R-:W-:Y:S01]  /*02a0*/  @!P1 IMAD.IADD R3, R3, 0x1, -R6 ;  /* 0x0000000103039824 */ /* 0x000fe200078e0a06 */
[----:B------:R-:W-:Y:S02]  /*02b0*/  @!P1 IADD3 R0, R0, 0x1, RZ ;  /* 0x0000000100009810 */ /* 0x000fe40007ffe0ff */
[----:B------:R-:W-:Y:S02]  /*02c0*/  ISETP.NE.AND P1, PT, R9, RZ, PT ;  /* 0x000000ff0900720c */ /* 0x000fe40003f25270 */
[----:B------:R-:W-:Y:S02]  /*02d0*/  ISETP.GE.U32.AND P0, PT, R3, R6, PT ;  /* 0x000000060300720c */ /* 0x000fe40003f06070 */
[----:B------:R-:W4:Y:S01]  /*02e0*/  @P3 LDC.64 R6, c[0x0][0x2f0] ;  /* 0x0000bc00ff063b82 */ /* 0x000f220000000a00 */
[C---:B------:R-:W-:Y:S01]  /*02f0*/  LOP3.LUT R3, R2.reuse, R9, RZ, 0x3c, !PT ;  /* 0x0000000902037212 */ /* 0x040fe200078e3cff */
[----:B0-----:R-:W-:-:S03]  /*0300*/  IMAD.WIDE R4, R2, 0x4, R4 ;  /* 0x0000000402047825 */ /* 0x001fc600078e0204 */
[----:B------:R-:W-:Y:S02]  /*0310*/  ISETP.GE.AND P2, PT, R3, RZ, PT ;  /* 0x000000ff0300720c */ /* 0x000fe40003f46270 */
[----:B---3--:R-:W-:Y:S01]  /*0320*/  ISETP.GT.AND P4, PT, R29, 0xf, PT ;  /* 0x0000000f1d00780c */ /* 0x008fe20003f84270 */
[----:B------:R-:W0:Y:S01]  /*0330*/  LDC R3, c[0x0][0x278] ;  /* 0x00009e00ff037b82 */ /* 0x000e220000000800 */
[----:B-1----:R-:W-:Y:S01]  /*0340*/  SHF.L.U32 R14, R17, 0x5, RZ ;  /* 0x00000005110e7819 */ /* 0x002fe200000006ff */
[----:B------:R-:W-:Y:S01]  /*0350*/  IMAD R60, R2, UR5, R17 ;  /* 0x00000005023c7c24 */ /* 0x000fe2000f8e0211 */
[----:B------:R-:W-:Y:S01]  /*0360*/  UIADD3 UR4, UR4, 0xc0, URZ ;  /* 0x000000c004047890 */ /* 0x000fe2000fffe03f */
[----:B------:R-:W-:Y:S01]  /*0370*/  @P0 VIADD R0, R0, 0x1 ;  /* 0x0000000100000836 */ /* 0x000fe20000000000 */
[----:B------:R1:W5:Y:S05]  /*0380*/  LDG.E R12, desc[UR36][R4.64] ;  /* 0x00000024040c7981 */ /* 0x00036a000c1e1900 */
[----:B------:R-:W-:-:S02]  /*0390*/  @!P2 IADD3 R0, -R0, RZ, RZ ;  /* 0x000000ff0000a210 */ /* 0x000fc40007ffe1ff */
[----:B------:R-:W-:-:S05]  /*03a0*/  @!P1 LOP3.LUT R0, RZ, R9, RZ, 0x33, !PT ;  /* 0x00000009ff009212 */ /* 0x000fca00078e33ff */
[----:B----4-:R-:W-:-:S05]  /*03b0*/  @P3 IMAD.WIDE R6, R0, 0x4, R6 ;  /* 0x0000000400063825 */ /* 0x010fca00078e0206 */
[----:B------:R3:W5:Y:S01]  /*03c0*/  @P3 LDG.E R16, desc[UR36][R6.64] ;  /* 0x0000002406103981 */ /* 0x000762000c1e1900 */
[----:B------:R-:W-:Y:S01]  /*03d0*/  IMAD.SHL.U32 R24, R60, 0x20, RZ ;  /* 0x000000203c187824 */ /* 0x000fe200078e00ff */
[----:B0-----:R-:W-:Y:S01]  /*03e0*/  ISETP.NE.AND P0, PT, R3, RZ, PT ;  /* 0x000000ff0300720c */ /* 0x001fe20003f05270 */
[----:B-1----:R-:W-:Y:S01]  /*03f0*/  IMAD R5, R2, R3, R14 ;  /* 0x0000000302057224 */ /* 0x002fe200078e020e */
[----:B--2---:R-:W-:Y:S01]  /*0400*/  ULEA UR38, UR38, UR4, 0x18 ;  /* 0x0000000426267291 */ /* 0x004fe2000f8ec03f */
[----:B------:R-:W-:Y:S01]  /*0410*/  P2R R3, PR, RZ, 0x10 ;  /* 0x00000010ff037803 */ /* 0x000fe20000000000 */
[----:B------:R-:W-:Y:S01]  /*0420*/  IMAD.SHL.U32 R3, R29, 0x2, RZ ;  /* 0x000000021d037824 */ /* 0x000fe200078e00ff */
[----:B------:R-:W-:Y:S02]  /*0430*/  MOV R27, RZ ;  /* 0x000000ff001b7202 */ /* 0x000fe40000000f00 */
[----:B------:R-:W-:Y:S01]  /*0440*/  SEL R4, R24, R5, !P0 ;  /* 0x0000000518047207 */ /* 0x000fe20004000000 */
[----:B---3--:R-:W-:Y:S06]  /*0450*/  @P4 BRA `(.L_x_2) ;  /* 0x0000000000444947 */ /* 0x008fec0003800000 */
[----:B------:R-:W0:Y:S01]  /*0460*/  LDC R5, c[0x0][0x308] ;  /* 0x0000c200ff057b82 */ /* 0x000e220000000800 */
[----:B------:R-:W-:Y:S02]  /*0470*/  IADD3 R11, R4, R3, RZ ;  /* 0x00000003040b7210 */ /* 0x000fe40007ffe0ff */
[----:B0-----:R-:W-:-:S13]  /*0480*/  ISETP.NE.AND P0, PT, R5, 0x2, PT ;  /* 0x000000020500780c */ /* 0x001fda0003f05270 */
[----:B------:R-:W0:Y:S08]  /*0490*/  @!P0 LDC.64 R8, c[0x0][0x218] ;  /* 0x00008600ff088b82 */ /* 0x000e300000000a00 */
[----:B------:R-:W1:Y:S08]  /*04a0*/  @!P0 LDC.64 R4, c[0x0][0x2f8] ;  /* 0x0000be00ff048b82 */ /* 0x000e700000000a00 */
[----:B------:R-:W2:Y:S01]  /*04b0*/  @P0 LDC.64 R6, c[0x0][0x218] ;  /* 0x00008600ff060b82 */ /* 0x000ea20000000a00 */
[----:B0-----:R-:W-:-:S04]  /*04c0*/  @!P0 IADD3 R8, P1, R11, R8, RZ ;  /* 0x000000080b088210 */ /* 0x001fc80007f3e0ff */
[C---:B------:R-:W-:Y:S01]  /*04d0*/  @!P0 LEA.HI.X.SX32 R9, R11.reuse, R9, 0x1, P1 ;  /* 0x000000090b098211 */ /* 0x040fe200008f0eff */
[----:B-1----:R-:W3:Y:S04]  /*04e0*/  @!P0 LDG.E R4, desc[UR36][R4.64] ;  /* 0x0000002404048981 */ /* 0x002ee8000c1e1900 */
[----:B------:R-:W4:Y:S01]  /*04f0*/  @!P0 LDG.E.U16 R8, desc[UR36][R8.64] ;  /* 0x0000002408088981 */ /* 0x000f22000c1e1500 */
[----:B--2---:R-:W-:-:S05]  /*0500*/  @P0 IMAD.WIDE R6, R11, 0x2, R6 ;  /* 0x000000020b060825 */ /* 0x004fca00078e0206 */
[----:B------:R0:W5:Y:S01]  /*0510*/  @P0 LDG.E R27, desc[UR36][R6.64] ;  /* 0x00000024061b0981 */ /* 0x000162000c1e1900 */
[----:B----4-:R-:W3:Y:S08]  /*0520*/  @!P0 I2F.S8 R10, R8 ;  /* 0x00000008000a8306 */ /* 0x010ef00000001400 */
[----:B------:R-:W1:Y:S01]  /*0530*/  @!P0 I2F.S8 R11, R8.B1 ;  /* 0x10000008000b8306 */ /* 0x000e620000001400 */
[-C--:B---3--:R-:W-:Y:S01]  /*0540*/  @!P0 FMUL.FTZ R10, R10, R4.reuse ;  /* 0x000000040a0a8220 */ /* 0x088fe20000410000 */
[----:B-1----:R-:W-:-:S05]  /*0550*/  @!P0 FMUL.FTZ R11, R11, R4 ;  /* 0x000000040b0b8220 */ /* 0x002fca0000410000 */
[----:B0-----:R-:W-:-:S07]  /*0560*/  @!P0 F2FP.F16.F32.PACK_AB R27, R11, R10 ;  /* 0x0000000a0b1b823e */ /* 0x001fce00000000ff */
.L_x_2:
[----:B------:R-:W-:Y:S05]  /*0570*/  BSYNC B0 ;  /* 0x0000000000007941 */ /* 0x000fea0003800000 */
.L_x_1:
[----:B------:R-:W-:Y:S01]  /*0580*/  ULDC.64 UR6, c[0x0][0x230] ;  /* 0x00008c0000067ab9 */ /* 0x000fe20000000a00 */
[----:B-----5:R-:W-:Y:S01]  /*0590*/  R2UR UR39, R12 ;  /* 0x000000000c2772ca */ /* 0x020fe200000e0000 */
[----:B------:R-:W0:Y:S01]  /*05a0*/  LDC R20, c[0x0][0x284] ;  /* 0x0000a100ff147b82 */ /* 0x000e220000000800 */
[----:B------:R-:W-:Y:S01]  /*05b0*/  ISETP.EQ.U32.AND P0, PT, RZ, UR6, PT ;  /* 0x00000006ff007c0c */ /* 0x000fe2000bf02070 */
[----:B------:R-:W-:Y:S01]  /*05c0*/  IMAD.MOV.U32 R25, RZ, RZ, RZ ;  /* 0x000000ffff197224 */ /* 0x000fe200078e00ff */
[----:B------:R-:W-:Y:S01]  /*05d0*/  SHF.R.S32.HI R4, RZ, 0x1f, R29 ;  /* 0x0000001fff047819 */ /* 0x000fe2000001141d */
[----:B------:R-:W-:Y:S01]  /*05e0*/  IMAD.MOV.U32 R26, RZ, RZ, RZ ;  /* 0x000000ffff1a7224 */ /* 0x000fe200078e00ff */
[----:B------:R-:W-:Y:S01]  /*05f0*/  ISETP.EQ.OR.EX P0, PT, RZ, UR7, P4, P0 ;  /* 0x00000007ff007c0c */ /* 0x000fe2000a702700 */
[----:B------:R-:W-:Y:S01]  /*0600*/  ULDC.64 UR6, c[0x0][0x220] ;  /* 0x0000880000067ab9 */ /* 0x000fe20000000a00 */
[C---:B------:R-:W-:Y:S01]  /*0610*/  ISETP.LT.AND P2, PT, R29.reuse, 0x10, P3 ;  /* 0x000000101d00780c */ /* 0x040fe20001f41270 */
[----:B------:R-:W1:Y:S01]  /*0620*/  @!P4 LDC.64 R6, c[0x0][0x248] ;  /* 0x00009200ff06cb82 */ /* 0x000e620000000a00 */
[----:B------:R-:W-:Y:S01]  /*0630*/  ISETP.NE.OR P1, PT, R22, RZ, P0 ;  /* 0x000000ff1600720c */ /* 0x000fe20000725670 */
[----:B------:R-:W-:Y:S01]  /*0640*/  IMAD.MOV.U32 R61, RZ, RZ, RZ ;  /* 0x000000ffff3d7224 */ /* 0x000fe200078e00ff */
[----:B------:R-:W-:Y:S01]  /*0650*/  LEA.HI R8, R4, R29, RZ, 0x2 ;  /* 0x0000001d04087211 */ /* 0x000fe200078f10ff */
[----:B------:R-:W-:Y:S01]  /*0660*/  UIADD3 UR40, UR39, -0x1, URZ ;  /* 0xffffffff27287890 */ /* 0x000fe2000fffe03f */
[----:B------:R-:W-:Y:S01]  /*0670*/  ISETP.EQ.U32.AND P0, PT, RZ, UR6, PT ;  /* 0x00000006ff007c0c */ /* 0x000fe2000bf02070 */
[----:B------:R-:W-:Y:S01]  /*0680*/  ULDC.U8 UR4, c[0x0][0x294] ;  /* 0x0000a50000047ab9 */ /* 0x000fe20000000000 */
[----:B------:R-:W-:Y:S01]  /*0690*/  LOP3.LUT R12, R8, 0xfffffffc, RZ, 0xc0, !PT ;  /* 0xfffffffc080c7812 */ /* 0x000fe200078ec0ff */
[----:B------:R-:W2:Y:S01]  /*06a0*/  LDC.64 R4, c[0x0][0x2a8] ;  /* 0x0000aa00ff047b82 */ /* 0x000ea20000000a00 */
[----:B------:R-:W-:Y:S01]  /*06b0*/  ISETP.EQ.OR.EX P0, PT, RZ, UR7, P4, P0 ;  /* 0x00000007ff007c0c */ /* 0x000fe2000a702700 */
[----:B------:R-:W-:Y:S01]  /*06c0*/  IMAD.U32 R31, RZ, RZ, UR40 ;  /* 0x00000028ff1f7e24 */ /* 0x000fe2000f8e00ff */
[----:B------:R-:W-:Y:S01]  /*06d0*/  SHF.R.S32.HI R9, RZ, 0x2, R8 ;  /* 0x00000002ff097819 */ /* 0x000fe20000011408 */
[----:B------:R-:W-:-:S03]  /*06e0*/  IMAD.IADD R23, R29, 0x1, -R12 ;  /* 0x000000011d177824 */ /* 0x000fc600078e0a0c */
[----:B------:R-:W-:Y:S01]  /*06f0*/  LEA R24, R9, R24, 0x3 ;  /* 0x0000001809187211 */ /* 0x000fe200078e18ff */
[----:B------:R-:W3:Y:S01]  /*0700*/  @!P1 LDC.64 R10, c[0x0][0x230] ;  /* 0x00008c00ff0a9b82 */ /* 0x000ee20000000a00 */
[----:B------:R-:W-:-:S05]  /*0710*/  SHF.L.U32 R23, R23, 0x1, RZ ;  /* 0x0000000117177819 */ /* 0x000fca00000006ff */
[----:B------:R-:W-:Y:S02]  /*0720*/  @!P4 IMAD R15, R31, 0x8, R23 ;  /* 0x000000081f0fc824 */ /* 0x000fe400078e0217 */
[----:B------:R-:W4:Y:S02]  /*0730*/  @P2 LDC.64 R12, c[0x0][0x2e0] ;  /* 0x0000b800ff0c2b82 */ /* 0x000f240000000a00 */
[----:B0-----:R-:W-:Y:S01]  /*0740*/  @!P4 IMAD R21, R24, R20, R15 ;  /* 0x000000141815c224 */ /* 0x001fe200078e020f */
[-C--:B------:R-:W-:Y:S01]  /*0750*/  IADD3 R15, R14, R3.reuse, RZ ;  /* 0x000000030e0f7210 */ /* 0x080fe20007ffe0ff */
[----:B------:R-:W-:Y:S02]  /*0760*/  @P2 IMAD R14, R16, UR5, R17 ;  /* 0x00000005100e2c24 */ /* 0x000fe4000f8e0211 */
[----:B-1----:R-:W-:Y:S02]  /*0770*/  @!P4 IMAD.WIDE R6, R21, 0x2, R6 ;  /* 0x000000021506c825 */ /* 0x002fe400078e0206 */
[----:B------:R-:W0:Y:S01]  /*0780*/  @!P0 LDC.64 R8, c[0x0][0x220] ;  /* 0x00008800ff088b82 */ /* 0x000e220000000a00 */
[----:B------:R-:W-:-:S02]  /*0790*/  @P2 LEA R21, R14, R3, 0x5 ;  /* 0x000000030e152211 */ /* 0x000fc400078e28ff */
[----:B------:R-:W4:Y:S01]  /*07a0*/  @!P4 LDG.E R26, desc[UR36][R6.64] ;  /* 0x00000024061ac981 */ /* 0x000f22000c1e1900 */
[----:B--2---:R-:W-:Y:S01]  /*07b0*/  ISETP.NE.U32.AND P3, PT, R4, RZ, PT ;  /* 0x000000ff0400720c */ /* 0x004fe20003f65070 */
[----:B---3--:R-:W-:-:S05]  /*07c0*/  @!P1 IMAD.WIDE R10, R15, 0x2, R10 ;  /* 0x000000020f0a9825 */ /* 0x008fca00078e020a */
[----:B------:R1:W2:Y:S01]  /*07d0*/  @!P1 LDG.E R25, desc[UR36][R10.64] ;  /* 0x000000240a199981 */ /* 0x0002a2000c1e1900 */
[----:B------:R-:W-:Y:S01]  /*07e0*/  HFMA2.MMA R14, -RZ, RZ, 0, 0 ;  /* 0x00000000ff0e7435 */ /* 0x000fe200000001ff */
[----:B------:R-:W-:Y:S01]  /*07f0*/  IABS R18, R31 ;  /* 0x0000001f00127213 */ /* 0x000fe20000000000 */
[----:B----4-:R-:W-:Y:S01]  /*0800*/  @P2 IMAD.WIDE R12, R21, 0x2, R12 ;  /* 0x00000002150c2825 */ /* 0x010fe200078e020c */
[----:B------:R-:W-:-:S05]  /*0810*/  ISETP.NE.AND.EX P1, PT, R5, RZ, PT, P3 ;  /* 0x000000ff0500720c */ /* 0x000fca0003f25330 */
[----:B------:R-:W3:Y:S01]  /*0820*/  @P2 LDG.E R13, desc[UR36][R12.64] ;  /* 0x000000240c0d2981 */ /* 0x000ee2000c1e1900 */
[----:B0-----:R-:W-:-:S05]  /*0830*/  @!P0 IMAD.WIDE R8, R15, 0x2, R8 ;  /* 0x000000020f088825 */ /* 0x001fca00078e0208 */
[----:B------:R0:W4:Y:S01]  /*0840*/  @!P0 LDG.E R14, desc[UR36][R8.64] ;  /* 0x00000024080e8981 */ /* 0x000122000c1e1900 */
[----:B-1----:R-:W-:-:S04]  /*0850*/  IABS R11, R20 ;  /* 0x00000014000b7213 */ /* 0x002fc80000000000 */
[----:B------:R-:W1:Y:S08]  /*0860*/  I2F.RP R10, R11 ;  /* 0x0000000b000a7306 */ /* 0x000e700000209400 */
[----:B-1----:R-:W1:Y:S02]  /*0870*/  MUFU.RCP R10, R10 ;  /* 0x0000000a000a7308 */ /* 0x002e640000001000 */
[----:B-1----:R-:W-:-:S06]  /*0880*/  IADD3 R6, R10, 0xffffffe, RZ ;  /* 0x0ffffffe0a067810 */ /* 0x002fcc0007ffe0ff */
[----:B------:R1:W0:Y:S02]  /*0890*/  F2I.FTZ.U32.TRUNC.NTZ R7, R6 ;  /* 0x0000000600077305 */ /* 0x000224000021f000 */
[----:B-1----:R-:W-:Y:S01]  /*08a0*/  MOV R6, RZ ;  /* 0x000000ff00067202 */ /* 0x002fe20000000f00 */
[----:B0-----:R-:W-:-:S04]  /*08b0*/  IMAD.MOV R8, RZ, RZ, -R7 ;  /* 0x000000ffff087224 */ /* 0x001fc800078e0a07 */
[----:B------:R-:W-:-:S04]  /*08c0*/  IMAD R9, R8, R11, RZ ;  /* 0x0000000b08097224 */ /* 0x000fc800078e02ff */
[----:B------:R-:W-:Y:S01]  /*08d0*/  IMAD.HI.U32 R7, R7, R9, R6 ;  /* 0x0000000907077227 */ /* 0x000fe200078e0006 */
[----:B------:R-:W-:Y:S01]  /*08e0*/  SHF.R.S32.HI R15, RZ, 0x1f, R2 ;  /* 0x0000001fff0f7819 */ /* 0x000fe20000011402 */
[----:B------:R-:W0:Y:S04]  /*08f0*/  LDC R6, c[0x0][0x290] ;  /* 0x0000a400ff067b82 */ /* 0x000e280000000800 */
[----:B------:R-:W-:-:S04]  /*0900*/  IMAD.HI.U32 R7, R7, R18, RZ ;  /* 0x0000001207077227 */ /* 0x000fc800078e00ff */
[----:B------:R-:W-:-:S04]  /*0910*/  IMAD.MOV R7, RZ, RZ, -R7 ;  /* 0x000000ffff077224 */ /* 0x000fc800078e0a07 */
[----:B------:R-:W-:-:S05]  /*0920*/  IMAD R18, R11, R7, R18 ;  /* 0x000000070b127224 */ /* 0x000fca00078e0212 */
[----:B------:R-:W-:Y:S02]  /*0930*/  ISETP.GT.U32.AND P0, PT, R11, R18, PT ;  /* 0x000000120b00720c */ /* 0x000fe40003f04070 */
[----:B------:R-:W-:-:S04]  /*0940*/  @P1 LEA R4, P3, R2, R4, 0x2 ;  /* 0x0000000402041211 */ /* 0x000fc800078610ff */
[----:B------:R-:W-:Y:S02]  /*0950*/  @P1 LEA.HI.X R5, R2, R5, R15, 0x2, P3 ;  /* 0x0000000502051211 */ /* 0x000fe400018f140f */
[----:B------:R-:W-:-:S03]  /*0960*/  ISETP.NE.AND P4, PT, R22, RZ, PT ;  /* 0x000000ff1600720c */ /* 0x000fc60003f85270 */
[----:B------:R1:W5:Y:S02]  /*0970*/  @P1 LDG.E R61, desc[UR36][R4.64] ;  /* 0x00000024043d1981 */ /* 0x000364000c1e1900 */
[----:B------:R-:W-:-:S04]  /*0980*/  @!P0 IADD3 R18, R18, -R11, RZ ;  /* 0x8000000b12128210 */ /* 0x000fc80007ffe0ff */
[----:B------:R-:W-:Y:S02]  /*0990*/  ISETP.GT.U32.AND P0, PT, R11, R18, PT ;  /* 0x000000120b00720c */ /* 0x000fe40003f04070 */
[----:B------:R-:W-:Y:S02]  /*09a0*/  ISETP.LE.AND P1, PT, RZ, UR40, PT ;  /* 0x00000028ff007c0c */ /* 0x000fe4000bf23270 */
[----:B-1----:R-:W-:-:S09]  /*09b0*/  P2R R4, PR, RZ, 0x10 ;  /* 0x00000010ff047803 */ /* 0x002fd20000000000 */
[----:B------:R-:W-:-:S05]  /*09c0*/  @!P0 IMAD.IADD R18, R18, 0x1, -R11 ;  /* 0x0000000112128824 */ /* 0x000fca00078e0a0b */
[----:B------:R-:W-:Y:S02]  /*09d0*/  @!P1 IADD3 R18, -R18, RZ, RZ ;  /* 0x000000ff12129210 */ /* 0x000fe40007ffe1ff */
[----:B------:R-:W-:Y:S02]  /*09e0*/  ISETP.NE.AND P1, PT, R22, RZ, PT ;  /* 0x000000ff1600720c */ /* 0x000fe40003f25270 */
[----:B------:R-:W-:Y:S02]  /*09f0*/  ISETP.NE.AND P0, PT, R20, RZ, PT ;  /* 0x000000ff1400720c */ /* 0x000fe40003f05270 */
[----:B------:R-:W-:Y:S02]  /*0a00*/  P2R R4, PR, RZ, 0x2 ;  /* 0x00000002ff047803 */ /* 0x000fe40000000000 */
[----:B------:R-:W-:Y:S01]  /*0a10*/  ISETP.NE.AND P1, PT, RZ, UR4, PT ;  /* 0x00000004ff007c0c */ /* 0x000fe2000bf25270 */
[----:B------:R-:W-:-:S08]  /*0a20*/  IMAD R28, R0, UR5, RZ ;  /* 0x00000005001c7c24 */ /* 0x000fd0000f8e02ff */
[----:B------:R-:W-:Y:S02]  /*0a30*/  @!P0 LOP3.LUT R18, RZ, R20, RZ, 0x33, !PT ;  /* 0x00000014ff128212 */ /* 0x000fe400078e33ff */
[----:B------:R-:W-:Y:S01]  /*0a40*/  ISETP.GE.AND P0, PT, R29, 0x10, PT ;  /* 0x000000101d00780c */ /* 0x000fe20003f06270 */
[----:B--2---:R-:W-:-:S04]  /*0a50*/  @!P4 HADD2 R26, R26, R25 ;  /* 0x000000191a1ac230 */ /* 0x004fc80000000000 */
[----:B---3--:R-:W-:Y:S01]  /*0a60*/  @P2 HMUL2 R26, R26, R13 ;  /* 0x0000000d1a1a2232 */ /* 0x008fe20000000000 */
[----:B0-----:R-:W-:Y:S01]  /*0a70*/  ISETP.GT.AND P2, PT, R6, RZ, PT ;  /* 0x000000ff0600720c */ /* 0x001fe20003f44270 */
[----:B----4-:R-:W-:-:S12]  /*0a80*/  HFMA2.MMA R27, R27, 1, 1, R14 ;  /* 0x3c003c001b1b7835 */ /* 0x010fd8000000000e */
[----:B------:R-:W-:Y:S05]  /*0a90*/  @!P1 BRA P2, `(.L_x_3) ;  /* 0x0000000800749947 */ /* 0x000fea0001000000 */
[----:B------:R-:W-:-:S13]  /*0aa0*/  ISETP.LT.OR P1, PT, R6, 0x1, !P1 ;  /* 0x000000010600780c */ /* 0x000fda0004f21670 */
[----:B------:R-:W-:Y:S05]  /*0ab0*/  @P1 BRA `(.L_x_4) ;  /* 0x0000000c00401947 */ /* 0x000fea0003800000 */
[----:B------:R-:W-:Y:S02]  /*0ac0*/  LEA.HI R0, R6, R6, RZ, 0x1 ;  /* 0x0000000606007211 */ /* 0x000fe400078f08ff */
[----:B------:R-:W-:Y:S02]  /*0ad0*/  IABS R10, R3 ;  /* 0x00000003000a7213 */ /* 0x000fe40000000000 */
[----:B------:R-:W-:-:S04]  /*0ae0*/  SHF.R.S32.HI R30, RZ, 0x1, R0 ;  /* 0x00000001ff1e7819 */ /* 0x000fc80000011400 */
[-C--:B------:R-:W-:Y:S02]  /*0af0*/  IABS R7, R30.reuse ;  /* 0x0000001e00077213 */ /* 0x080fe40000000000 */
[----:B------:R-:W-:Y:S02]  /*0b00*/  IABS R11, R30 ;  /* 0x0000001e000b7213 */ /* 0x000fe40000000000 */
[----:B------:R-:W0:Y:S08]  /*0b10*/  I2F.RP R0, R7 ;  /* 0x0000000700007306 */ /* 0x000e300000209400 */
[----:B0-----:R-:W0:Y:S02]  /*0b20*/  MUFU.RCP R0, R0 ;  /* 0x0000000000007308 */ /* 0x001e240000001000 */
[----:B0-----:R-:W-:-:S02]  /*0b30*/  VIADD R4, R0, 0xffffffe ;  /* 0x0ffffffe00047836 */ /* 0x001fc40000000000 */
[----:B------:R-:W-:-:S04]  /*0b40*/  IMAD.MOV R0, RZ, RZ, -R11 ;  /* 0x000000ffff007224 */ /* 0x000fc800078e0a0b */
[----:B------:R0:W1:Y:S02]  /*0b50*/  F2I.FTZ.U32.TRUNC.NTZ R5, R4 ;  /* 0x0000000400057305 */ /* 0x000064000021f000 */
[----:B0-----:R-:W-:Y:S02]  /*0b60*/  MOV R4, RZ ;  /* 0x000000ff00047202 */ /* 0x001fe40000000f00 */
[----:B-1----:R-:W-:-:S05]  /*0b70*/  IADD3 R8, RZ, -R5, RZ ;  /* 0x80000005ff087210 */ /* 0x002fca0007ffe0ff */
[----:B------:R-:W-:Y:S02]  /*0b80*/  IMAD R9, R8, R7, RZ ;  /* 0x0000000708097224 */ /* 0x000fe400078e02ff */
[----:B------:R-:W-:Y:S02]  /*0b90*/  IMAD.MOV.U32 R8, RZ, RZ, R10 ;  /* 0x000000ffff087224 */ /* 0x000fe400078e000a */
[----:B------:R-:W-:-:S06]  /*0ba0*/  IMAD.HI.U32 R5, R5, R9, R4 ;  /* 0x0000000905057227 */ /* 0x000fcc00078e0004 */
[----:B------:R-:W-:-:S04]  /*0bb0*/  IMAD.HI.U32 R5, R5, R8, RZ ;  /* 0x0000000805057227 */ /* 0x000fc800078e00ff */
[----:B------:R-:W-:-:S05]  /*0bc0*/  IMAD R0, R5, R0, R8 ;  /* 0x0000000005007224 */ /* 0x000fca00078e0208 */
[----:B------:R-:W-:-:S13]  /*0bd0*/  ISETP.GT.U32.AND P1, PT, R7, R0, PT ;  /* 0x000000000700720c */ /* 0x000fda0003f24070 */
[----:B------:R-:W-:Y:S01]  /*0be0*/  @!P1 IADD3 R0, R0, -R7, RZ ;  /* 0x8000000700009210 */ /* 0x000fe20007ffe0ff */
[----:B------:R-:W-:-:S03]  /*0bf0*/  @!P1 VIADD R5, R5, 0x1 ;  /* 0x0000000105059836 */ /* 0x000fc60000000000 */
[----:B------:R-:W-:Y:S02]  /*0c00*/  ISETP.GE.U32.AND P2, PT, R0, R7, PT ;  /* 0x000000070000720c */ /* 0x000fe40003f46070 */
[----:B------:R-:W-:-:S04]  /*0c10*/  LOP3.LUT R0, R3, R30, RZ, 0x3c, !PT ;  /* 0x0000001e03007212 */ /* 0x000fc800078e3cff */
[----:B------:R-:W-:Y:S02]  /*0c20*/  ISETP.GE.AND P1, PT, R0, RZ, PT ;  /* 0x000000ff0000720c */ /* 0x000fe40003f26270 */
[----:B------:R-:W-:-:S05]  /*0c30*/  LOP3.LUT R0, R30, 0x1, RZ, 0xc0, !PT ;  /* 0x000000011e007812 */ /* 0x000fca00078ec0ff */
[----:B------:R-:W-:Y:S02]  /*0c40*/  @P2 IADD3 R5, R5, 0x1, RZ ;  /* 0x0000000105052810 */ /* 0x000fe40007ffe0ff */
[----:B------:R-:W-:-:S03]  /*0c50*/  ISETP.NE.AND P2, PT, R30, RZ, PT ;  /* 0x000000ff1e00720c */ /* 0x000fc60003f45270 */
[----:B------:R-:W-:-:S05]  /*0c60*/  IMAD.MOV.U32 R33, RZ, RZ, R5 ;  /* 0x000000ffff217224 */ /* 0x000fca00078e0005 */
[----:B------:R-:W-:Y:S02]  /*0c70*/  @!P1 IADD3 R33, -R33, RZ, RZ ;  /* 0x000000ff21219210 */ /* 0x000fe40007ffe1ff */
[----:B------:R-:W-:Y:S02]  /*0c80*/  ISETP.LT.AND P1, PT, R3, R6, !P0 ;  /* 0x000000060300720c */ /* 0x000fe40004721270 */
[----:B------:R-:W-:Y:S02]  /*0c90*/  ISETP.NE.U32.AND P0, PT, R0, 0x1, PT ;  /* 0x000000010000780c */ /* 0x000fe40003f05070 */
[----:B------:R-:W-:Y:S02]  /*0ca0*/  @!P2 LOP3.LUT R33, RZ, R30, RZ, 0x33, !PT ;  /* 0x0000001eff21a212 */ /* 0x000fe400078e33ff */
[----:B------:R-:W-:-:S03]  /*0cb0*/  P2R R34, PR, RZ, 0x2 ;  /* 0x00000002ff227803 */ /* 0x000fc60000000000 */
[----:B------:R-:W-:-:S04]  /*0cc0*/  IMAD.MOV R0, RZ, RZ, -R33 ;  /* 0x000000ffff007224 */ /* 0x000fc800078e0a21 */
[----:B------:R-:W-:Y:S02]  /*0cd0*/  IMAD R32, R30, R0, R3 ;  /* 0x000000001e207224 */ /* 0x000fe400078e0203 */
[----:B------:R-:W-:Y:S05]  /*0ce0*/  @P0 BRA `(.L_x_5) ;  /* 0x0000000000400947 */ /* 0x000fea0003800000 */
[----:B------:R-:W-:Y:S01]  /*0cf0*/  MOV R0, 0x0 ;  /* 0x0000000000007802 */ /* 0x000fe20000000f00 */
[----:B------:R-:W-:Y:S01]  /*0d00*/  ULDC.64 UR4, c[0x4][0x68] ;  /* 0x01001a0000047ab9 */ /* 0x000fe20000000a00 */
[----:B------:R-:W-:Y:S01]  /*0d10*/  ULDC.64 UR6, c[0x4][0x60] ;  /* 0x0100180000067ab9 */ /* 0x000fe20000000a00 */
[----:B------:R-:W-:Y:S01]  /*0d20*/  MOV R4, UR4 ;  /* 0x0000000400047c02 */ /* 0x000fe20008000f00 */
[----:B------:R0:W1:Y:S01]  /*0d30*/  LDC.64 R14, c[0x4][R0] ;  /* 0x01000000000e7b82 */ /* 0x0000620000000a00 */
[----:B------:R-:W-:Y:S01]  /*0d40*/  IMAD.U32 R5, RZ, RZ, UR5 ;  /* 0x00000005ff057e24 */ /* 0x000fe2000f8e00ff */
[----:B------:R-:W-:Y:S01]  /*0d50*/  ULDC.64 UR4, c[0x4][0x70] ;  /* 0x01001c0000047ab9 */ /* 0x000fe20000000a00 */
[----:B------:R-:W-:Y:S01]  /*0d60*/  HFMA2.MMA R8, -RZ, RZ, 0, 8.0049037933349609375e-05 ;  /* 0x0000053fff087435 */ /* 0x000fe200000001ff */
[----:B------:R-:W-:Y:S01]  /*0d70*/  MOV R6, UR4 ;  /* 0x0000000400067c02 */ /* 0x000fe20008000f00 */
[----:B------:R-:W-:Y:S01]  /*0d80*/  IMAD.U32 R7, RZ, RZ, UR5 ;  /* 0x00000005ff077e24 */ /* 0x000fe2000f8e00ff */
[----:B------:R-:W-:Y:S01]  /*0d90*/  MOV R10, UR6 ;  /* 0x00000006000a7c02 */ /* 0x000fe20008000f00 */
[----:B------:R-:W-:Y:S01]  /*0da0*/  IMAD.U32 R11, RZ, RZ, UR7 ;  /* 0x00000007ff0b7e24 */ /* 0x000fe2000f8e00ff */
[----:B------:R-:W-:Y:S01]  /*0db0*/  MOV R13, RZ ;  /* 0x000000ff000d7202 */ /* 0x000fe20000000f00 */
[----:B0-----:R-:W-:-:S07]  /*0dc0*/  IMAD.MOV.U32 R12, RZ, RZ, 0x1 ;  /* 0x00000001ff0c7424 */ /* 0x001fce00078e00ff */
[----:B------:R-:W-:-:S07]  /*0dd0*/  LEPC R20, `(.L_x_5) ;  /* 0x000000001014794e */ /* 0x000fce0000000000 */
[----:B-1---5:R-:W-:Y:S05]  /*0de0*/  CALL.ABS.NOINC R14 ;  /* 0x000000000e007343 */ /* 0x022fea0003c00000 */
.L_x_5:
[----:B------:R-:W0:Y:S01]  /*0df0*/  LDC R7, c[0x0][0x290] ;  /* 0x0000a400ff077b82 */ /* 0x000e220000000800 */
[----:B------:R-:W-:Y:S01]  /*0e00*/  ISETP.NE.AND P6, PT, R34, RZ, PT ;  /* 0x000000ff2200720c */ /* 0x000fe20003fc5270 */
[----:B------:R-:W-:-:S05]  /*0e10*/  IMAD R0, R30, R33, R32 ;  /* 0x000000211e007224 */ /* 0x000fca00078e0220 */
[----:B------:R-:W-:-:S05]  /*0e20*/  LEA R0, R0, UR38, 0x1 ;  /* 0x0000002600007c11 */ /* 0x000fca000f8e08ff */
[----:B0-----:R-:W-:Y:S02]  /*0e30*/  IMAD R3, R7, 0x2, R0 ;  /* 0x0000000207037824 */ /* 0x001fe400078e0200 */
[----:B------:R-:W-:Y:S05]  /*0e40*/  @!P6 BRA `(.L_x_6) ;  /* 0x00000000000ce947 */ /* 0x000fea0003800000 */
[----:B------:R-:W-:Y:S01]  /*0e50*/  ISETP.NE.AND P5, PT, R22, RZ, PT ;  /* 0x000000ff1600720c */ /* 0x000fe20003fa5270 */
[----:B------:R0:W-:-:S12]  /*0e60*/  STS [R0], R27 ;  /* 0x0000001b00007388 */ /* 0x0001d80000000800 */
[----:B------:R0:W-:Y:S02]  /*0e70*/  @!P5 STS [R3], R26 ;  /* 0x0000001a0300d388 */ /* 0x0001e40000000800 */
.L_x_6:
[----:B------:R-:W-:Y:S05]  /*0e80*/  WARPSYNC.ALL ;  /* 0x0000000000007948 */ /* 0x000fea0003800000 */
[----:B------:R-:W-:Y:S06]  /*0e90*/  BAR.SYNC.DEFER_BLOCKING 0x0 ;  /* 0x0000000000007b1d */ /* 0x000fec0000010000 */
[----:B------:R-:W-:Y:S05]  /*0ea0*/  @!P6 BRA.U `(.L_x_7) ;  /* 0x00000005004ce947 */ /* 0x000fea0003800000 */
[----:B------:R-:W-:Y:S01]  /*0eb0*/  SHF.R.S32.HI R4, RZ, 0x1f, R7 ;  /* 0x0000001fff047819 */ /* 0x000fe20000011407 */
[----:B------:R-:W-:Y:S01]  /*0ec0*/  BSSY B0, `(.L_x_7) ;  /* 0x0000051000007945 */ /* 0x000fe20003800000 */
[----:B------:R-:W-:Y:S02]  /*0ed0*/  LEA.HI R5, R32, R32, RZ, 0x1 ;  /* 0x0000002020057211 */ /* 0x000fe400078f08ff */
[----:B------:R-:W-:Y:S02]  /*0ee0*/  LEA.HI R4, R4, R7, RZ, 0x2 ;  /* 0x0000000704047211 */ /* 0x000fe400078f10ff */
[----:B------:R-:W-:Y:S02]  /*0ef0*/  SHF.R.S32.HI R5, RZ, 0x1, R5 ;  /* 0x00000001ff057819 */ /* 0x000fe40000011405 */
[----:B------:R-:W-:-:S05]  /*0f00*/  SHF.R.S32.HI R4, RZ, 0x2, R4 ;  /* 0x00000002ff047819 */ /* 0x000fca0000011404 */
[----:B------:R-:W-:Y:S01]  /*0f10*/  IMAD R4, R33, R4, R5 ;  /* 0x0000000421047224 */ /* 0x000fe200078e0205 */
[----:B------:R-:W-:Y:S06]  /*0f20*/  @!P6 BRA `(.L_x_8) ;  /* 0x000000040028e947 */ /* 0x000fec0003800000 */
[----:B------:R-:W-:Y:S01]  /*0f30*/  SHF.L.U32 R12, R4, 0x1, RZ ;  /* 0x00000001040c7819 */ /* 0x000fe200000006ff */
[----:B------:R-:W-:Y:S01]  /*0f40*/  BSSY B1, `(.L_x_9) ;  /* 0x0000045000017945 */ /* 0x000fe20003800000 */
[----:B------:R-:W-:-:S03]  /*0f50*/  ISETP.NE.AND P0, PT, R22, RZ, PT ;  /* 0x000000ff1600720c */ /* 0x000fc60003f05270 */
[----:B------:R-:W-:Y:S01]  /*0f60*/  VIADD R5, R12, UR38 ;  /* 0x000000260c057c36 */ /* 0x000fe20008000000 */
[----:B0-----:R-:W-:Y:S04]  /*0f70*/  LDS.U16 R27, [R12+UR38] ;  /* 0x000000260c1b7984 */ /* 0x001fe80008000400 */
[----:B------:R-:W-:-:S05]  /*0f80*/  LEA R30, R30, R5, 0x1 ;  /* 0x000000051e1e7211 */ /* 0x000fca00078e08ff */
[----:B------:R-:W0:Y:S02]  /*0f90*/  LDS.U16 R4, [R30] ;  /* 0x000000001e047984 */ /* 0x000e240000000400 */
[----:B0-----:R-:W-:Y:S01]  /*0fa0*/  PRMT R27, R27, 0x5410, R4 ;  /* 0x000054101b1b7816 */ /* 0x001fe20000000004 */
[----:B------:R-:W-:Y:S06]  /*0fb0*/  @!P0 BRA `(.L_x_10) ;  /* 0x0000000000588947 */ /* 0x000fec0003800000 */
[----:B------:R-:W-:-:S13]  /*0fc0*/  ISETP.GE.AND P0, PT, R12, R7, PT ;  /* 0x000000070c00720c */ /* 0x000fda0003f06270 */
[----:B------:R-:W-:Y:S05]  /*0fd0*/  @P0 BRA `(.L_x_11) ;  /* 0x0000000000ec0947 */ /* 0x000fea0003800000 */
[----:B------:R-:W-:Y:S01]  /*0fe0*/  I2FP.F32.S32 R5, R7 ;  /* 0x0000000700057245 */ /* 0x000fe20000201400 */
[----:B------:R-:W-:Y:S01]  /*0ff0*/  ULDC UR4, c[0x0][0x29c] ;  /* 0x0000a70000047ab9 */ /* 0x000fe20000000800 */
[----:B------:R-:W-:-:S04]  /*1000*/  I2FP.F32.S32 R4, R12 ;  /* 0x0000000c00047245 */ /* 0x000fc80000201400 */
[----:B------:R-:W0:Y:S02]  /*1010*/  MUFU.RCP R5, R5 ;  /* 0x0000000500057308 */ /* 0x000e240000001000 */
[----:B0-----:R-:W-:Y:S01]  /*1020*/  FMUL.FTZ R4, R4, R5 ;  /* 0x0000000504047220 */ /* 0x001fe20000410000 */
[--C-:B------:R-:W-:Y:S02]  /*1030*/  HADD2.F32 R5, -RZ, R27.reuse.H1_H1 ;  /* 0x3000001bff057230 */ /* 0x100fe40000004100 */
[----:B------:R-:W-:Y:S02]  /*1040*/  HADD2.F32 R27, -RZ, R27.H0_H0 ;  /* 0x2000001bff1b7230 */ /* 0x000fe40000004100 */
[----:B------:R-:W-:Y:S01]  /*1050*/  FMUL.FTZ R6, R4, 13.28771209716796875 ;  /* 0x41549a7804067820 */ /* 0x000fe20000410000 */
[----:B------:R-:W-:-:S03]  /*1060*/  I2FP.F32.S32 R4, UR4 ;  /* 0x0000000400047c45 */ /* 0x000fc60008201400 */
[----:B------:R-:W0:Y:S02]  /*1070*/  MUFU.EX2 R7, -R6 ;  /* 0x8000000600077308 */ /* 0x000e240000000800 */
[----:B0-----:R-:W-:-:S04]  /*1080*/  FMUL.FTZ R4, R4, R7 ;  /* 0x0000000704047220 */ /* 0x001fc80000410000 */
[----:B------:R-:W-:-:S04]  /*1090*/  FMUL.RZ R10, R4, 0.15915493667125701904 ;  /* 0x3e22f983040a7820 */ /* 0x000fc8000040c000 */
[----:B------:R-:W0:Y:S08]  /*10a0*/  MUFU.SIN R7, R10 ;  /* 0x0000000a00077308 */ /* 0x000e300000000400 */
[----:B------:R-:W1:Y:S01]  /*10b0*/  MUFU.COS R4, R10 ;  /* 0x0000000a00047308 */ /* 0x000e620000000000 */
[-C--:B0-----:R-:W-:Y:S01]  /*10c0*/  FMUL.FTZ R9, R7, R5.reuse ;  /* 0x0000000507097220 */ /* 0x081fe20000410000 */
[----:B-1----:R-:W-:-:S03]  /*10d0*/  FMUL.FTZ R8, R4, R5 ;  /* 0x0000000504087220 */ /* 0x002fc60000410000 */
[-C--:B------:R-:W-:Y:S01]  /*10e0*/  FFMA.FTZ R9, R4, R27.reuse, -R9 ;  /* 0x0000001b04097223 */ /* 0x080fe20000010809 */
[----:B------:R-:W-:-:S05]  /*10f0*/  FFMA.FTZ R8, R7, R27, R8 ;  /* 0x0000001b07087223 */ /* 0x000fca0000010008 */
[----:B------:R-:W-:Y:S01]  /*1100*/  F2FP.F16.F32.PACK_AB R27, R8, R9 ;  /* 0x00000009081b723e */ /* 0x000fe200000000ff */
[----:B------:R-:W-:Y:S06]  /*1110*/  BRA `(.L_x_11) ;  /* 0x00000000009c7947 */ /* 0x000fec0003800000 */
.L_x_10:
[C---:B------:R-:W-:Y:S01]  /*1120*/  IMAD R13, R7.reuse, 0x2, R30 ;  /* 0x00000002070d7824 */ /* 0x040fe200078e021e */
[----:B------:R-:W-:Y:S01]  /*1130*/  LEA R11, R7, R5, 0x1 ;  /* 0x00000005070b7211 */ /* 0x000fe200078e08ff */
[----:B------:R-:W-:Y:S01]  /*1140*/  BSSY B2, `(.L_x_12) ;  /* 0x0000021000027945 */ /* 0x000fe20003800000 */
[----:B------:R-:W-:Y:S02]  /*1150*/  ISETP.GE.AND P0, PT, R12, R7, PT ;  /* 0x000000070c00720c */ /* 0x000fe40003f06270 */
[----:B------:R-:W-:Y:S04]  /*1160*/  LDS.U16 R26, [R13] ;  /* 0x000000000d1a7984 */ /* 0x000fe80000000400 */
[----:B------:R-:W0:Y:S02]  /*1170*/  LDS.U16 R5, [R11] ;  /* 0x000000000b057984 */ /* 0x000e240000000400 */
[----:B0-----:R-:W-:-:S05]  /*1180*/  PRMT R26, R5, 0x5410, R26 ;  /* 0x00005410051a7816 */ /* 0x001fca000000001a */
[----:B------:R-:W-:Y:S05]  /*1190*/  @P0 BRA `(.L_x_13) ;  /* 0x00000000006c0947 */ /* 0x000fea0003800000 */
[----:B------:R-:W-:Y:S01]  /*11a0*/  I2FP.F32.S32 R7, R7 ;  /* 0x0000000700077245 */ /* 0x000fe20000201400 */
[----:B------:R-:W-:Y:S01]  /*11b0*/  ULDC UR4, c[0x0][0x29c] ;  /* 0x0000a70000047ab9 */ /* 0x000fe20000000800 */
[----:B------:R-:W-:Y:S01]  /*11c0*/  I2FP.F32.S32 R4, R12 ;  /* 0x0000000c00047245 */ /* 0x000fe20000201400 */
[--C-:B------:R-:W-:Y:S02]  /*11d0*/  HADD2.F32 R9, -RZ, R27.reuse.H1_H1 ;  /* 0x3000001bff097230 */ /* 0x100fe40000004100 */
[--C-:B------:R-:W-:Y:S01]  /*11e0*/  HADD2.F32 R8, -RZ, R26.reuse.H1_H1 ;  /* 0x3000001aff087230 */ /* 0x100fe20000004100 */
[----:B------:R-:W0:Y:S01]  /*11f0*/  MUFU.RCP R7, R7 ;  /* 0x0000000700077308 */ /* 0x000e220000001000 */
[----:B------:R-:W-:Y:S02]  /*1200*/  HADD2.F32 R26, -RZ, R26.H0_H0 ;  /* 0x2000001aff1a7230 */ /* 0x000fe40000004100 */
[----:B------:R-:W-:Y:S02]  /*1210*/  HADD2.F32 R14, -RZ, R27.H0_H0 ;  /* 0x2000001bff0e7230 */ /* 0x000fe40000004100 */
[----:B0-----:R-:W-:-:S04]  /*1220*/  FMUL.FTZ R4, R4, R7 ;  /* 0x0000000704047220 */ /* 0x001fc80000410000 */
[----:B------:R-:W-:Y:S01]  /*1230*/  FMUL.FTZ R6, R4, 13.28771209716796875 ;  /* 0x41549a7804067820 */ /* 0x000fe20000410000 */
[----:B-----5:R-:W-:-:S03]  /*1240*/  IADD3 R4, -R61, UR4, RZ ;  /* 0x000000043d047c10 */ /* 0x020fc6000fffe1ff */
[----:B------:R-:W0:Y:S01]  /*1250*/  MUFU.EX2 R5, -R6 ;  /* 0x8000000600057308 */ /* 0x000e220000000800 */
[----:B------:R-:W-:-:S05]  /*1260*/  I2FP.F32.S32 R4, R4 ;  /* 0x0000000400047245 */ /* 0x000fca0000201400 */
[----:B0-----:R-:W-:-:S04]  /*1270*/  FMUL.FTZ R4, R4, R5 ;  /* 0x0000000504047220 */ /* 0x001fc80000410000 */
[----:B------:R-:W-:-:S04]  /*1280*/  FMUL.RZ R10, R4, 0.15915493667125701904 ;  /* 0x3e22f983040a7820 */ /* 0x000fc8000040c000 */
[----:B------:R-:W0:Y:S08]  /*1290*/  MUFU.SIN R5, R10 ;  /* 0x0000000a00057308 */ /* 0x000e300000000400 */
[----:B------:R-:W1:Y:S01]  /*12a0*/  MUFU.COS R4, R10 ;  /* 0x0000000a00047308 */ /* 0x000e620000000000 */
[CC--:B0-----:R-:W-:Y:S01]  /*12b0*/  FMUL.FTZ R7, R9.reuse, R5.reuse ;  /* 0x0000000509077220 */ /* 0x0c1fe20000410000 */
[----:B-1----:R-:W-:Y:S01]  /*12c0*/  FMUL.FTZ R6, R9, R4 ;  /* 0x0000000409067220 */ /* 0x002fe20000410000 */
[CC--:B------:R-:W-:Y:S01]  /*12d0*/  FMUL.FTZ R9, R5.reuse, R8.reuse ;  /* 0x0000000805097220 */ /* 0x0c0fe20000410000 */
[----:B------:R-:W-:Y:S01]  /*12e0*/  FMUL.FTZ R8, R4, R8 ;  /* 0x0000000804087220 */ /* 0x000fe20000410000 */
[C---:B------:R-:W-:Y:S01]  /*12f0*/  FFMA.FTZ R7, R14.reuse, R4, -R7 ;  /* 0x000000040e077223 */ /* 0x040fe20000010807 */
[----:B------:R-:W-:Y:S01]  /*1300*/  FFMA.FTZ R6, R14, R5, R6 ;  /* 0x000000050e067223 */ /* 0x000fe20000010006 */
[-C--:B------:R-:W-:Y:S01]  /*1310*/  FFMA.FTZ R9, R4, R26.reuse, -R9 ;  /* 0x0000001a04097223 */ /* 0x080fe20000010809 */
[----:B------:R-:W-:-:S03]  /*1320*/  FFMA.FTZ R26, R5, R26, R8 ;  /* 0x0000001a051a7223 */ /* 0x000fc60000010008 */
[----:B------:R-:W-:Y:S02]  /*1330*/  F2FP.F16.F32.PACK_AB R27, R6, R7 ;  /* 0x00000007061b723e */ /* 0x000fe400000000ff */
[----:B------:R-:W-:-:S07]  /*1340*/  F2FP.F16.F32.PACK_AB R26, R26, R9 ;  /* 0x000000091a1a723e */ /* 0x000fce00000000ff */
.L_x_13:
[----:B------:R-:W-:Y:S05]  /*1350*/  BSYNC B2 ;  /* 0x0000000000027941 */ /* 0x000fea0003800000 */
.L_x_12:
[----:B------:R-:W-:Y:S01]  /*1360*/  PRMT R4, R26, 0x7632, R4 ;  /* 0x000076321a047816 */ /* 0x000fe20000000004 */
[----:B------:R0:W-:Y:S04]  /*1370*/  STS.U16 [R11], R26 ;  /* 0x0000001a0b007388 */ /* 0x0001e80000000400 */
[----:B------:R0:W-:Y:S02]  /*1380*/  STS.U16 [R13], R4 ;  /* 0x000000040d007388 */ /* 0x0001e40000000400 */
.L_x_11:
[----:B------:R-:W-:Y:S05]  /*1390*/  BSYNC B1 ;  /* 0x0000000000017941 */ /* 0x000fea0003800000 */
.L_x_9:
[----:B------:R-:W-:Y:S01]  /*13a0*/  PRMT R15, R27, 0x7632, R15 ;  /* 0x000076321b0f7816 */ /* 0x000fe2000000000f */
[----:B------:R1:W-:Y:S04]  /*13b0*/  STS.U16 [R12+UR38], R27 ;  /* 0x0000001b0c007988 */ /* 0x0003e80008000426 */
[----:B------:R1:W-:Y:S02]  /*13c0*/  STS.U16 [R30], R15 ;  /* 0x0000000f1e007388 */ /* 0x0003e40000000400 */
.L_x_8:
[----:B------:R-:W-:Y:S05]  /*13d0*/  BSYNC B0 ;  /* 0x0000000000007941 */ /* 0x000fea0003800000 */
.L_x_7:
[----:B------:R-:W-:Y:S06]  /*13e0*/  BAR.SYNC.DEFER_BLOCKING 0x0 ;  /* 0x0000000000007b1d */ /* 0x000fec0000010000 */
[----:B------:R-:W-:Y:S04]  /*13f0*/  BSSY B0, `(.L_x_14) ;  /* 0x0000005000007945 */ /* 0x000fe80003800000 */
[----:B------:R-:W-:Y:S05]  /*1400*/  @!P6 BRA `(.L_x_15) ;  /* 0x00000000000ce947 */ /* 0x000fea0003800000 */
[----:B------:R-:W-:Y:S01]  /*1410*/  ISETP.NE.AND P0, PT, R22, RZ, PT ;  /* 0x000000ff1600720c */ /* 0x000fe20003f05270 */
[----:B01----:R2:W3:-:S12]  /*1420*/  LDS R27, [R0] ;  /* 0x00000000001b7984 */ /* 0x0034d80000000800 */
[----:B------:R2:W4:Y:S02]  /*1430*/  @!P0 LDS R26, [R3] ;  /* 0x00000000031a8984 */ /* 0x0005240000000800 */
.L_x_15:
[----:B------:R-:W-:Y:S05]  /*1440*/  BSYNC B0 ;  /* 0x0000000000007941 */ /* 0x000fea0003800000 */
.L_x_14:
[----:B------:R-:W-:Y:S06]  /*1450*/  BAR.SYNC.DEFER_BLOCKING 0x0 ;  /* 0x0000000000007b1d */ /* 0x000fec0000010000 */
[----:B------:R-:W-:Y:S05]  /*1460*/  BRA `(.L_x_4) ;  /* 0x0000000000d47947 */ /* 0x000fea0003800000 */
.L_x_3:
[C---:B------:R-:W-:Y:S01]  /*1470*/  ISETP.NE.AND P0, PT, R22.reuse, RZ, PT ;  /* 0x000000ff1600720c */ /* 0x040fe20003f05270 */
[----:B------:R-:W-:Y:S01]  /*1480*/  BSSY B0, `(.L_x_4) ;  /* 0x0000033000007945 */ /* 0x000fe20003800000 */
[----:B-----5:R-:W-:-:S11]  /*1490*/  IMAD.IADD R0, R22, 0x1, -R61 ;  /* 0x0000000116007824 */ /* 0x020fd600078e0a3d */
[----:B------:R-:W-:Y:S05]  /*14a0*/  @!P0 BRA `(.L_x_16) ;  /* 0x0000000000548947 */ /* 0x000fea0003800000 */
[----:B------:R-:W-:-:S13]  /*14b0*/  ISETP.GE.AND P0, PT, R3, R6, PT ;  /* 0x000000060300720c */ /* 0x000fda0003f06270 */
[----:B------:R-:W-:Y:S05]  /*14c0*/  @P0 BRA `(.L_x_17) ;  /* 0x0000000000b80947 */ /* 0x000fea0003800000 */
[----:B------:R-:W-:Y:S01]  /*14d0*/  I2FP.F32.S32 R5, R6 ;  /* 0x0000000600057245 */ /* 0x000fe20000201400 */
[--C-:B------:R-:W-:Y:S01]  /*14e0*/  HADD2.F32 R7, -RZ, R27.reuse.H1_H1 ;  /* 0x3000001bff077230 */ /* 0x100fe20000004100 */
[----:B------:R-:W-:Y:S01]  /*14f0*/  I2FP.F32.S32 R3, R3 ;  /* 0x0000000300037245 */ /* 0x000fe20000201400 */
[----:B------:R-:W-:Y:S01]  /*1500*/  HADD2.F32 R27, -RZ, R27.H0_H0 ;  /* 0x2000001bff1b7230 */ /* 0x000fe20000004100 */
[----:B------:R-:W0:Y:S01]  /*1510*/  MUFU.RCP R4, R5 ;  /* 0x0000000500047308 */ /* 0x000e220000001000 */
[----:B------:R-:W-:Y:S02]  /*1520*/  I2FP.F32.S32 R0, R0 ;  /* 0x0000000000007245 */ /* 0x000fe40000201400 */
[----:B0-----:R-:W-:-:S04]  /*1530*/  FMUL.FTZ R3, R3, R4 ;  /* 0x0000000403037220 */ /* 0x001fc80000410000 */
[----:B------:R-:W-:-:S06]  /*1540*/  FMUL.FTZ R3, R3, 13.28771209716796875 ;  /* 0x41549a7803037820 */ /* 0x000fcc0000410000 */
        /* <DEDUP_REMOVED lines=11> */
.L_x_16:
[----:B------:R-:W-:-:S13]  /*1600*/  ISETP.GE.AND P0, PT, R3, R6, PT ;  /* 0x000000060300720c */ /* 0x000fda0003f06270 */
[----:B------:R-:W-:Y:S05]  /*1610*/  @P0 BRA `(.L_x_17) ;  /* 0x0000000000640947 */ /* 0x000fea0003800000 */
[----:B------:R-:W-:Y:S01]  /*1620*/  I2FP.F32.S32 R6, R6 ;  /* 0x0000000600067245 */ /* 0x000fe20000201400 */
[--C-:B------:R-:W-:Y:S01]  /*1630*/  HADD2.F32 R10, -RZ, R26.reuse.H1_H1 ;  /* 0x3000001aff0a7230 */ /* 0x100fe20000004100 */
[----:B------:R-:W-:Y:S01]  /*1640*/  I2FP.F32.S32 R3, R3 ;  /* 0x0000000300037245 */ /* 0x000fe20000201400 */
[----:B------:R-:W-:Y:S01]  /*1650*/  HADD2.F32 R9, -RZ, R26.H0_H0 ;  /* 0x2000001aff097230 */ /* 0x000fe20000004100 */
[----:B------:R-:W-:Y:S02]  /*1660*/  I2FP.F32.S32 R0, R0 ;  /* 0x0000000000007245 */ /* 0x000fe40000201400 */
[----:B------:R-:W0:Y:S02]  /*1670*/  MUFU.RCP R6, R6 ;  /* 0x0000000600067308 */ /* 0x000e240000001000 */
[----:B0-----:R-:W-:-:S04]  /*1680*/  FMUL.FTZ R3, R3, R6 ;  /* 0x0000000603037220 */ /* 0x001fc80000410000 */
[----:B------:R-:W-:-:S06]  /*1690*/  FMUL.FTZ R3, R3, 13.28771209716796875 ;  /* 0x41549a7803037820 */ /* 0x000fcc0000410000 */
[----:B------:R-:W0:Y:S02]  /*16a0*/  MUFU.EX2 R3, -R3 ;  /* 0x8000000300037308 */ /* 0x000e240000000800 */
[----:B0-----:R-:W-:-:S04]  /*16b0*/  FMUL.FTZ R0, R0, R3 ;  /* 0x0000000300007220 */ /* 0x001fc80000410000 */
[----:B------:R-:W-:Y:S01]  /*16c0*/  FMUL.RZ R4, R0, 0.15915493667125701904 ;  /* 0x3e22f98300047820 */ /* 0x000fe2000040c000 */
[--C-:B------:R-:W-:Y:S02]  /*16d0*/  HADD2.F32 R0, -RZ, R27.reuse.H1_H1 ;  /* 0x3000001bff007230 */ /* 0x100fe40000004100 */
[----:B------:R-:W-:Y:S01]  /*16e0*/  HADD2.F32 R27, -RZ, R27.H0_H0 ;  /* 0x2000001bff1b7230 */ /* 0x000fe20000004100 */
[----:B------:R-:W0:Y:S08]  /*16f0*/  MUFU.SIN R8, R4 ;  /* 0x0000000400087308 */ /* 0x000e300000000400 */
[----:B------:R-:W1:Y:S01]  /*1700*/  MUFU.COS R5, R4 ;  /* 0x0000000400057308 */ /* 0x000e620000000000 */
[CC--:B0-----:R-:W-:Y:S01]  /*1710*/  FMUL.FTZ R6, R8.reuse, R0.reuse ;  /* 0x0000000008067220 */ /* 0x0c1fe20000410000 */
[C---:B-1----:R-:W-:Y:S01]  /*1720*/  FMUL.FTZ R7, R5.reuse, R0 ;  /* 0x0000000005077220 */ /* 0x042fe20000410000 */
[CC--:B------:R-:W-:Y:S01]  /*1730*/  FMUL.FTZ R0, R8.reuse, R10.reuse ;  /* 0x0000000a08007220 */ /* 0x0c0fe20000410000 */
[C---:B------:R-:W-:Y:S01]  /*1740*/  FMUL.FTZ R3, R5.reuse, R10 ;  /* 0x0000000a05037220 */ /* 0x040fe20000410000 */
[CC--:B------:R-:W-:Y:S01]  /*1750*/  FFMA.FTZ R6, R5.reuse, R27.reuse, -R6 ;  /* 0x0000001b05067223 */ /* 0x0c0fe20000010806 */
[C---:B------:R-:W-:Y:S01]  /*1760*/  FFMA.FTZ R27, R8.reuse, R27, R7 ;  /* 0x0000001b081b7223 */ /* 0x040fe20000010007 */
[-C--:B------:R-:W-:Y:S01]  /*1770*/  FFMA.FTZ R0, R5, R9.reuse, -R0 ;  /* 0x0000000905007223 */ /* 0x080fe20000010800 */
[----:B------:R-:W-:-:S03]  /*1780*/  FFMA.FTZ R3, R8, R9, R3 ;  /* 0x0000000908037223 */ /* 0x000fc60000010003 */
[----:B------:R-:W-:Y:S02]  /*1790*/  F2FP.F16.F32.PACK_AB R27, R27, R6 ;  /* 0x000000061b1b723e */ /* 0x000fe400000000ff */
[----:B------:R-:W-:-:S07]  /*17a0*/  F2FP.F16.F32.PACK_AB R26, R3, R0 ;  /* 0x00000000031a723e */ /* 0x000fce00000000ff */
.L_x_17:
[----:B------:R-:W-:Y:S05]  /*17b0*/  BSYNC B0 ;  /* 0x0000000000007941 */ /* 0x000fea0003800000 */
.L_x_4:
[----:B------:R-:W-:Y:S01]  /*17c0*/  ISETP.GT.AND P0, PT, R29, 0xf, PT ;  /* 0x0000000f1d00780c */ /* 0x000fe20003f04270 */
[----:B------:R-:W-:Y:S01]  /*17d0*/  BSSY B0, `(.L_x_18) ;  /* 0x0000027000007945 */ /* 0x000fe20003800000 */
[----:B------:R-:W-:-:S11]  /*17e0*/  HFMA2.MMA R14, -RZ, RZ, 0, 0 ;  /* 0x00000000ff0e7435 */ /* 0x000fd600000001ff */
[----:B------:R-:W-:Y:S05]  /*17f0*/  @P0 BRA `(.L_x_19) ;  /* 0x0000000000900947 */ /* 0x000fea0003800000 */
[----:B0-2---:R-:W0:Y:S01]  /*1800*/  LDC R0, c[0x0][0x29c] ;  /* 0x0000a700ff007b82 */ /* 0x005e220000000800 */
[----:B------:R-:W2:Y:S01]  /*1810*/  S2R R6, SR_CgaCtaId ;  /* 0x0000000000067919 */ /* 0x000ea20000008800 */
[----:B------:R-:W-:Y:S01]  /*1820*/  MOV R3, 0x400 ;  /* 0x0000040000037802 */ /* 0x000fe20000000f00 */
[----:B------:R-:W-:Y:S01]  /*1830*/  IMAD R23, R18, 0x8, R23 ;  /* 0x0000000812177824 */ /* 0x000fe200078e0217 */
[----:B------:R-:W-:-:S03]  /*1840*/  ULDC UR4, c[0x0][0x284] ;  /* 0x0000a10000047ab9 */ /* 0x000fc60000000800 */
[----:B------:R-:W-:Y:S01]  /*1850*/  IMAD R23, R24, UR4, R23 ;  /* 0x0000000418177c24 */ /* 0x000fe2000f8e0217 */
[----:B------:R-:W-:Y:S01]  /*1860*/  UMOV UR4, 0xffff ;  /* 0x0000ffff00047882 */ /* 0x000fe20000000000 */
[----:B0-----:R-:W-:Y:S02]  /*1870*/  ISETP.NE.AND P0, PT, R0, RZ, PT ;  /* 0x000000ff0000720c */ /* 0x001fe40003f05270 */
[----:B------:R-:W-:-:S04]  /*1880*/  IADD3 R0, R3, 0x40, RZ ;  /* 0x0000004003007810 */ /* 0x000fc80007ffe0ff */
[----:B--2---:R-:W-:-:S07]  /*1890*/  LEA R0, R6, R0, 0x18 ;  /* 0x0000000006007211 */ /* 0x004fce00078ec0ff */
[----:B------:R-:W0:Y:S01]  /*18a0*/  @!P0 LDC.64 R4, c[0x0][0x248] ;  /* 0x00009200ff048b82 */ /* 0x000e220000000a00 */
[----:B------:R-:W-:Y:S01]  /*18b0*/  @!P0 VIADD R3, R3, 0x80 ;  /* 0x0000008003038836 */ /* 0x000fe20000000000 */
[----:B------:R-:W-:-:S04]  /*18c0*/  LEA R0, R29, R0, 0x2 ;  /* 0x000000001d007211 */ /* 0x000fc800078e10ff */
[----:B------:R-:W-:Y:S01]  /*18d0*/  @!P0 LEA R6, R6, R3, 0x18 ;  /* 0x0000000306068211 */ /* 0x000fe200078ec0ff */
[----:B---3--:R2:W-:Y:S01]  /*18e0*/  STS [R0], R27 ;  /* 0x0000001b00007388 */ /* 0x0085e20000000800 */
[----:B----4-:R-:W-:-:S03]  /*18f0*/  HMUL2 R3, R27, R26 ;  /* 0x0000001a1b037232 */ /* 0x010fc60000000000 */
[----:B------:R-:W-:Y:S02]  /*1900*/  @!P0 IMAD R6, R29, 0x4, R6 ;  /* 0x000000041d068824 */ /* 0x000fe400078e0206 */
[--C-:B------:R-:W-:Y:S02]  /*1910*/  HADD2.F32 R13, -RZ, R3.reuse.H0_H0 ;  /* 0x20000003ff0d7230 */ /* 0x100fe40000004100 */
[----:B------:R-:W-:Y:S01]  /*1920*/  HADD2.F32 R8, -RZ, R3.H1_H1 ;  /* 0x30000003ff087230 */ /* 0x000fe20000004100 */
[----:B------:R2:W-:Y:S04]  /*1930*/  @!P0 STS [R6], R25 ;  /* 0x0000001906008388 */ /* 0x0005e80000000800 */
[----:B------:R-:W-:Y:S01]  /*1940*/  FADD.FTZ R13, R13, R8 ;  /* 0x000000080d0d7221 */ /* 0x000fe20000010000 */
[----:B0-----:R-:W-:-:S05]  /*1950*/  @!P0 IMAD.WIDE R4, R23, 0x2, R4 ;  /* 0x0000000217048825 */ /* 0x001fca00078e0204 */
[----:B------:R2:W-:Y:S01]  /*1960*/  @!P0 STG.E desc[UR36][R4.64], R26 ;  /* 0x0000001a04008986 */ /* 0x0005e2000c101924 */
[----:B------:R-:W-:Y:S05]  /*1970*/  BRA.DIV UR4, `(.L_x_20) ;  /* 0x0000005a04e07947 */ /* 0x000fea000b800000 */
[----:B--2---:R-:W-:Y:S01]  /*1980*/  MOV R6, 0xffff ;  /* 0x0000ffff00067802 */ /* 0x004fe20000000f00 */
[----:B------:R-:W-:Y:S01]  /*1990*/  IMAD.MOV.U32 R5, RZ, RZ, 0xffff ;  /* 0x0000ffffff057424 */ /* 0x000fe200078e00ff */
[----:B------:R-:W-:Y:S01]  /*19a0*/  MOV R8, 0xffff ;  /* 0x0000ffff00087802 */ /* 0x000fe20000000f00 */
[----:B------:R-:W-:Y:S01]  /*19b0*/  IMAD.MOV.U32 R7, RZ, RZ, 0xffff ;  /* 0x0000ffffff077424 */ /* 0x000fe200078e00ff */
[----:B------:R-:W0:Y:S02]  /*19c0*/  SHFL.BFLY PT, R14, R13, 0x8, 0x1f ;  /* 0x0d001f000d0e7f89 */ /* 0x000e2400000e0000 */
[----:B0-----:R-:W-:-:S05]  /*19d0*/  FADD.FTZ R0, R13, R14 ;  /* 0x0000000e0d007221 */ /* 0x001fca0000010000 */
[----:B------:R-:W0:Y:S02]  /*19e0*/  SHFL.BFLY PT, R14, R0, 0x4, 0x1f ;  /* 0x0c801f00000e7f89 */ /* 0x000e2400000e0000 */
[----:B0-----:R-:W-:-:S05]  /*19f0*/  FADD.FTZ R3, R0, R14 ;  /* 0x0000000e00037221 */ /* 0x001fca0000010000 */
[----:B------:R-:W0:Y:S02]  /*1a00*/  SHFL.BFLY PT, R14, R3, 0x2, 0x1f ;  /* 0x0c401f00030e7f89 */ /* 0x000e2400000e0000 */
[----:B0-----:R-:W-:-:S05]  /*1a10*/  FADD.FTZ R4, R3, R14 ;  /* 0x0000000e03047221 */ /* 0x001fca0000010000 */
[----:B------:R0:W2:Y:S02]  /*1a20*/  SHFL.BFLY PT, R14, R4, 0x1, 0x1f ;  /* 0x0c201f00040e7f89 */ /* 0x0000a400000e0000 */
.L_x_122:
[----:B--2---:R-:W-:-:S07]  /*1a30*/  FADD.FTZ R14, R4, R14 ;  /* 0x0000000e040e7221 */ /* 0x004fce0000010000 */
.L_x_19:
[----:B------:R-:W-:Y:S05]  /*1a40*/  BSYNC B0 ;  /* 0x0000000000007941 */ /* 0x000fea0003800000 */
.L_x_18:
[----:B------:R-:W0:Y:S01]  /*1a50*/  LDC R44, c[0x0][0x284] ;  /* 0x0000a100ff2c7b82 */ /* 0x000e220000000800 */
[----:B------:R-:W-:Y:S01]  /*1a60*/  ISETP.NE.AND P0, PT, R29, RZ, PT ;  /* 0x000000ff1d00720c */ /* 0x000fe20003f05270 */
[----:B------:R-:W-:Y:S01]  /*1a70*/  IMAD.MOV.U32 R66, RZ, RZ, -0x800001 ;  /* 0xff7fffffff427424 */ /* 0x000fe200078e00ff */
[----:B0-2---:R-:W-:-:S04]  /*1a80*/  IADD3 R0, RZ, -R44, RZ ;  /* 0x8000002cff007210 */ /* 0x005fc80007ffe0ff */
[----:B------:R-:W-:-:S07]  /*1a90*/  VIADDMNMX R0, R0, UR39, RZ, !PT ;  /* 0x0000002700007c46 */ /* 0x000fce000f8001ff */
[----:B------:R-:W-:Y:S05]  /*1aa0*/  @P0 BRA `(.L_x_21) ;  /* 0x0000000000440947 */ /* 0x000fea0003800000 */
[----:B------:R-:W-:Y:S02]  /*1ab0*/  ULDC.64 UR4, c[0x0][0x2c8] ;  /* 0x0000b20000047ab9 */ /* 0x000fe40000000a00 */
[----:B------:R-:W-:Y:S01]  /*1ac0*/  ISETP.NE.U32.AND P0, PT, RZ, UR4, PT ;  /* 0x00000004ff007c0c */ /* 0x000fe2000bf05070 */
[----:B------:R-:W-:-:S03]  /*1ad0*/  ULDC UR4, c[0x0][0x2a0] ;  /* 0x0000a80000047ab9 */ /* 0x000fc60000000800 */
[----:B------:R-:W-:-:S13]  /*1ae0*/  ISETP.NE.AND.EX P0, PT, RZ, UR5, PT, P0 ;  /* 0x00000005ff007c0c */ /* 0x000fda000bf05300 */
[----:B------:R-:W0:Y:S01]  /*1af0*/  @P0 LDC R7, c[0x0][0x2d0] ;  /* 0x0000b400ff070b82 */ /* 0x000e220000000800 */
[----:B-----5:R-:W-:-:S07]  /*1b00*/  @P0 IADD3 R6, -R61, UR40, RZ ;  /* 0x000000283d060c10 */ /* 0x020fce000fffe1ff */
[----:B------:R-:W2:Y:S01]  /*1b10*/  @P0 LDC.64 R4, c[0x0][0x2c8] ;  /* 0x0000b200ff040b82 */ /* 0x000ea20000000a00 */
[----:B0-----:R-:W-:-:S04]  /*1b20*/  @P0 IMAD R3, R17, R7, R6 ;  /* 0x0000000711030224 */ /* 0x001fc800078e0206 */
[----:B------:R-:W-:-:S04]  /*1b30*/  @P0 IMAD R3, R3, R7, R6 ;  /* 0x0000000703030224 */ /* 0x000fc800078e0206 */
[----:B--2---:R-:W-:-:S06]  /*1b40*/  @P0 IMAD.WIDE R4, R3, 0x2, R4 ;  /* 0x0000000203040825 */ /* 0x004fcc00078e0204 */
[----:B------:R-:W2:Y:S01]  /*1b50*/  @P0 LDG.E.U16 R4, desc[UR36][R4.64] ;  /* 0x0000002404040981 */ /* 0x000ea2000c1e1500 */
[----:B------:R-:W-:Y:S01]  /*1b60*/  IADD3 R6, -R0, UR40, RZ ;  /* 0x0000002800067c10 */ /* 0x000fe2000fffe1ff */
[----:B------:R-:W-:-:S03]  /*1b70*/  FMUL.FTZ R66, R14, UR4 ;  /* 0x000000040e427c20 */ /* 0x000fc60008410000 */
[----:B------:R-:W-:Y:S01]  /*1b80*/  LEA R7, R6, UR38, 0x2 ;  /* 0x0000002606077c11 */ /* 0x000fe2000f8e10ff */
[----:B--2---:R-:W-:-:S05]  /*1b90*/  @P0 HADD2.F32 R3, -RZ, R4.H0_H0 ;  /* 0x20000004ff030230 */ /* 0x004fca0000004100 */
[----:B------:R-:W-:-:S05]  /*1ba0*/  @P0 FADD.FTZ R66, R66, R3 ;  /* 0x0000000342420221 */ /* 0x000fca0000010000 */
[----:B------:R0:W-:Y:S02]  /*1bb0*/  STS [R7], R66 ;  /* 0x0000004207007388 */ /* 0x0001e40000000800 */
.L_x_21:
[----:B------:R-:W-:Y:S05]  /*1bc0*/  WARPSYNC.ALL ;  /* 0x0000000000007948 */ /* 0x000fea0003800000 */
[----:B------:R-:W2:Y:S08]  /*1bd0*/  S2UR UR5, SR_CgaCtaId ;  /* 0x00000000000579c3 */ /* 0x000eb00000008800 */
[----:B------:R-:W-:Y:S01]  /*1be0*/  BAR.SYNC.DEFER_BLOCKING 0x0 ;  /* 0x0000000000007b1d */ /* 0x000fe20000010000 */
[----:B------:R-:W-:-:S04]  /*1bf0*/  IADD3 R31, R31, 0x1f, -R0 ;  /* 0x0000001f1f1f7810 */ /* 0x000fc80007ffe800 */
[----:B------:R-:W-:Y:S01]  /*1c00*/  SHF.R.S32.HI R4, RZ, 0x1f, R31 ;  /* 0x0000001fff047819 */ /* 0x000fe2000001141f */
[----:B------:R-:W-:Y:S01]  /*1c10*/  ULDC UR4, c[0x0][0x29c] ;  /* 0x0000a70000047ab9 */ /* 0x000fe20000000800 */
[----:B------:R-:W-:Y:S01]  /*1c20*/  ULDC UR12, c[0x0][0x29c] ;  /* 0x0000a700000c7ab9 */ /* 0x000fe20000000800 */
[----:B------:R-:W-:Y:S01]  /*1c30*/  UISETP.NE.AND UP0, UPT, UR4, URZ, UPT ;  /* 0x0000003f0400728c */ /* 0x000fe2000bf05270 */
[----:B------:R-:W-:Y:S01]  /*1c40*/  LEA.HI R4, R4, R31, RZ, 0x5 ;  /* 0x0000001f04047211 */ /* 0x000fe200078f28ff */
[----:B------:R-:W-:Y:S01]  /*1c50*/  ULDC UR13, c[0x0][0x2a0] ;  /* 0x0000a800000d7ab9 */ /* 0x000fe20000000800 */
[----:B------:R-:W-:Y:S01]  /*1c60*/  UMOV UR4, 0x400 ;  /* 0x0000040000047882 */ /* 0x000fe20000000000 */
[----:B------:R-:W-:Y:S01]  /*1c70*/  ULDC.64 UR8, c[0x0][0x258] ;  /* 0x0000960000087ab9 */ /* 0x000fe20000000a00 */
[----:B------:R-:W-:Y:S01]  /*1c80*/  LOP3.LUT R3, R4, 0xffffffe0, RZ, 0xc0, !PT ;  /* 0xffffffe004037812 */ /* 0x000fe200078ec0ff */
[----:B------:R-:W-:Y:S01]  /*1c90*/  ULDC.64 UR6, c[0x0][0x2b0] ;  /* 0x0000ac0000067ab9 */ /* 0x000fe20000000a00 */
[----:B------:R-:W-:Y:S01]  /*1ca0*/  PLOP3.LUT P2, PT, PT, PT, UP0, 0x80, 0x0 ;  /* 0x000000000000781c */ /* 0x000fe20003f4f008 */
[----:B------:R-:W-:Y:S01]  /*1cb0*/  ULDC.64 UR10, c[0x0][0x248] ;  /* 0x00009200000a7ab9 */ /* 0x000fe20000000a00 */
[----:B------:R-:W-:Y:S01]  /*1cc0*/  IADD3 R4, R29, R0, RZ ;  /* 0x000000001d047210 */ /* 0x000fe20007ffe0ff */
[----:B------:R-:W-:Y:S01]  /*1cd0*/  IMAD.IADD R3, R3, 0x1, R0 ;  /* 0x0000000103037824 */ /* 0x000fe200078e0200 */
[----:B------:R-:W-:Y:S01]  /*1ce0*/  ULDC.64 UR14, c[0x0][0x2c8] ;  /* 0x0000b200000e7ab9 */ /* 0x000fe20000000a00 */
[----:B------:R-:W-:Y:S01]  /*1cf0*/  BSSY B0, `(.L_x_22) ;  /* 0x0000123000007945 */ /* 0x000fe20003800000 */
[----:B--2---:R-:W-:-:S02]  /*1d00*/  ULEA UR4, UR5, UR4, 0x18 ;  /* 0x0000000405047291 */ /* 0x004fc4000f8ec03f */
[----:B------:R-:W-:Y:S01]  /*1d10*/  ISETP.GE.AND P0, PT, R4, R3, PT ;  /* 0x000000030400720c */ /* 0x000fe20003f06270 */
[----:B------:R-:W-:Y:S02]  /*1d20*/  ULDC UR5, c[0x0][0x280] ;  /* 0x0000a00000057ab9 */ /* 0x000fe40000000800 */
[----:B------:R-:W-:-:S04]  /*1d30*/  IMAD R28, R28, UR5, R17 ;  /* 0x000000051c1c7c24 */ /* 0x000fc8000f8e0211 */
[----:B------:R-:W2:Y:S01]  /*1d40*/  @!P2 LDS.128 R8, [UR4+0x80] ;  /* 0x00008004ff08a984 */ /* 0x000ea20008000c00 */
[----:B------:R-:W-:-:S03]  /*1d50*/  SHF.L.U32 R62, R28, 0x5, RZ ;  /* 0x000000051c3e7819 */ /* 0x000fc600000006ff */
[----:B-1----:R-:W1:Y:S04]  /*1d60*/  @!P2 LDS.128 R12, [UR4+0x90] ;  /* 0x00009004ff0ca984 */ /* 0x002e680008000c00 */
[----:B------:R-:W0:Y:S04]  /*1d70*/  @!P2 LDS.128 R20, [UR4+0xa0] ;  /* 0x0000a004ff14a984 */ /* 0x000e280008000c00 */
[----:B---34-:R-:W3:Y:S01]  /*1d80*/  @!P2 LDS.128 R24, [UR4+0xb0] ;  /* 0x0000b004ff18a984 */ /* 0x018ee20008000c00 */
[----:B------:R-:W-:Y:S05]  /*1d90*/  @P0 BRA `(.L_x_23) ;  /* 0x0000001000600947 */ /* 0x000fea0003800000 */
[----:B------:R-:W4:Y:S01]  /*1da0*/  LDS.128 R28, [UR4+0x40] ;  /* 0x00004004ff1c7984 */ /* 0x000f220008000c00 */
[----:B------:R-:W2:Y:S01]  /*1db0*/  LDC R64, c[0x0][0x2c0] ;  /* 0x0000b000ff407b82 */ /* 0x000ea20000000800 */
[----:B------:R-:W-:Y:S01]  /*1dc0*/  ULDC UR5, c[0x0][0x298] ;  /* 0x0000a60000057ab9 */ /* 0x000fe20000000800 */
[----:B------:R-:W-:Y:S01]  /*1dd0*/  IABS R63, R44 ;  /* 0x0000002c003f7213 */ /* 0x000fe20000000000 */
[----:B------:R-:W0:Y:S01]  /*1de0*/  LDS.128 R32, [UR4+0x50] ;  /* 0x00005004ff207984 */ /* 0x000e220008000c00 */
[----:B------:R-:W-:-:S03]  /*1df0*/  IMAD.MOV.U32 R3, RZ, RZ, R4 ;  /* 0x000000ffff037224 */ /* 0x000fc600078e0004 */
[----:B------:R-:W0:Y:S04]  /*1e00*/  LDS.128 R36, [UR4+0x60] ;  /* 0x00006004ff247984 */ /* 0x000e280008000c00 */
[----:B------:R-:W0:Y:S01]  /*1e10*/  LDS.128 R40, [UR4+0x70] ;  /* 0x00007004ff287984 */ /* 0x000e220008000c00 */
[----:B--2-4-:R-:W-:-:S07]  /*1e20*/  IADD3 R64, R64, UR5, RZ ;  /* 0x0000000540407c10 */ /* 0x014fce000fffe0ff */
.L_x_34:
[----:B------:R-:W2:Y:S01]  /*1e30*/  LDC R65, c[0x0][0x284] ;  /* 0x0000a100ff417b82 */ /* 0x000ea20000000800 */
[----:B------:R-:W-:-:S04]  /*1e40*/  ISETP.NE.U32.AND P0, PT, RZ, UR6, PT ;  /* 0x00000006ff007c0c */ /* 0x000fc8000bf05070 */
[----:B------:R-:W-:-:S13]  /*1e50*/  ISETP.NE.AND.EX P0, PT, RZ, UR7, PT, P0 ;  /* 0x00000007ff007c0c */ /* 0x000fda000bf05300 */
[----:B------:R-:W-:Y:S01]  /*1e60*/  @P0 SHF.R.S32.HI R56, RZ, 0x1f, R3 ;  /* 0x0000001fff380819 */ /* 0x000fe20000011403 */
[----:B--2---:R-:W-:-:S05]  /*1e70*/  IMAD R67, R2, R65, RZ ;  /* 0x0000004102437224 */ /* 0x004fca00078e02ff */
[--C-:B------:R-:W-:Y:S02]  /*1e80*/  @P0 SHF.R.S32.HI R57, RZ, 0x1f, R67.reuse ;  /* 0x0000001fff390819 */ /* 0x100fe40000011443 */
[----:B------:R-:W-:-:S04]  /*1e90*/  @P0 IADD3 R58, P1, P3, R3, UR6, R67 ;  /* 0x00000006033a0c10 */ /* 0x000fc8000fb3e043 */
[----:B------:R-:W-:-:S05]  /*1ea0*/  @P0 IADD3.X R59, R56, UR7, R57, P1, P3 ;  /* 0x00000007383b0c10 */ /* 0x000fca0008fe6439 */
[----:B------:R2:W4:Y:S01]  /*1eb0*/  @P0 LDG.E.U8 R58, desc[UR36][R58.64] ;  /* 0x000000243a3a0981 */ /* 0x000522000c1e1100 */
[----:B------:R-:W0:Y:S01]  /*1ec0*/  I2F.RP R68, R63 ;  /* 0x0000003f00447306 */ /* 0x000e220000209400 */
[----:B------:R-:W-:Y:S01]  /*1ed0*/  IABS R70, R3 ;  /* 0x0000000300467213 */ /* 0x000fe20000000000 */
[----:B------:R-:W-:Y:S01]  /*1ee0*/  UIADD3 UR5, UR39, -0x1, URZ ;  /* 0xffffffff27057890 */ /* 0x000fe2000fffe03f */
[----:B------:R-:W-:Y:S01]  /*1ef0*/  ISETP.GE.AND P3, PT, R3, RZ, PT ;  /* 0x000000ff0300720c */ /* 0x000fe20003f66270 */
[----:B------:R-:W-:Y:S01]  /*1f00*/  BSSY B1, `(.L_x_24) ;  /* 0x0000041000017945 */ /* 0x000fe20003800000 */
[----:B------:R-:W-:Y:S02]  /*1f10*/  ISETP.NE.AND P4, PT, R65, RZ, PT ;  /* 0x000000ff4100720c */ /* 0x000fe40003f85270 */
[----:B--2---:R-:W-:Y:S01]  /*1f20*/  IABS R59, R65 ;  /* 0x00000041003b7213 */ /* 0x004fe20000000000 */
[----:B0-----:R-:W0:Y:S02]  /*1f30*/  MUFU.RCP R68, R68 ;  /* 0x0000004400447308 */ /* 0x001e240000001000 */
[----:B0-----:R-:W-:-:S06]  /*1f40*/  VIADD R57, R68, 0xffffffe ;  /* 0x0ffffffe44397836 */ /* 0x001fcc0000000000 */
[----:B------:R-:W0:Y:S02]  /*1f50*/  F2I.FTZ.U32.TRUNC.NTZ R57, R57 ;  /* 0x0000003900397305 */ /* 0x000e24000021f000 */
[----:B0-----:R-:W-:-:S05]  /*1f60*/  IADD3 R56, RZ, -R57, RZ ;  /* 0x80000039ff387210 */ /* 0x001fca0007ffe0ff */
[----:B------:R-:W-:Y:S02]  /*1f70*/  IMAD R69, R56, R63, RZ ;  /* 0x0000003f38457224 */ /* 0x000fe400078e02ff */
[----:B------:R-:W-:-:S04]  /*1f80*/  IMAD.MOV.U32 R56, RZ, RZ, RZ ;  /* 0x000000ffff387224 */ /* 0x000fc800078e00ff */
[----:B------:R-:W-:-:S06]  /*1f90*/  IMAD.HI.U32 R69, R57, R69, R56 ;  /* 0x0000004539457227 */ /* 0x000fcc00078e0038 */
[----:B------:R-:W-:-:S05]  /*1fa0*/  IMAD.HI.U32 R56, R69, R70, RZ ;  /* 0x0000004645387227 */ /* 0x000fca00078e00ff */
[----:B------:R-:W-:-:S05]  /*1fb0*/  IADD3 R57, -R56, RZ, RZ ;  /* 0x000000ff38397210 */ /* 0x000fca0007ffe1ff */
[----:B------:R-:W-:-:S05]  /*1fc0*/  IMAD R70, R59, R57, R70 ;  /* 0x000000393b467224 */ /* 0x000fca00078e0246 */
[----:B------:R-:W-:-:S13]  /*1fd0*/  ISETP.GT.U32.AND P1, PT, R63, R70, PT ;  /* 0x000000463f00720c */ /* 0x000fda0003f24070 */
[----:B------:R-:W-:-:S05]  /*1fe0*/  @!P1 IMAD.IADD R70, R70, 0x1, -R59 ;  /* 0x0000000146469824 */ /* 0x000fca00078e0a3b */
[----:B------:R-:W-:-:S13]  /*1ff0*/  ISETP.GT.U32.AND P1, PT, R63, R70, PT ;  /* 0x000000463f00720c */ /* 0x000fda0003f24070 */
[----:B------:R-:W-:-:S05]  /*2000*/  @!P1 IADD3 R70, R70, -R59, RZ ;  /* 0x8000003b46469210 */ /* 0x000fca0007ffe0ff */
[----:B------:R-:W-:Y:S01]  /*2010*/  @!P3 IMAD.MOV R70, RZ, RZ, -R70 ;  /* 0x000000ffff46b224 */ /* 0x000fe200078e0a46 */
[----:B------:R-:W-:-:S04]  /*2020*/  @!P4 LOP3.LUT R70, RZ, R65, RZ, 0x33, !PT ;  /* 0x00000041ff46c212 */ /* 0x000fc800078e33ff */
[----:B------:R-:W-:Y:S02]  /*2030*/  SHF.R.S32.HI R56, RZ, 0x1f, R70 ;  /* 0x0000001fff387819 */ /* 0x000fe40000011446 */
[----:B------:R-:W-:-:S04]  /*2040*/  IADD3 R57, P1, R70, R67, RZ ;  /* 0x0000004346397210 */ /* 0x000fc80007f3e0ff */
[----:B------:R-:W-:Y:S02]  /*2050*/  LEA.HI.X.SX32 R56, R67, R56, 0x1, P1 ;  /* 0x0000003843387211 */ /* 0x000fe400008f0eff */
[----:B------:R-:W-:Y:S02]  /*2060*/  ISETP.GE.AND P1, PT, R3, UR5, PT ;  /* 0x0000000503007c0c */ /* 0x000fe4000bf26270 */
[----:B------:R-:W-:-:S04]  /*2070*/  LEA R68, P3, R57, UR8, 0x2 ;  /* 0x0000000839447c11 */ /* 0x000fc8000f8610ff */
[----:B------:R-:W-:Y:S02]  /*2080*/  LEA.HI.X R69, R57, UR9, R56, 0x2, P3 ;  /* 0x0000000939457c11 */ /* 0x000fe400098f1438 */
[----:B----4-:R-:W-:-:S05]  /*2090*/  ISETP.NE.AND P0, PT, R58, RZ, P0 ;  /* 0x000000ff3a00720c */ /* 0x010fca0000705270 */
[----:B-----5:R-:W-:Y:S08]  /*20a0*/  @P1 BRA `(.L_x_25) ;  /* 0x0000000000981947 */ /* 0x020ff00003800000 */
[----:B------:R-:W2:Y:S01]  /*20b0*/  LDG.E R45, desc[UR36][R68.64] ;  /* 0x00000024442d7981 */ /* 0x000ea2000c1e1900 */
[----:B------:R-:W2:Y:S01]  /*20c0*/  LDC R58, c[0x0][0x288] ;  /* 0x0000a200ff3a7b82 */ /* 0x000ea20000000800 */
[----:B------:R-:W-:Y:S01]  /*20d0*/  SHF.L.U32 R72, R70, 0x3, RZ ;  /* 0x0000000346487819 */ /* 0x000fe200000006ff */
[----:B------:R-:W-:-:S05]  /*20e0*/  IMAD R44, R62, R65, RZ ;  /* 0x000000413e2c7224 */ /* 0x000fca00078e02ff */
[----:B------:R-:W-:Y:S01]  /*20f0*/  SHF.R.S32.HI R46, RZ, 0x1f, R44 ;  /* 0x0000001fff2e7819 */ /* 0x000fe2000001142c */
[----:B--2---:R-:W-:-:S04]  /*2100*/  IMAD R45, R45, R58, RZ ;  /* 0x0000003a2d2d7224 */ /* 0x004fc800078e02ff */
[----:B------:R-:W-:-:S04]  /*2110*/  IMAD.SHL.U32 R45, R45, 0x20, RZ ;  /* 0x000000202d2d7824 */ /* 0x000fc800078e00ff */
[----:B------:R-:W-:-:S05]  /*2120*/  IMAD R45, R45, R65, R72 ;  /* 0x000000412d2d7224 */ /* 0x000fca00078e0248 */
[----:B------:R-:W-:-:S04]  /*2130*/  IADD3 R47, P2, R45, R44, RZ ;  /* 0x0000002c2d2f7210 */ /* 0x000fc80007f5e0ff */
[----:B------:R-:W-:Y:S02]  /*2140*/  LEA.HI.X.SX32 R46, R45, R46, 0x1, P2 ;  /* 0x0000002e2d2e7211 */ /* 0x000fe400010f0eff */
[----:B------:R-:W-:-:S04]  /*2150*/  LEA R44, P2, R47, UR10, 0x1 ;  /* 0x0000000a2f2c7c11 */ /* 0x000fc8000f8408ff */
[----:B------:R-:W-:-:S06]  /*2160*/  LEA.HI.X R45, R47, UR11, R46, 0x1, P2 ;  /* 0x0000000b2f2d7c11 */ /* 0x000fcc00090f0c2e */
[----:B------:R-:W5:Y:S01]  /*2170*/  LDG.E.128 R44, desc[UR36][R44.64] ;  /* 0x000000242c2c7981 */ /* 0x000f62000c1e1d00 */
[----:B------:R-:W-:-:S06]  /*2180*/  UISETP.NE.AND UP0, UPT, UR12, URZ, UPT ;  /* 0x0000003f0c00728c */ /* 0x000fcc000bf05270 */
[----:B------:R-:W-:-:S13]  /*2190*/  PLOP3.LUT P2, PT, PT, PT, UP0, 0x80, 0x0 ;  /* 0x000000000000781c */ /* 0x000fda0003f4f008 */
[----:B------:R-:W-:Y:S05]  /*21a0*/  @P2 BRA `(.L_x_25) ;  /* 0x0000000000582947 */ /* 0x000fea0003800000 */
[----:B------:R-:W-:-:S13]  /*21b0*/  ISETP.NE.AND P5, PT, R19, RZ, PT ;  /* 0x000000ff1300720c */ /* 0x000fda0003fa5270 */
[----:B------:R-:W0:Y:S01]  /*21c0*/  @P5 LDC.64 R56, c[0x0][0x2e0] ;  /* 0x0000b800ff385b82 */ /* 0x000e220000000a00 */
[----:B------:R-:W-:-:S05]  /*21d0*/  @P5 IMAD R59, R16, R58, R17 ;  /* 0x0000003a103b5224 */ /* 0x000fca00078e0211 */
[----:B------:R-:W-:-:S05]  /*21e0*/  @P5 SHF.L.U32 R59, R59, 0x5, RZ ;  /* 0x000000053b3b5819 */ /* 0x000fca00000006ff */
[----:B0-----:R-:W-:-:S06]  /*21f0*/  @P5 IMAD.WIDE R58, R59, 0x2, R56 ;  /* 0x000000023b3a5825 */ /* 0x001fcc00078e0238 */
[----:B------:R-:W2:Y:S01]  /*2200*/  @P5 LDG.E.128 R56, desc[UR36][R58.64] ;  /* 0x000000243a385981 */ /* 0x000ea2000c1e1d00 */
[----:B------:R-:W-:Y:S01]  /*2210*/  IMAD R67, R60, R65, RZ ;  /* 0x000000413c437224 */ /* 0x000fe200078e02ff */
[----:B-----5:R-:W-:Y:S01]  /*2220*/  HFMA2.MMA R44, R44, 1, 1, R8 ;  /* 0x3c003c002c2c7835 */ /* 0x020fe20000000008 */
[----:B------:R-:W-:Y:S01]  /*2230*/  SHF.R.S32.HI R74, RZ, 0x1f, R72 ;  /* 0x0000001fff4a7819 */ /* 0x000fe20000011448 */
[----:B------:R-:W-:Y:S01]  /*2240*/  HFMA2.MMA R47, R47, 1, 1, R11 ;  /* 0x3c003c002f2f7835 */ /* 0x000fe2000000000b */
[----:B------:R-:W-:Y:S02]  /*2250*/  IMAD.SHL.U32 R67, R67, 0x20, RZ ;  /* 0x0000002043437824 */ /* 0x000fe400078e00ff */
[----:B------:R-:W-:Y:S02]  /*2260*/  HADD2 R45, R45, R9 ;  /* 0x000000092d2d7230 */ /* 0x000fe40000000000 */
[----:B------:R-:W-:Y:S01]  /*2270*/  HADD2 R46, R46, R10 ;  /* 0x0000000a2e2e7230 */ /* 0x000fe20000000000 */
[----:B------:R-:W-:-:S04]  /*2280*/  IADD3 R72, P3, R72, R67, RZ ;  /* 0x0000004348487210 */ /* 0x000fc80007f7e0ff */
[----:B------:R-:W-:Y:S01]  /*2290*/  LEA.HI.X.SX32 R67, R67, R74, 0x1, P3 ;  /* 0x0000004a43437211 */ /* 0x000fe200018f0eff */
[----:B--2---:R-:W-:Y:S01]  /*22a0*/  @P5 HMUL2 R44, R44, R56 ;  /* 0x000000382c2c5232 */ /* 0x004fe20000000000 */
[C---:B------:R-:W-:Y:S01]  /*22b0*/  LEA R56, P3, R72.reuse, UR10, 0x1 ;  /* 0x0000000a48387c11 */ /* 0x040fe2000f8608ff */
[----:B------:R-:W-:Y:S01]  /*22c0*/  @P5 HFMA2.MMA R45, R45, R57, -RZ ;  /* 0x000000392d2d5235 */ /* 0x000fe200001000ff */
[----:B------:R-:W-:Y:S01]  /*22d0*/  @P5 HMUL2 R46, R46, R58 ;  /* 0x0000003a2e2e5232 */ /* 0x000fe20000000000 */
[----:B------:R-:W-:Y:S01]  /*22e0*/  @P5 HFMA2.MMA R47, R47, R59, -RZ ;  /* 0x0000003b2f2f5235 */ /* 0x000fe200001000ff */
[----:B------:R-:W-:-:S06]  /*22f0*/  LEA.HI.X R57, R72, UR11, R67, 0x1, P3 ;  /* 0x0000000b48397c11 */ /* 0x000fcc00098f0c43 */
[----:B------:R0:W-:Y:S04]  /*2300*/  STG.E.128 desc[UR36][R56.64], R44 ;  /* 0x0000002c38007986 */ /* 0x0001e8000c101d24 */
.L_x_25:
[----:B------:R-:W-:Y:S05]  /*2310*/  BSYNC B1 ;  /* 0x0000000000017941 */ /* 0x000fea0003800000 */
.L_x_24:
[----:B------:R-:W-:Y:S04]  /*2320*/  BSSY B1, `(.L_x_26) ;  /* 0x0000029000017945 */ /* 0x000fe80003800000 */
[----:B------:R-:W-:Y:S05]  /*2330*/  @P1 BRA `(.L_x_27) ;  /* 0x00000000009c1947 */ /* 0x000fea0003800000 */
[----:B------:R-:W2:Y:S01]  /*2340*/  LDG.E R5, desc[UR36][R68.64] ;  /* 0x0000002444057981 */ /* 0x000ea2000c1e1900 */
[----:B0-----:R-:W2:Y:S01]  /*2350*/  LDC R56, c[0x0][0x288] ;  /* 0x0000a200ff387b82 */ /* 0x001ea20000000800 */
[-C--:B------:R-:W-:Y:S01]  /*2360*/  IADD3 R72, R70, R65.reuse, RZ ;  /* 0x0000004146487210 */ /* 0x080fe20007ffe0ff */
[----:B------:R-:W-:-:S04]  /*2370*/  IMAD R6, R62, R65, RZ ;  /* 0x000000413e067224 */ /* 0x000fc800078e02ff */
[----:B------:R-:W-:Y:S02]  /*2380*/  IMAD.SHL.U32 R72, R72, 0x8, RZ ;  /* 0x0000000848487824 */ /* 0x000fe400078e00ff */
[----:B--2---:R-:W-:-:S05]  /*2390*/  IMAD R5, R5, R56, RZ ;  /* 0x0000003805057224 */ /* 0x004fca00078e02ff */
[----:B------:R-:W-:-:S05]  /*23a0*/  SHF.L.U32 R5, R5, 0x5, RZ ;  /* 0x0000000505057819 */ /* 0x000fca00000006ff */
[----:B------:R-:W-:-:S05]  /*23b0*/  IMAD R5, R5, R65, R72 ;  /* 0x0000004105057224 */ /* 0x000fca00078e0248 */
[----:B------:R-:W-:Y:S02]  /*23c0*/  SHF.R.S32.HI R4, RZ, 0x1f, R5 ;  /* 0x0000001fff047819 */ /* 0x000fe40000011405 */
        /* <DEDUP_REMOVED lines=10> */
[----:B------:R-:W-:-:S04]  /*2470*/  @P4 IMAD R56, R16, R56, R17 ;  /* 0x0000003810384224 */ /* 0x000fc800078e0211 */
[----:B------:R-:W-:-:S04]  /*2480*/  @P4 IMAD.SHL.U32 R57, R56, 0x20, RZ ;  /* 0x0000002038394824 */ /* 0x000fc800078e00ff */
[----:B0-----:R-:W-:-:S06]  /*2490*/  @P4 IMAD.WIDE R58, R57, 0x2, R58 ;  /* 0x00000002393a4825 */ /* 0x001fcc00078e023a */
[----:B------:R-:W2:Y:S01]  /*24a0*/  @P4 LDG.E.128 R56, desc[UR36][R58.64+0x10] ;  /* 0x000010243a384981 */ /* 0x000ea2000c1e1d00 */
[----:B------:R-:W-:Y:S01]  /*24b0*/  IMAD R67, R60, R65, RZ ;  /* 0x000000413c437224 */ /* 0x000fe200078e02ff */
[----:B-1---5:R-:W-:Y:S01]  /*24c0*/  HFMA2.MMA R5, R5, 1, 1, R13 ;  /* 0x3c003c0005057835 */ /* 0x022fe2000000000d */
[----:B------:R-:W-:Y:S01]  /*24d0*/  HADD2 R4, R4, R12 ;  /* 0x0000000c04047230 */ /* 0x000fe20000000000 */
[----:B------:R-:W-:Y:S01]  /*24e0*/  HFMA2.MMA R7, R7, 1, 1, R15 ;  /* 0x3c003c0007077835 */ /* 0x000fe2000000000f */
[----:B------:R-:W-:Y:S01]  /*24f0*/  HADD2 R6, R6, R14 ;  /* 0x0000000e06067230 */ /* 0x000fe20000000000 */
[----:B------:R-:W-:Y:S02]  /*2500*/  SHF.L.U32 R71, R67, 0x5, RZ ;  /* 0x0000000543477819 */ /* 0x000fe400000006ff */
[----:B------:R-:W-:Y:S02]  /*2510*/  SHF.R.S32.HI R67, RZ, 0x1f, R72 ;  /* 0x0000001fff437819 */ /* 0x000fe40000011448 */
        /* <DEDUP_REMOVED lines=9> */
.L_x_27:
[----:B------:R-:W-:Y:S05]  /*25b0*/  BSYNC B1 ;  /* 0x0000000000017941 */ /* 0x000fea0003800000 */
.L_x_26:
[----:B------:R-:W-:Y:S04]  /*25c0*/  BSSY B1, `(.L_x_28) ;  /* 0x0000029000017945 */ /* 0x000fe80003800000 */
[----:B------:R-:W-:Y:S05]  /*25d0*/  @P1 BRA `(.L_x_29) ;  /* 0x00000000009c1947 */ /* 0x000fea0003800000 */
[----:B------:R-:W4:Y:S01]  /*25e0*/  LDG.E R49, desc[UR36][R68.64] ;  /* 0x0000002444317981 */ /* 0x000f22000c1e1900 */
[----:B0-2---:R-:W4:Y:S01]  /*25f0*/  LDC R56, c[0x0][0x288] ;  /* 0x0000a200ff387b82 */ /* 0x005f220000000800 */
[----:B------:R-:W-:Y:S02]  /*2600*/  IMAD R72, R65, 0x2, R70 ;  /* 0x0000000241487824 */ /* 0x000fe400078e0246 */
[----:B------:R-:W-:-:S03]  /*2610*/  IMAD R50, R62, R65, RZ ;  /* 0x000000413e327224 */ /* 0x000fc600078e02ff */
[----:B------:R-:W-:Y:S01]  /*2620*/  SHF.L.U32 R72, R72, 0x3, RZ ;  /* 0x0000000348487819 */ /* 0x000fe200000006ff */
[----:B----4-:R-:W-:-:S04]  /*2630*/  IMAD R49, R49, R56, RZ ;  /* 0x0000003831317224 */ /* 0x010fc800078e02ff */
[----:B------:R-:W-:-:S04]  /*2640*/  IMAD.SHL.U32 R49, R49, 0x20, RZ ;  /* 0x0000002031317824 */ /* 0x000fc800078e00ff */
        /* <DEDUP_REMOVED lines=18> */
[----:B------:R-:W-:Y:S01]  /*2770*/  HADD2 R48, R48, R20 ;  /* 0x0000001430307230 */ /* 0x000fe20000000000 */
[----:B------:R-:W-:Y:S01]  /*2780*/  HFMA2.MMA R51, R51, 1, 1, R23 ;  /* 0x3c003c0033337835 */ /* 0x000fe20000000017 */
[----:B------:R-:W-:Y:S01]  /*2790*/  IMAD.SHL.U32 R71, R67, 0x20, RZ ;  /* 0x0000002043477824 */ /* 0x000fe200078e00ff */
[----:B------:R-:W-:Y:S01]  /*27a0*/  SHF.R.S32.HI R67, RZ, 0x1f, R72 ;  /* 0x0000001fff437819 */ /* 0x000fe20000011448 */
[----:B------:R-:W-:-:S03]  /*27b0*/  HADD2 R50, R50, R22 ;  /* 0x0000001632327230 */ /* 0x000fc60000000000 */
        /* <DEDUP_REMOVED lines=9> */
.L_x_29:
[----:B------:R-:W-:Y:S05]  /*2850*/  BSYNC B1 ;  /* 0x0000000000017941 */ /* 0x000fea0003800000 */
.L_x_28:
[----:B------:R-:W-:Y:S04]  /*2860*/  BSSY B1, `(.L_x_30) ;  /* 0x000002a000017945 */ /* 0x000fe80003800000 */
[----:B------:R-:W-:Y:S05]  /*2870*/  @P1 BRA `(.L_x_31) ;  /* 0x0000000000a01947 */ /* 0x000fea0003800000 */
[----:B------:R-:W2:Y:S01]  /*2880*/  LDG.E R69, desc[UR36][R68.64] ;  /* 0x0000002444457981 */ /* 0x000ea2000c1e1900 */
[----:B------:R-:W2:Y:S01]  /*2890*/  LDC R58, c[0x0][0x288] ;  /* 0x0000a200ff3a7b82 */ /* 0x000ea20000000800 */
[----:B------:R-:W-:Y:S01]  /*28a0*/  LEA R70, R65, R70, 0x1 ;  /* 0x0000004641467211 */ /* 0x000fe200078e08ff */
[----:B------:R-:W-:-:S04]  /*28b0*/  IMAD R55, R62, R65, RZ ;  /* 0x000000413e377224 */ /* 0x000fc800078e02ff */
[----:B------:R-:W-:-:S05]  /*28c0*/  IMAD.IADD R70, R70, 0x1, R65 ;  /* 0x0000000146467824 */ /* 0x000fca00078e0241 */
[----:B------:R-:W-:Y:S01]  /*28d0*/  SHF.L.U32 R70, R70, 0x3, RZ ;  /* 0x0000000346467819 */ /* 0x000fe200000006ff */
[----:B--2---:R-:W-:-:S04]  /*28e0*/  IMAD R52, R69, R58, RZ ;  /* 0x0000003a45347224 */ /* 0x004fc800078e02ff */
        /* <DEDUP_REMOVED lines=12> */
[----:B0---4-:R-:W0:Y:S01]  /*29b0*/  @P4 LDC.64 R56, c[0x0][0x2e0] ;  /* 0x0000b800ff384b82 */ /* 0x011e220000000a00 */
[----:B------:R-:W-:-:S05]  /*29c0*/  @P4 IMAD R58, R16, R58, R17 ;  /* 0x0000003a103a4224 */ /* 0x000fca00078e0211 */
[----:B------:R-:W-:-:S05]  /*29d0*/  @P4 SHF.L.U32 R59, R58, 0x5, RZ ;  /* 0x000000053a3b4819 */ /* 0x000fca00000006ff */
[----:B0-----:R-:W-:-:S06]  /*29e0*/  @P4 IMAD.WIDE R56, R59, 0x2, R56 ;  /* 0x000000023b384825 */ /* 0x001fcc00078e0238 */
[----:B------:R-:W2:Y:S01]  /*29f0*/  @P4 LDG.E.128 R56, desc[UR36][R56.64+0x30] ;  /* 0x0000302438384981 */ /* 0x000ea2000c1e1d00 */
[----:B------:R-:W-:Y:S01]  /*2a00*/  IMAD R65, R60, R65, RZ ;  /* 0x000000413c417224 */ /* 0x000fe200078e02ff */
[----:B---3-5:R-:W-:Y:S01]  /*2a10*/  HFMA2.MMA R53, R53, 1, 1, R25 ;  /* 0x3c003c0035357835 */ /* 0x028fe20000000019 */
[----:B------:R-:W-:Y:S01]  /*2a20*/  HADD2 R52, R52, R24 ;  /* 0x0000001834347230 */ /* 0x000fe20000000000 */
[----:B------:R-:W-:Y:S01]  /*2a30*/  HFMA2.MMA R55, R55, 1, 1, R27 ;  /* 0x3c003c0037377835 */ /* 0x000fe2000000001b */
[----:B------:R-:W-:Y:S01]  /*2a40*/  IMAD.SHL.U32 R67, R65, 0x20, RZ ;  /* 0x0000002041437824 */ /* 0x000fe200078e00ff */
[----:B------:R-:W-:Y:S01]  /*2a50*/  SHF.R.S32.HI R65, RZ, 0x1f, R70 ;  /* 0x0000001fff417819 */ /* 0x000fe20000011446 */
[----:B------:R-:W-:-:S03]  /*2a60*/  HADD2 R54, R54, R26 ;  /* 0x0000001a36367230 */ /* 0x000fc60000000000 */
[----:B------:R-:W-:-:S04]  /*2a70*/  IADD3 R70, P3, R67, R70, RZ ;  /* 0x0000004643467210 */ /* 0x000fc80007f7e0ff */
[----:B------:R-:W-:Y:S02]  /*2a80*/  LEA.HI.X.SX32 R65, R67, R65, 0x1, P3 ;  /* 0x0000004143417211 */ /* 0x000fe400018f0eff */
[----:B------:R-:W-:-:S04]  /*2a90*/  LEA R68, P3, R70, UR10, 0x1 ;  /* 0x0000000a46447c11 */ /* 0x000fc8000f8608ff */
[----:B------:R-:W-:Y:S01]  /*2aa0*/  LEA.HI.X R69, R70, UR11, R65, 0x1, P3 ;  /* 0x0000000b46457c11 */ /* 0x000fe200098f0c41 */
[----:B--2---:R-:W-:Y:S01]  /*2ab0*/  @P4 HFMA2.MMA R53, R53, R57, -RZ ;  /* 0x0000003935354235 */ /* 0x004fe200001000ff */
[----:B------:R-:W-:Y:S01]  /*2ac0*/  @P4 HMUL2 R52, R52, R56 ;  /* 0x0000003834344232 */ /* 0x000fe20000000000 */
[----:B------:R-:W-:Y:S01]  /*2ad0*/  @P4 HFMA2.MMA R55, R55, R59, -RZ ;  /* 0x0000003b37374235 */ /* 0x000fe200001000ff */
[----:B------:R-:W-:-:S06]  /*2ae0*/  @P4 HMUL2 R54, R54, R58 ;  /* 0x0000003a36364232 */ /* 0x000fcc0000000000 */
[----:B------:R0:W-:Y:S04]  /*2af0*/  STG.E.128 desc[UR36][R68.64], R52 ;  /* 0x0000003444007986 */ /* 0x0001e8000c101d24 */
.L_x_31:
[----:B------:R-:W-:Y:S05]  /*2b00*/  BSYNC B1 ;  /* 0x0000000000017941 */ /* 0x000fea0003800000 */
.L_x_30:
[----:B------:R-:W-:Y:S04]  /*2b10*/  BSSY B1, `(.L_x_32) ;  /* 0x0000036000017945 */ /* 0x000fe80003800000 */
[----:B------:R-:W-:Y:S05]  /*2b20*/  @P1 BRA `(.L_x_33) ;  /* 0x0000000000d01947 */ /* 0x000fea0003800000 */
[----:B0-2-4-:R-:W0:Y:S01]  /*2b30*/  LDC.64 R56, c[0x0][0x2d8] ;  /* 0x0000b600ff387b82 */ /* 0x015e220000000a00 */
[----:B------:R-:W-:-:S04]  /*2b40*/  ISETP.NE.U32.AND P1, PT, RZ, UR14, PT ;  /* 0x0000000eff007c0c */ /* 0x000fc8000bf25070 */
[----:B------:R-:W-:-:S13]  /*2b50*/  ISETP.NE.AND.EX P3, PT, RZ, UR15, PT, P1 ;  /* 0x0000000fff007c0c */ /* 0x000fda000bf65310 */
[----:B------:R-:W2:Y:S01]  /*2b60*/  @P3 LDC R70, c[0x0][0x2d0] ;  /* 0x0000b400ff463b82 */ /* 0x000ea20000000800 */
[----:B0-----:R-:W-:-:S04]  /*2b70*/  ISETP.NE.U32.AND P1, PT, R56, RZ, PT ;  /* 0x000000ff3800720c */ /* 0x001fc80003f25070 */
[----:B------:R-:W-:-:S03]  /*2b80*/  ISETP.NE.AND.EX P1, PT, R57, RZ, PT, P1 ;  /* 0x000000ff3900720c */ /* 0x000fc60003f25310 */
[----:B------:R-:W0:Y:S10]  /*2b90*/  @P3 LDC.64 R56, c[0x0][0x2c8] ;  /* 0x0000b200ff383b82 */ /* 0x000e340000000a00 */
[----:B------:R-:W4:Y:S01]  /*2ba0*/  @P1 LDC.64 R58, c[0x0][0x2d8] ;  /* 0x0000b600ff3a1b82 */ /* 0x000f220000000a00 */
[----:B--2---:R-:W-:-:S05]  /*2bb0*/  @P3 IMAD R65, R17, R70, UR39 ;  /* 0x0000002711413e24 */ /* 0x004fca000f8e0246 */
[----:B------:R-:W-:-:S05]  /*2bc0*/  @P3 IADD3 R68, R65, -0x1, RZ ;  /* 0xffffffff41443810 */ /* 0x000fca0007ffe0ff */
[----:B------:R-:W-:-:S04]  /*2bd0*/  @P3 IMAD R65, R68, R70, R3 ;  /* 0x0000004644413224 */ /* 0x000fc800078e0203 */
[----:B0-----:R-:W-:-:S06]  /*2be0*/  @P3 IMAD.WIDE R56, R65, 0x2, R56 ;  /* 0x0000000241383825 */ /* 0x001fcc00078e0238 */
[----:B------:R0:W2:Y:S01]  /*2bf0*/  @P3 LDG.E.U16 R56, desc[UR36][R56.64] ;  /* 0x0000002438383981 */ /* 0x0000a2000c1e1500 */
[----:B----4-:R-:W-:-:S06]  /*2c00*/  @P1 IMAD.WIDE R58, R17, 0x2, R58 ;  /* 0x00000002113a1825 */ /* 0x010fcc00078e023a */
[----:B------:R4:W3:Y:S01]  /*2c10*/  @P1 LDG.E.U16 R58, desc[UR36][R58.64] ;  /* 0x000000243a3a1981 */ /* 0x0008e2000c1e1500 */
[----:B0----5:R-:W-:Y:S01]  /*2c20*/  HMUL2 R57, R28, R44 ;  /* 0x0000002c1c397232 */ /* 0x021fe20000000000 */
[----:B----4-:R-:W-:-:S05]  /*2c30*/  HFMA2.MMA R59, R29, R45, -RZ ;  /* 0x0000002d1d3b7235 */ /* 0x010fca00001000ff */
[----:B------:R-:W-:Y:S01]  /*2c40*/  HFMA2.MMA R65, R32, R4, R57 ;  /* 0x0000000420417235 */ /* 0x000fe20000000039 */
[----:B------:R-:W-:-:S04]  /*2c50*/  HMUL2 R57, R30, R46 ;  /* 0x0000002e1e397232 */ /* 0x000fc80000000000 */
[----:B------:R-:W-:-:S04]  /*2c60*/  HFMA2 R59, R33, R5, R59 ;  /* 0x00000005213b7231 */ /* 0x000fc8000000003b */
[----:B------:R-:W-:Y:S01]  /*2c70*/  HFMA2 R67, R37, R49, R59 ;  /* 0x0000003125437231 */ /* 0x000fe2000000003b */
[----:B------:R-:W-:Y:S01]  /*2c80*/  HFMA2.MMA R59, R34, R6, R57 ;  /* 0x00000006223b7235 */ /* 0x000fe20000000039 */
[----:B------:R-:W-:Y:S01]  /*2c90*/  HMUL2 R57, R31, R47 ;  /* 0x0000002f1f397232 */ /* 0x000fe20000000000 */
[----:B------:R-:W-:-:S05]  /*2ca0*/  HFMA2.MMA R65, R36, R48, R65 ;  /* 0x0000003024417235 */ /* 0x000fca0000000041 */
[----:B------:R-:W-:Y:S02]  /*2cb0*/  HFMA2.MMA R57, R35, R7, R57 ;  /* 0x0000000723397235 */ /* 0x000fe40000000039 */
[----:B------:R-:W-:Y:S01]  /*2cc0*/  HFMA2.MMA R67, R41, R53, R67 ;  /* 0x0000003529437235 */ /* 0x000fe20000000043 */
[----:B------:R-:W-:Y:S02]  /*2cd0*/  HFMA2 R59, R38, R50, R59 ;  /* 0x00000032263b7231 */ /* 0x000fe4000000003b */
[----:B------:R-:W-:-:S03]  /*2ce0*/  HFMA2 R65, R40, R52, R65 ;  /* 0x0000003428417231 */ /* 0x000fc60000000041 */
[----:B------:R-:W-:Y:S01]  /*2cf0*/  HFMA2.MMA R57, R39, R51, R57 ;  /* 0x0000003327397235 */ /* 0x000fe20000000039 */
[----:B------:R-:W-:-:S03]  /*2d00*/  HFMA2 R59, R42, R54, R59 ;  /* 0x000000362a3b7231 */ /* 0x000fc6000000003b */
[----:B------:R-:W-:-:S04]  /*2d10*/  HADD2 R65, R65, R67 ;  /* 0x0000004341417230 */ /* 0x000fc80000000000 */
[----:B------:R-:W-:Y:S02]  /*2d20*/  HADD2 R59, R65, R59 ;  /* 0x0000003b413b7230 */ /* 0x000fe40000000000 */
[----:B------:R-:W-:-:S06]  /*2d30*/  HFMA2 R57, R43, R55, R57 ;  /* 0x000000372b397231 */ /* 0x000fcc0000000039 */
[----:B------:R-:W-:Y:S01]  /*2d40*/  HFMA2.MMA R57, R59, 1, 1, R57 ;  /* 0x3c003c003b397835 */ /* 0x000fe20000000039 */
[----:B------:R-:W-:Y:S01]  /*2d50*/  IMAD.U32 R70, RZ, RZ, UR39 ;  /* 0x00000027ff467e24 */ /* 0x000fe2000f8e00ff */
[----:B------:R-:W-:-:S04]  /*2d60*/  @P1 ISETP.GE.AND P4, PT, R3, R64, PT ;  /* 0x000000400300120c */ /* 0x000fc80003f86270 */
[----:B------:R-:W-:-:S04]  /*2d70*/  @P1 IADD3 R70, R3, 0x1, -R70 ;  /* 0x0000000103461810 */ /* 0x000fc80007ffe846 */
[--C-:B------:R-:W-:Y:S02]  /*2d80*/  HADD2.F32 R59, -RZ, R57.reuse.H0_H0 ;  /* 0x20000039ff3b7230 */ /* 0x100fe40000004100 */
[----:B------:R-:W-:Y:S01]  /*2d90*/  HADD2.F32 R68, -RZ, R57.H1_H1 ;  /* 0x30000039ff447230 */ /* 0x000fe20000004100 */
[----:B------:R-:W-:-:S04]  /*2da0*/  @P1 SEL R57, R61, RZ, !P4 ;  /* 0x000000ff3d391207 */ /* 0x000fc80006000000 */
[----:B------:R-:W-:Y:S01]  /*2db0*/  FADD.FTZ R59, R59, R68 ;  /* 0x000000443b3b7221 */ /* 0x000fe20000010000 */
[----:B------:R-:W-:-:S03]  /*2dc0*/  @P1 IADD3 R57, R57, R70, RZ ;  /* 0x0000004639391210 */ /* 0x000fc60007ffe0ff */
[----:B------:R-:W-:Y:S01]  /*2dd0*/  FMUL.FTZ R59, R59, UR13 ;  /* 0x0000000d3b3b7c20 */ /* 0x000fe20008410000 */
[----:B------:R-:W-:Y:S01]  /*2de0*/  IMAD.IADD R65, R3, 0x1, -R0 ;  /* 0x0000000103417824 */ /* 0x000fe200078e0a00 */
[----:B------:R-:W-:Y:S01]  /*2df0*/  @P1 I2FP.F32.S32 R68, R57 ;  /* 0x0000003900441245 */ /* 0x000fe20000201400 */
[----:B--2---:R-:W-:-:S05]  /*2e00*/  @P3 HADD2.F32 R56, -RZ, R56.H0_H0 ;  /* 0x20000038ff383230 */ /* 0x004fca0000004100 */
[----:B------:R-:W-:Y:S01]  /*2e10*/  @P3 FADD.FTZ R59, R59, R56 ;  /* 0x000000383b3b3221 */ /* 0x000fe20000010000 */
[----:B---3--:R-:W-:Y:S01]  /*2e20*/  @P1 HADD2.F32 R58, -RZ, R58.H0_H0 ;  /* 0x2000003aff3a1230 */ /* 0x008fe20000004100 */
[----:B------:R-:W-:-:S04]  /*2e30*/  LEA R56, R65, UR38, 0x2 ;  /* 0x0000002641387c11 */ /* 0x000fc8000f8e10ff */
[----:B------:R-:W-:-:S05]  /*2e40*/  @P1 FFMA.FTZ R59, R68, R58, R59 ;  /* 0x0000003a443b1223 */ /* 0x000fca000001003b */
[----:B------:R0:W-:Y:S01]  /*2e50*/  STS [R56], R59 ;  /* 0x0000003b38007388 */ /* 0x0001e20000000800 */
[----:B------:R-:W-:-:S07]  /*2e60*/  @!P0 FMNMX.FTZ R66, R66, R59, !PT ;  /* 0x0000003b42428209 */ /* 0x000fce0007810000 */
.L_x_33:
[----:B------:R-:W-:Y:S05]  /*2e70*/  BSYNC B1 ;  /* 0x0000000000017941 */ /* 0x000fea0003800000 */
.L_x_32:
[----:B------:R-:W-:Y:S01]  /*2e80*/  UIADD3 UR5, UR39, -0x1, URZ ;  /* 0xffffffff27057890 */ /* 0x000fe2000fffe03f */
[----:B------:R-:W-:-:S05]  /*2e90*/  VIADD R3, R3, 0x100 ;  /* 0x0000010003037836 */ /* 0x000fca0000000000 */
[----:B0-2-4-:R-:W-:-:S04]  /*2ea0*/  MOV R57, UR5 ;  /* 0x0000000500397c02 */ /* 0x015fc80008000f00 */
[----:B------:R-:W-:-:S04]  /*2eb0*/  IADD3 R56, R57, 0x1f, -R0 ;  /* 0x0000001f39387810 */ /* 0x000fc80007ffe800 */
[----:B------:R-:W-:-:S04]  /*2ec0*/  SHF.R.S32.HI R57, RZ, 0x1f, R56 ;  /* 0x0000001fff397819 */ /* 0x000fc80000011438 */
[----:B------:R-:W-:-:S04]  /*2ed0*/  LEA.HI R57, R57, R56, RZ, 0x5 ;  /* 0x0000003839397211 */ /* 0x000fc800078f28ff */
[----:B------:R-:W-:-:S04]  /*2ee0*/  LOP3.LUT R57, R57, 0xffffffe0, RZ, 0xc0, !PT ;  /* 0xffffffe039397812 */ /* 0x000fc800078ec0ff */
[----:B------:R-:W-:-:S04]  /*2ef0*/  IADD3 R56, R57, R0, RZ ;  /* 0x0000000039387210 */ /* 0x000fc80007ffe0ff */
[----:B------:R-:W-:-:S13]  /*2f00*/  ISETP.GE.AND P0, PT, R3, R56, PT ;  /* 0x000000380300720c */ /* 0x000fda0003f06270 */
[----:B------:R-:W-:Y:S05]  /*2f10*/  @!P0 BRA `(.L_x_34) ;  /* 0xffffffec00c48947 */ /* 0x000fea000383ffff */
.L_x_23:
[----:B------:R-:W-:Y:S05]  /*2f20*/  BSYNC B0 ;  /* 0x0000000000007941 */ /* 0x000fea0003800000 */
.L_x_22:
[----:B------:R-:W4:Y:S01]  /*2f30*/  SHFL.BFLY PT, R3, R66, 0x10, 0x1f ;  /* 0x0e001f0042037f89 */ /* 0x000f2200000e0000 */
[----:B------:R-:W-:Y:S01]  /*2f40*/  ULDC UR6, c[0x0][0x284] ;  /* 0x0000a10000067ab9 */ /* 0x000fe20000000800 */
[----:B------:R-:W-:Y:S01]  /*2f50*/  ULDC.64 UR8, c[0x0][0x2b0] ;  /* 0x0000ac0000087ab9 */ /* 0x000fe20000000a00 */
[----:B------:R-:W-:Y:S01]  /*2f60*/  ULDC.64 UR10, c[0x0][0x2b0] ;  /* 0x0000ac00000a7ab9 */ /* 0x000fe20000000a00 */
[----:B------:R-:W-:Y:S01]  /*2f70*/  BSSY B0, `(.L_x_35) ;  /* 0x0000092000007945 */ /* 0x000fe20003800000 */
[----:B----45:R-:W-:Y:S02]  /*2f80*/  FMNMX.FTZ R4, R3, R66, !PT ;  /* 0x0000004203047209 */ /* 0x030fe40007810000 */
[----:B------:R-:W2:Y:S03]  /*2f90*/  S2R R3, SR_TID.X ;  /* 0x0000000000037919 */ /* 0x000ea60000002100 */
[----:B------:R-:W4:Y:S02]  /*2fa0*/  SHFL.BFLY PT, R5, R4, 0x8, 0x1f ;  /* 0x0d001f0004057f89 */ /* 0x000f2400000e0000 */
[----:B----4-:R-:W-:-:S02]  /*2fb0*/  FMNMX.FTZ R5, R4, R5, !PT ;  /* 0x0000000504057209 */ /* 0x010fc40007810000 */
[----:B--2---:R-:W-:-:S03]  /*2fc0*/  SHF.R.S32.HI R8, RZ, 0x1f, R3 ;  /* 0x0000001fff087819 */ /* 0x004fc60000011403 */
[----:B------:R-:W2:Y:S01]  /*2fd0*/  SHFL.BFLY PT, R6, R5, 0x4, 0x1f ;  /* 0x0c801f0005067f89 */ /* 0x000ea200000e0000 */
[----:B------:R-:W-:-:S04]  /*2fe0*/  LEA.HI R8, R8, R3, RZ, 0x5 ;  /* 0x0000000308087211 */ /* 0x000fc800078f28ff */
[----:B------:R-:W-:-:S05]  /*2ff0*/  LOP3.LUT R10, R8, 0xffffffe0, RZ, 0xc0, !PT ;  /* 0xffffffe0080a7812 */ /* 0x000fca00078ec0ff */
[----:B------:R-:W-:-:S05]  /*3000*/  IMAD.IADD R10, R3, 0x1, -R10 ;  /* 0x00000001030a7824 */ /* 0x000fca00078e0a0a */
[C---:B------:R-:W-:Y:S02]  /*3010*/  ISETP.NE.AND P0, PT, R10.reuse, RZ, PT ;  /* 0x000000ff0a00720c */ /* 0x040fe40003f05270 */
[----:B------:R-:W-:Y:S02]  /*3020*/  ISETP.GT.AND P1, PT, R10, 0x7, PT ;  /* 0x000000070a00780c */ /* 0x000fe40003f24270 */
[----:B--2---:R-:W-:-:S05]  /*3030*/  FMNMX.FTZ R6, R5, R6, !PT ;  /* 0x0000000605067209 */ /* 0x004fca0007810000 */
[----:B0-----:R-:W0:Y:S04]  /*3040*/  SHFL.BFLY PT, R7, R6, 0x2, 0x1f ;  /* 0x0c401f0006077f89 */ /* 0x001e2800000e0000 */
[----:B------:R-:W-:Y:S02]  /*3050*/  @!P0 MOV R5, 0x400 ;  /* 0x0000040000058802 */ /* 0x000fe40000000f00 */
[----:B------:R-:W-:Y:S01]  /*3060*/  @!P1 MOV R9, 0x400 ;  /* 0x0000040000099802 */ /* 0x000fe20000000f00 */
[----:B-1----:R-:W1:Y:S01]  /*3070*/  @!P0 S2R R12, SR_CgaCtaId ;  /* 0x00000000000c8919 */ /* 0x002e620000008800 */
[----:B------:R-:W-:Y:S01]  /*3080*/  @!P0 SHF.R.S32.HI R8, RZ, 0x5, R8 ;  /* 0x00000005ff088819 */ /* 0x000fe20000011408 */
[----:B------:R-:W2:Y:S01]  /*3090*/  @!P1 S2R R14, SR_CgaCtaId ;  /* 0x00000000000e9919 */ /* 0x000ea20000008800 */
[----:B0-----:R-:W-:-:S05]  /*30a0*/  FMNMX.FTZ R7, R6, R7, !PT ;  /* 0x0000000706077209 */ /* 0x001fca0007810000 */
[----:B------:R-:W0:Y:S01]  /*30b0*/  SHFL.BFLY PT, R4, R7, 0x1, 0x1f ;  /* 0x0c201f0007047f89 */ /* 0x000e2200000e0000 */
[----:B-1----:R-:W-:Y:S02]  /*30c0*/  @!P0 LEA R5, R12, R5, 0x18 ;  /* 0x000000050c058211 */ /* 0x002fe400078ec0ff */
[----:B--2---:R-:W-:Y:S02]  /*30d0*/  @!P1 LEA R11, R14, R9, 0x18 ;  /* 0x000000090e0b9211 */ /* 0x004fe400078ec0ff */
[----:B------:R-:W-:-:S03]  /*30e0*/  @!P0 LEA R8, R8, R5, 0x2 ;  /* 0x0000000508088211 */ /* 0x000fc600078e10ff */
[----:B------:R-:W-:Y:S01]  /*30f0*/  @!P1 IMAD R10, R10, 0x4, R11 ;  /* 0x000000040a0a9824 */ /* 0x000fe200078e020b */
[----:B0-----:R-:W-:Y:S02]  /*3100*/  FMNMX.FTZ R9, R7, R4, !PT ;  /* 0x0000000407097209 */ /* 0x001fe40007810000 */
[----:B------:R-:W-:-:S03]  /*3110*/  MOV R4, 0xff7fffff ;  /* 0xff7fffff00047802 */ /* 0x000fc60000000f00 */
[----:B------:R0:W-:Y:S01]  /*3120*/  @!P0 STS [R8], R9 ;  /* 0x0000000908008388 */ /* 0x0001e20000000800 */
[----:B------:R-:W-:Y:S01]  /*3130*/  BAR.SYNC.DEFER_BLOCKING 0x0 ;  /* 0x0000000000007b1d */ /* 0x000fe20000010000 */
[----:B0-----:R-:W-:Y:S01]  /*3140*/  IMAD.IADD R9, R3, 0x1, R0 ;  /* 0x0000000103097824 */ /* 0x001fe200078e0200 */
[----:B------:R-:W-:-:S04]  /*3150*/  HFMA2.MMA R8, -RZ, RZ, 0, 0 ;  /* 0x00000000ff087435 */ /* 0x000fc800000001ff */
[----:B------:R-:W0:Y:S01]  /*3160*/  @!P1 LDS R4, [R10] ;  /* 0x000000000a049984 */ /* 0x000e220000000800 */
[----:B------:R-:W-:-:S03]  /*3170*/  ISETP.GE.AND P1, PT, R9, UR39, PT ;  /* 0x0000002709007c0c */ /* 0x000fc6000bf26270 */
[----:B0-----:R-:W0:Y:S02]  /*3180*/  SHFL.BFLY PT, R5, R4, 0x4, 0x1f ;  /* 0x0c801f0004057f89 */ /* 0x001e2400000e0000 */
[----:B0-----:R-:W-:-:S05]  /*3190*/  FMNMX.FTZ R5, R5, R4, !PT ;  /* 0x0000000405057209 */ /* 0x001fca0007810000 */
[----:B------:R-:W0:Y:S02]  /*31a0*/  SHFL.BFLY PT, R6, R5, 0x2, 0x1f ;  /* 0x0c401f0005067f89 */ /* 0x000e2400000e0000 */
[----:B0-----:R-:W-:-:S05]  /*31b0*/  FMNMX.FTZ R6, R5, R6, !PT ;  /* 0x0000000605067209 */ /* 0x001fca0007810000 */
[----:B------:R-:W0:Y:S02]  /*31c0*/  SHFL.BFLY PT, R7, R6, 0x1, 0x1f ;  /* 0x0c201f0006077f89 */ /* 0x000e2400000e0000 */
[----:B0-----:R-:W-:-:S05]  /*31d0*/  FMNMX.FTZ R7, R6, R7, !PT ;  /* 0x0000000706077209 */ /* 0x001fca0007810000 */
[----:B------:R0:W1:Y:S01]  /*31e0*/  SHFL.IDX PT, R13, R7, RZ, 0x1f ;  /* 0x00001fff070d7589 */ /* 0x00006200000e0000 */
[----:B------:R-:W-:Y:S05]  /*31f0*/  @P1 BRA `(.L_x_36) ;  /* 0x0000000400a41947 */ /* 0x000fea0003800000 */
[----:B------:R-:W-:Y:S01]  /*3200*/  LOP3.LUT R4, RZ, R0, RZ, 0x33, !PT ;  /* 0x00000000ff047212 */ /* 0x000fe200078e33ff */
[----:B------:R-:W-:Y:S01]  /*3210*/  BSSY B1, `(.L_x_37) ;  /* 0x0000023000017945 */ /* 0x000fe20003800000 */
[----:B------:R-:W-:Y:S02]  /*3220*/  IMAD.MOV.U32 R8, RZ, RZ, RZ ;  /* 0x000000ffff087224 */ /* 0x000fe400078e00ff */
[----:B------:R-:W-:-:S04]  /*3230*/  IADD3 R6, -R3, UR39, R4 ;  /* 0x0000002703067c10 */ /* 0x000fc8000fffe104 */
[----:B------:R-:W-:-:S04]  /*3240*/  LEA.HI R4, R6, 0x1, RZ, 0x18 ;  /* 0x0000000106047811 */ /* 0x000fc800078fc0ff */
[----:B------:R-:W-:-:S13]  /*3250*/  LOP3.LUT P0, R4, R4, 0x3, RZ, 0xc0, !PT ;  /* 0x0000000304047812 */ /* 0x000fda000780c0ff */
[----:B------:R-:W-:Y:S05]  /*3260*/  @!P0 BRA `(.L_x_38) ;  /* 0x0000000000748947 */ /* 0x000fea0003800000 */
[----:B------:R-:W-:Y:S01]  /*3270*/  ULDC.64 UR4, c[0x0][0x2b0] ;  /* 0x0000ac0000047ab9 */ /* 0x000fe20000000a00 */
[----:B0-----:R-:W-:Y:S01]  /*3280*/  MOV R7, R4 ;  /* 0x0000000400077202 */ /* 0x001fe20000000f00 */
[----:B------:R-:W-:Y:S01]  /*3290*/  IMAD.MOV.U32 R8, RZ, RZ, RZ ;  /* 0x000000ffff087224 */ /* 0x000fe200078e00ff */
[----:B------:R-:W-:-:S04]  /*32a0*/  ISETP.NE.U32.AND P0, PT, RZ, UR4, PT ;  /* 0x00000004ff007c0c */ /* 0x000fc8000bf05070 */
[----:B------:R-:W-:-:S13]  /*32b0*/  ISETP.NE.AND.EX P0, PT, RZ, UR5, PT, P0 ;  /* 0x00000005ff007c0c */ /* 0x000fda000bf05300 */
.L_x_42:
[----:B0-----:R-:W-:Y:S01]  /*32c0*/  IMAD.IADD R4, R9, 0x1, -R0 ;  /* 0x0000000109047824 */ /* 0x001fe200078e0a00 */
[----:B------:R-:W-:Y:S01]  /*32d0*/  IADD3 R7, R7, -0x1, RZ ;  /* 0xffffffff07077810 */ /* 0x000fe20007ffe0ff */
[----:B------:R-:W-:Y:S03]  /*32e0*/  BSSY B2, `(.L_x_39) ;  /* 0x0000011000027945 */ /* 0x000fe60003800000 */
[----:B------:R-:W-:Y:S02]  /*32f0*/  ISETP.NE.AND P3, PT, R7, RZ, PT ;  /* 0x000000ff0700720c */ /* 0x000fe40003f65270 */
[----:B--2---:R-:W-:Y:S01]  /*3300*/  LEA R10, R4, UR38, 0x2 ;  /* 0x00000026040a7c11 */ /* 0x004fe2000f8e10ff */
[----:B------:R-:W-:Y:S10]  /*3310*/  @!P0 BRA `(.L_x_40) ;  /* 0x0000000000248947 */ /* 0x000ff40003800000 */
[----:B------:R-:W-:Y:S01]  /*3320*/  IMAD R4, R2, UR6, RZ ;  /* 0x0000000602047c24 */ /* 0x000fe2000f8e02ff */
[----:B------:R-:W-:-:S04]  /*3330*/  SHF.R.S32.HI R5, RZ, 0x1f, R9 ;  /* 0x0000001fff057819 */ /* 0x000fc80000011409 */
[--C-:B------:R-:W-:Y:S02]  /*3340*/  SHF.R.S32.HI R12, RZ, 0x1f, R4.reuse ;  /* 0x0000001fff0c7819 */ /* 0x100fe40000011404 */
[----:B------:R-:W-:-:S04]  /*3350*/  IADD3 R4, P4, P5, R9, UR8, R4 ;  /* 0x0000000809047c10 */ /* 0x000fc8000fd9e004 */
[----:B------:R-:W-:-:S05]  /*3360*/  IADD3.X R5, R5, UR9, R12, P4, P5 ;  /* 0x0000000905057c10 */ /* 0x000fca000a7ea40c */
[----:B------:R-:W2:Y:S02]  /*3370*/  LDG.E.U8 R4, desc[UR36][R4.64] ;  /* 0x0000002404047981 */ /* 0x000ea4000c1e1100 */
[----:B--2---:R-:W-:-:S13]  /*3380*/  ISETP.NE.AND P4, PT, R4, RZ, PT ;  /* 0x000000ff0400720c */ /* 0x004fda0003f85270 */
[----:B------:R-:W-:Y:S01]  /*3390*/  @P4 MOV R11, RZ ;  /* 0x000000ff000b4202 */ /* 0x000fe20000000f00 */
[----:B------:R-:W-:Y:S06]  /*33a0*/  @P4 BRA `(.L_x_41) ;  /* 0x0000000000104947 */ /* 0x000fec0003800000 */
.L_x_40:
[----:B------:R-:W1:Y:S02]  /*33b0*/  LDS R4, [R10] ;  /* 0x000000000a047984 */ /* 0x000e640000000800 */
[----:B-1----:R-:W-:-:S04]  /*33c0*/  FADD.FTZ R4, -R13, R4 ;  /* 0x000000040d047221 */ /* 0x002fc80000010100 */
[----:B------:R-:W-:-:S04]  /*33d0*/  FMUL.FTZ R4, R4, 1.4426950216293334961 ;  /* 0x3fb8aa3b04047820 */ /* 0x000fc80000410000 */
[----:B------:R0:W2:Y:S03]  /*33e0*/  MUFU.EX2 R11, R4 ;  /* 0x00000004000b7308 */ /* 0x0000a60000000800 */
.L_x_41:
[----:B------:R-:W-:Y:S05]  /*33f0*/  BSYNC B2 ;  /* 0x0000000000027941 */ /* 0x000fea0003800000 */
.L_x_39:
[----:B--2---:R2:W-:Y:S01]  /*3400*/  STS [R10], R11 ;  /* 0x0000000b0a007388 */ /* 0x0045e20000000800 */
[----:B------:R-:W-:Y:S01]  /*3410*/  FADD.FTZ R8, R11, R8 ;  /* 0x000000080b087221 */ /* 0x000fe20000010000 */
[----:B------:R-:W-:Y:S01]  /*3420*/  VIADD R9, R9, 0x100 ;  /* 0x0000010009097836 */ /* 0x000fe20000000000 */
[----:B------:R-:W-:Y:S06]  /*3430*/  @P3 BRA `(.L_x_42) ;  /* 0xfffffffc00a03947 */ /* 0x000fec000383ffff */
.L_x_38:
[----:B------:R-:W-:Y:S05]  /*3440*/  BSYNC B1 ;  /* 0x0000000000017941 */ /* 0x000fea0003800000 */
.L_x_37:
[----:B------:R-:W-:-:S13]  /*3450*/  ISETP.GE.U32.AND P0, PT, R6, 0x300, PT ;  /* 0x000003000600780c */ /* 0x000fda0003f06070 */
[----:B------:R-:W-:Y:S05]  /*3460*/  @!P0 BRA `(.L_x_36) ;  /* 0x0000000400088947 */ /* 0x000fea0003800000 */
[----:B------:R-:W-:Y:S02]  /*3470*/  ULDC.64 UR4, c[0x0][0x2b0] ;  /* 0x0000ac0000047ab9 */ /* 0x000fe40000000a00 */
[----:B------:R-:W-:Y:S01]  /*3480*/  ISETP.NE.U32.AND P0, PT, RZ, UR4, PT ;  /* 0x00000004ff007c0c */ /* 0x000fe2000bf05070 */
[----:B------:R-:W-:Y:S02]  /*3490*/  ULDC UR4, c[0x0][0x284] ;  /* 0x0000a10000047ab9 */ /* 0x000fe40000000800 */
[----:B--2---:R-:W-:Y:S01]  /*34a0*/  IMAD R10, R2, UR4, RZ ;  /* 0x00000004020a7c24 */ /* 0x004fe2000f8e02ff */
[----:B------:R-:W-:-:S04]  /*34b0*/  ISETP.NE.AND.EX P0, PT, RZ, UR5, PT, P0 ;  /* 0x00000005ff007c0c */ /* 0x000fc8000bf05300 */
[----:B------:R-:W-:-:S09]  /*34c0*/  SHF.R.S32.HI R12, RZ, 0x1f, R10 ;  /* 0x0000001fff0c7819 */ /* 0x000fd2000001140a */
.L_x_55:
[----:B------:R-:W-:Y:S01]  /*34d0*/  SHF.R.S32.HI R5, RZ, 0x1f, R9 ;  /* 0x0000001fff057819 */ /* 0x000fe20000011409 */
[----:B------:R-:W-:Y:S01]  /*34e0*/  BSSY B1, `(.L_x_43) ;  /* 0x0000010000017945 */ /* 0x000fe20003800000 */
[C---:B0-----:R-:W-:Y:S02]  /*34f0*/  IADD3 R4, P4, P5, R9.reuse, UR10, R10 ;  /* 0x0000000a09047c10 */ /* 0x041fe4000fd9e00a */
[----:B----4-:R-:W-:Y:S01]  /*3500*/  IADD3 R6, -R0, R9, RZ ;  /* 0x0000000900067210 */ /* 0x010fe20007ffe1ff */
[----:B------:R-:W-:Y:S01]  /*3510*/  VIADD R9, R9, 0x400 ;  /* 0x0000040009097836 */ /* 0x000fe20000000000 */
[----:B------:R-:W-:Y:S02]  /*3520*/  IADD3.X R5, R5, UR11, R12, P4, P5 ;  /* 0x0000000b05057c10 */ /* 0x000fe4000a7ea40c */
[----:B--2---:R-:W-:Y:S02]  /*3530*/  LEA R11, R6, UR38, 0x2 ;  /* 0x00000026060b7c11 */ /* 0x004fe4000f8e10ff */
[----:B------:R-:W-:Y:S01]  /*3540*/  ISETP.GE.AND P3, PT, R9, UR39, PT ;  /* 0x0000002709007c0c */ /* 0x000fe2000bf66270 */
[----:B------:R-:W-:-:S12]  /*3550*/  @!P0 BRA `(.L_x_44) ;  /* 0x0000000000108947 */ /* 0x000fd80003800000 */
[----:B------:R-:W2:Y:S02]  /*3560*/  LDG.E.U8 R6, desc[UR36][R4.64] ;  /* 0x0000002404067981 */ /* 0x000ea4000c1e1100 */
[----:B--2---:R-:W-:-:S13]  /*3570*/  ISETP.NE.AND P4, PT, R6, RZ, PT ;  /* 0x000000ff0600720c */ /* 0x004fda0003f85270 */
[----:B------:R-:W-:Y:S01]  /*3580*/  @P4 MOV R7, RZ ;  /* 0x000000ff00074202 */ /* 0x000fe20000000f00 */
[----:B------:R-:W-:Y:S06]  /*3590*/  @P4 BRA `(.L_x_45) ;  /* 0x0000000000104947 */ /* 0x000fec0003800000 */
.L_x_44:
[----:B------:R-:W1:Y:S02]  /*35a0*/  LDS R6, [R11] ;  /* 0x000000000b067984 */ /* 0x000e640000000800 */
[----:B-1----:R-:W-:-:S04]  /*35b0*/  FADD.FTZ R6, -R13, R6 ;  /* 0x000000060d067221 */ /* 0x002fc80000010100 */
[----:B------:R-:W-:-:S04]  /*35c0*/  FMUL.FTZ R6, R6, 1.4426950216293334961 ;  /* 0x3fb8aa3b06067820 */ /* 0x000fc80000410000 */
[----:B------:R0:W2:Y:S03]  /*35d0*/  MUFU.EX2 R7, R6 ;  /* 0x0000000600077308 */ /* 0x0000a60000000800 */
.L_x_45:
[----:B------:R-:W-:Y:S05]  /*35e0*/  BSYNC B1 ;  /* 0x0000000000017941 */ /* 0x000fea0003800000 */
.L_x_43:
[----:B--2---:R2:W-:Y:S01]  /*35f0*/  STS [R11], R7 ;  /* 0x000000070b007388 */ /* 0x0045e20000000800 */
[----:B------:R-:W-:Y:S01]  /*3600*/  BSSY B1, `(.L_x_46) ;  /* 0x000000b000017945 */ /* 0x000fe20003800000 */
[----:B------:R-:W-:-:S03]  /*3610*/  FADD.FTZ R15, R7, R8 ;  /* 0x00000008070f7221 */ /* 0x000fc60000010000 */
[----:B------:R-:W-:Y:S05]  /*3620*/  @!P0 BRA `(.L_x_47) ;  /* 0x0000000000108947 */ /* 0x000fea0003800000 */
[----:B0-----:R-:W4:Y:S02]  /*3630*/  LDG.E.U8 R6, desc[UR36][R4.64+0x100] ;  /* 0x0001002404067981 */ /* 0x001f24000c1e1100 */
[----:B----4-:R-:W-:-:S13]  /*3640*/  ISETP.NE.AND P4, PT, R6, RZ, PT ;  /* 0x000000ff0600720c */ /* 0x010fda0003f85270 */
[----:B------:R-:W-:Y:S01]  /*3650*/  @P4 IMAD.MOV.U32 R6, RZ, RZ, RZ ;  /* 0x000000ffff064224 */ /* 0x000fe200078e00ff */
[----:B------:R-:W-:Y:S06]  /*3660*/  @P4 BRA `(.L_x_48) ;  /* 0x0000000000104947 */ /* 0x000fec0003800000 */
.L_x_47:
[----:B0-----:R-:W1:Y:S02]  /*3670*/  LDS R6, [R11+0x400] ;  /* 0x000400000b067984 */ /* 0x001e640000000800 */
[----:B-1----:R-:W-:-:S04]  /*3680*/  FADD.FTZ R6, -R13, R6 ;  /* 0x000000060d067221 */ /* 0x002fc80000010100 */
[----:B------:R-:W-:-:S06]  /*3690*/  FMUL.FTZ R6, R6, 1.4426950216293334961 ;  /* 0x3fb8aa3b06067820 */ /* 0x000fcc0000410000 */
[----:B------:R-:W0:Y:S02]  /*36a0*/  MUFU.EX2 R6, R6 ;  /* 0x0000000600067308 */ /* 0x000e240000000800 */
.L_x_48:
[----:B------:R-:W-:Y:S05]  /*36b0*/  BSYNC B1 ;  /* 0x0000000000017941 */ /* 0x000fea0003800000 */
.L_x_46:
[----:B0-----:R0:W-:Y:S01]  /*36c0*/  STS [R11+0x400], R6 ;  /* 0x000400060b007388 */ /* 0x0011e20000000800 */
[----:B------:R-:W-:Y:S01]  /*36d0*/  BSSY B1, `(.L_x_49) ;  /* 0x000000b000017945 */ /* 0x000fe20003800000 */
[----:B------:R-:W-:-:S03]  /*36e0*/  FADD.FTZ R15, R15, R6 ;  /* 0x000000060f0f7221 */ /* 0x000fc60000010000 */
[----:B------:R-:W-:Y:S05]  /*36f0*/  @!P0 BRA `(.L_x_50) ;  /* 0x0000000000108947 */ /* 0x000fea0003800000 */
[----:B0-----:R-:W4:Y:S02]  /*3700*/  LDG.E.U8 R6, desc[UR36][R4.64+0x200] ;  /* 0x0002002404067981 */ /* 0x001f24000c1e1100 */
[----:B----4-:R-:W-:-:S13]  /*3710*/  ISETP.NE.AND P4, PT, R6, RZ, PT ;  /* 0x000000ff0600720c */ /* 0x010fda0003f85270 */
[----:B------:R-:W-:Y:S01]  /*3720*/  @P4 MOV R6, RZ ;  /* 0x000000ff00064202 */ /* 0x000fe20000000f00 */
[----:B------:R-:W-:Y:S06]  /*3730*/  @P4 BRA `(.L_x_51) ;  /* 0x0000000000104947 */ /* 0x000fec0003800000 */
.L_x_50:
[----:B0-----:R-:W1:Y:S02]  /*3740*/  LDS R6, [R11+0x800] ;  /* 0x000800000b067984 */ /* 0x001e640000000800 */
[----:B-1----:R-:W-:-:S04]  /*3750*/  FADD.FTZ R6, -R13, R6 ;  /* 0x000000060d067221 */ /* 0x002fc80000010100 */
[----:B------:R-:W-:-:S06]  /*3760*/  FMUL.FTZ R6, R6, 1.4426950216293334961 ;  /* 0x3fb8aa3b06067820 */ /* 0x000fcc0000410000 */
[----:B------:R-:W0:Y:S02]  /*3770*/  MUFU.EX2 R6, R6 ;  /* 0x0000000600067308 */ /* 0x000e240000000800 */
.L_x_51:
[----:B------:R-:W-:Y:S05]  /*3780*/  BSYNC B1 ;  /* 0x0000000000017941 */ /* 0x000fea0003800000 */
.L_x_49:
[----:B0-----:R0:W-:Y:S01]  /*3790*/  STS [R11+0x800], R6 ;  /* 0x000800060b007388 */ /* 0x0011e20000000800 */
[----:B------:R-:W-:Y:S01]  /*37a0*/  BSSY B1, `(.L_x_52) ;  /* 0x000000b000017945 */ /* 0x000fe20003800000 */
[----:B------:R-:W-:-:S03]  /*37b0*/  FADD.FTZ R15, R15, R6 ;  /* 0x000000060f0f7221 */ /* 0x000fc60000010000 */
[----:B------:R-:W-:Y:S05]  /*37c0*/  @!P0 BRA `(.L_x_53) ;  /* 0x0000000000108947 */ /* 0x000fea0003800000 */
[----:B------:R-:W4:Y:S02]  /*37d0*/  LDG.E.U8 R4, desc[UR36][R4.64+0x300] ;  /* 0x0003002404047981 */ /* 0x000f24000c1e1100 */
[----:B----4-:R-:W-:-:S13]  /*37e0*/  ISETP.NE.AND P4, PT, R4, RZ, PT ;  /* 0x000000ff0400720c */ /* 0x010fda0003f85270 */
[----:B0-----:R-:W-:Y:S01]  /*37f0*/  @P4 IMAD.MOV.U32 R6, RZ, RZ, RZ ;  /* 0x000000ffff064224 */ /* 0x001fe200078e00ff */
[----:B------:R-:W-:Y:S06]  /*3800*/  @P4 BRA `(.L_x_54) ;  /* 0x0000000000104947 */ /* 0x000fec0003800000 */
.L_x_53:
[----:B------:R-:W1:Y:S02]  /*3810*/  LDS R4, [R11+0xc00] ;  /* 0x000c00000b047984 */ /* 0x000e640000000800 */
[----:B-1----:R-:W-:-:S04]  /*3820*/  FADD.FTZ R4, -R13, R4 ;  /* 0x000000040d047221 */ /* 0x002fc80000010100 */
[----:B------:R-:W-:-:S04]  /*3830*/  FMUL.FTZ R4, R4, 1.4426950216293334961 ;  /* 0x3fb8aa3b04047820 */ /* 0x000fc80000410000 */
[----:B0-----:R0:W4:Y:S03]  /*3840*/  MUFU.EX2 R6, R4 ;  /* 0x0000000400067308 */ /* 0x0011260000000800 */
.L_x_54:
[----:B------:R-:W-:Y:S05]  /*3850*/  BSYNC B1 ;  /* 0x0000000000017941 */ /* 0x000fea0003800000 */
.L_x_52:
[----:B----4-:R4:W-:Y:S01]  /*3860*/  STS [R11+0xc00], R6 ;  /* 0x000c00060b007388 */ /* 0x0109e20000000800 */
[----:B------:R-:W-:Y:S01]  /*3870*/  FADD.FTZ R8, R15, R6 ;  /* 0x000000060f087221 */ /* 0x000fe20000010000 */
[----:B------:R-:W-:Y:S06]  /*3880*/  @!P3 BRA `(.L_x_55) ;  /* 0xfffffffc0010b947 */ /* 0x000fec000383ffff */
.L_x_36:
[----:B------:R-:W-:Y:S05]  /*3890*/  BSYNC B0 ;  /* 0x0000000000007941 */ /* 0x000fea0003800000 */
.L_x_35:
[----:B------:R-:W5:Y:S01]  /*38a0*/  SHFL.BFLY PT, R5, R8, 0x10, 0x1f ;  /* 0x0e001f0008057f89 */ /* 0x000f6200000e0000 */
[----:B--2---:R-:W-:Y:S01]  /*38b0*/  LOP3.LUT P0, R10, R3, 0x1f, RZ, 0xc0, !PT ;  /* 0x0000001f030a7812 */ /* 0x004fe2000780c0ff */
[----:B------:R-:W-:Y:S02]  /*38c0*/  ULDC UR4, c[0x0][0x284] ;  /* 0x0000a10000047ab9 */ /* 0x000fe40000000800 */
[----:B------:R-:W-:Y:S01]  /*38d0*/  UIADD3 UR4, UR4, 0x4, URZ ;  /* 0x0000000404047890 */ /* 0x000fe2000fffe03f */
[----:B------:R-:W-:-:S03]  /*38e0*/  ISETP.GT.U32.AND P3, PT, R10, 0x7, PT ;  /* 0x000000070a00780c */ /* 0x000fc60003f64070 */
[----:B------:R-:W-:-:S04]  /*38f0*/  USHF.R.S32.HI UR5, URZ, 0x1f, UR4 ;  /* 0x0000001f3f057899 */ /* 0x000fc80008011404 */
[----:B------:R-:W-:Y:S02]  /*3900*/  ULEA.HI UR5, UR5, UR4, URZ, 0x2 ;  /* 0x0000000405057291 */ /* 0x000fe4000f8f103f */
[----:B----4-:R-:W2:Y:S01]  /*3910*/  @!P0 S2R R11, SR_CgaCtaId ;  /* 0x00000000000b8919 */ /* 0x010ea20000008800 */
[----:B------:R-:W-:Y:S01]  /*3920*/  ULDC.U8 UR4, c[0x0][0x31c] ;  /* 0x0000c70000047ab9 */ /* 0x000fe20000000000 */
[----:B------:R-:W-:Y:S02]  /*3930*/  USHF.L.U32 UR5, UR5, 0x2, URZ ;  /* 0x0000000205057899 */ /* 0x000fe4000800063f */
[----:B-1----:R-:W1:Y:S02]  /*3940*/  @!P3 S2R R13, SR_CgaCtaId ;  /* 0x00000000000db919 */ /* 0x002e640000008800 */
[----:B------:R-:W-:Y:S01]  /*3950*/  ULOP3.LUT UR7, UR5, 0xfffffff0, URZ, 0xc0, !UPT ;  /* 0xfffffff005077892 */ /* 0x000fe2000f8ec03f */
[----:B-----5:R-:W-:Y:S01]  /*3960*/  FADD.FTZ R5, R5, R8 ;  /* 0x0000000805057221 */ /* 0x020fe20000010000 */
[----:B------:R-:W-:-:S02]  /*3970*/  @!P0 MOV R8, 0x400 ;  /* 0x0000040000088802 */ /* 0x000fc40000000f00 */
[----:B------:R-:W-:Y:S02]  /*3980*/  UIADD3 UR14, UR7, UR38, URZ ;  /* 0x00000026070e7290 */ /* 0x000fe4000fffe03f */
[----:B0-----:R-:W0:Y:S02]  /*3990*/  SHFL.BFLY PT, R4, R5, 0x8, 0x1f ;  /* 0x0d001f0005047f89 */ /* 0x001e2400000e0000 */
[----:B0-----:R-:W-:Y:S01]  /*39a0*/  FADD.FTZ R4, R5, R4 ;  /* 0x0000000405047221 */ /* 0x001fe20000010000 */
[----:B------:R-:W-:-:S04]  /*39b0*/  @!P0 SHF.R.U32.HI R5, RZ, 0x3, R3 ;  /* 0x00000003ff058819 */ /* 0x000fc80000011603 */
[----:B------:R-:W0:Y:S01]  /*39c0*/  SHFL.BFLY PT, R7, R4, 0x4, 0x1f ;  /* 0x0c801f0004077f89 */ /* 0x000e2200000e0000 */
[----:B------:R-:W-:Y:S01]  /*39d0*/  @!P0 LOP3.LUT R5, R5, 0x1ffffffc, RZ, 0xc0, !PT ;  /* 0x1ffffffc05058812 */ /* 0x000fe200078ec0ff */
[----:B0-----:R-:W-:Y:S01]  /*39e0*/  FADD.FTZ R7, R4, R7 ;  /* 0x0000000704077221 */ /* 0x001fe20000010000 */
[----:B--2---:R-:W-:Y:S02]  /*39f0*/  @!P0 LEA R4, R11, R8, 0x18 ;  /* 0x000000080b048211 */ /* 0x004fe400078ec0ff */
[----:B------:R-:W-:Y:S02]  /*3a00*/  @!P3 MOV R8, 0x400 ;  /* 0x000004000008b802 */ /* 0x000fe40000000f00 */
[----:B------:R-:W0:Y:S01]  /*3a10*/  SHFL.BFLY PT, R6, R7, 0x2, 0x1f ;  /* 0x0c401f0007067f89 */ /* 0x000e2200000e0000 */
[----:B------:R-:W-:Y:S02]  /*3a20*/  @!P0 IADD3 R4, R5, R4, RZ ;  /* 0x0000000405048210 */ /* 0x000fe40007ffe0ff */
[----:B-1----:R-:W-:-:S05]  /*3a30*/  @!P3 LEA R13, R13, R8, 0x18 ;  /* 0x000000080d0db211 */ /* 0x002fca00078ec0ff */
[----:B------:R-:W-:Y:S02]  /*3a40*/  @!P3 IMAD R10, R10, 0x4, R13 ;  /* 0x000000040a0ab824 */ /* 0x000fe400078e020d */
[----:B0-----:R-:W-:-:S05]  /*3a50*/  FADD.FTZ R6, R7, R6 ;  /* 0x0000000607067221 */ /* 0x001fca0000010000 */
[----:B------:R-:W0:Y:S02]  /*3a60*/  SHFL.BFLY PT, R9, R6, 0x1, 0x1f ;  /* 0x0c201f0006097f89 */ /* 0x000e2400000e0000 */
[----:B0-----:R-:W-:-:S05]  /*3a70*/  FADD.FTZ R9, R6, R9 ;  /* 0x0000000906097221 */ /* 0x001fca0000010000 */
[----:B------:R-:W-:Y:S01]  /*3a80*/  @!P0 STS [R4+0x20], R9 ;  /* 0x0000200904008388 */ /* 0x000fe20000000800 */
[----:B------:R-:W-:Y:S01]  /*3a90*/  BAR.SYNC.DEFER_BLOCKING 0x0 ;  /* 0x0000000000007b1d */ /* 0x000fe20000010000 */
[----:B------:R-:W-:-:S05]  /*3aa0*/  ISETP.NE.AND P0, PT, RZ, UR4, PT ;  /* 0x00000004ff007c0c */ /* 0x000fca000bf05270 */
[----:B------:R-:W0:Y:S04]  /*3ab0*/  @!P3 LDS R9, [R10+0x20] ;  /* 0x000020000a09b984 */ /* 0x000e280000000800 */
[----:B0-----:R-:W0:Y:S02]  /*3ac0*/  SHFL.BFLY PT, R6, R9, 0x4, 0x1f ;  /* 0x0c801f0009067f89 */ /* 0x001e2400000e0000 */
[----:B0-----:R-:W-:-:S05]  /*3ad0*/  FADD.FTZ R6, R6, R9 ;  /* 0x0000000906067221 */ /* 0x001fca0000010000 */
[----:B------:R-:W0:Y:S02]  /*3ae0*/  SHFL.BFLY PT, R5, R6, 0x2, 0x1f ;  /* 0x0c401f0006057f89 */ /* 0x000e2400000e0000 */
[----:B0-----:R-:W-:-:S05]  /*3af0*/  FADD.FTZ R5, R6, R5 ;  /* 0x0000000506057221 */ /* 0x001fca0000010000 */
[----:B------:R-:W0:Y:S02]  /*3b00*/  SHFL.BFLY PT, R8, R5, 0x1, 0x1f ;  /* 0x0c201f0005087f89 */ /* 0x000e2400000e0000 */
[----:B0-----:R-:W-:Y:S01]  /*3b10*/  FADD.FTZ R8, R5, R8 ;  /* 0x0000000805087221 */ /* 0x001fe20000010000 */
[----:B------:R-:W-:-:S05]  /*3b20*/  CS2R R4, SRZ ;  /* 0x0000000000047805 */ /* 0x000fca000001ff00 */
[----:B------:R-:W0:Y:S02]  /*3b30*/  SHFL.IDX PT, R8, R8, RZ, 0x1f ;  /* 0x00001fff08087589 */ /* 0x000e2400000e0000 */
[----:B0-----:R-:W-:-:S04]  /*3b40*/  FADD.FTZ R7, R8, 9.9999999747524270788e-07 ;  /* 0x358637bd08077421 */ /* 0x001fc80000010000 */
[----:B------:R0:W1:Y:S01]  /*3b50*/  MUFU.RCP R13, R7 ;  /* 0x00000007000d7308 */ /* 0x0000620000001000 */
[----:B------:R-:W-:Y:S05]  /*3b60*/  @!P0 BRA `(.L_x_56) ;  /* 0x0000000000188947 */ /* 0x000fea0003800000 */
[----:B------:R-:W2:Y:S08]  /*3b70*/  LDC R5, c[0x0][0x318] ;  /* 0x0000c600ff057b82 */ /* 0x000eb00000000800 */
[----:B------:R-:W2:Y:S08]  /*3b80*/  LDC R4, c[0x0][0x29c] ;  /* 0x0000a700ff047b82 */ /* 0x000eb00000000800 */
[----:B0-----:R-:W0:Y:S01]  /*3b90*/  LDC R7, c[0x0][0x284] ;  /* 0x0000a100ff077b82 */ /* 0x001e220000000800 */
[----:B--2---:R-:W-:-:S04]  /*3ba0*/  IMAD R60, R60, R5, R4 ;  /* 0x000000053c3c7224 */ /* 0x004fc800078e0204 */
[----:B0-----:R-:W-:-:S05]  /*3bb0*/  IMAD R4, R60, R7, RZ ;  /* 0x000000073c047224 */ /* 0x001fca00078e02ff */
[----:B------:R-:W-:-:S07]  /*3bc0*/  SHF.R.S32.HI R5, RZ, 0x1f, R4 ;  /* 0x0000001fff057819 */ /* 0x000fce0000011404 */
.L_x_56:
[----:B------:R-:W-:Y:S01]  /*3bd0*/  ULDC.64 UR8, c[0x0][0x310] ;  /* 0x0000c40000087ab9 */ /* 0x000fe20000000a00 */
[----:B------:R-:W-:Y:S01]  /*3be0*/  ULDC.64 UR10, c[0x0][0x310] ;  /* 0x0000c400000a7ab9 */ /* 0x000fe20000000a00 */
[----:B------:R-:W-:Y:S04]  /*3bf0*/  BSSY B0, `(.L_x_57) ;  /* 0x0000046000007945 */ /* 0x000fe80003800000 */
[----:B------:R-:W-:Y:S05]  /*3c00*/  @P1 BRA `(.L_x_58) ;  /* 0x0000000400101947 */ /* 0x000fea0003800000 */
[-C--:B------:R-:W-:Y:S01]  /*3c10*/  LOP3.LUT R6, RZ, R0.reuse, RZ, 0x33, !PT ;  /* 0x00000000ff067212 */ /* 0x080fe200078e33ff */
[----:B------:R-:W-:Y:S01]  /*3c20*/  BSSY B1, `(.L_x_59) ;  /* 0x0000017000017945 */ /* 0x000fe20003800000 */
[C---:B------:R-:W-:Y:S02]  /*3c30*/  IADD3 R9, R3.reuse, R0, RZ ;  /* 0x0000000003097210 */ /* 0x040fe40007ffe0ff */
[----:B------:R-:W-:-:S04]  /*3c40*/  IADD3 R12, -R3, UR39, R6 ;  /* 0x00000027030c7c10 */ /* 0x000fc8000fffe106 */
[----:B------:R-:W-:-:S04]  /*3c50*/  LEA.HI R6, R12, 0x1, RZ, 0x18 ;  /* 0x000000010c067811 */ /* 0x000fc800078fc0ff */
[----:B------:R-:W-:-:S13]  /*3c60*/  LOP3.LUT P1, R8, R6, 0x3, RZ, 0xc0, !PT ;  /* 0x0000000306087812 */ /* 0x000fda000782c0ff */
[----:B------:R-:W-:Y:S05]  /*3c70*/  @!P1 BRA `(.L_x_60) ;  /* 0x0000000000449947 */ /* 0x000fea0003800000 */
.L_x_62:
[----:B01----:R-:W-:Y:S01]  /*3c80*/  IMAD.IADD R7, R9, 0x1, -R0 ;  /* 0x0000000109077824 */ /* 0x003fe200078e0a00 */
[----:B------:R-:W-:-:S04]  /*3c90*/  IADD3 R8, R8, -0x1, RZ ;  /* 0xffffffff08087810 */ /* 0x000fc80007ffe0ff */
[C---:B------:R-:W-:Y:S02]  /*3ca0*/  LEA R6, R7.reuse, UR38, 0x2 ;  /* 0x0000002607067c11 */ /* 0x040fe4000f8e10ff */
[----:B------:R-:W-:Y:S02]  /*3cb0*/  LEA R7, R7, UR14, 0x1 ;  /* 0x0000000e07077c11 */ /* 0x000fe4000f8e08ff */
[----:B------:R-:W-:Y:S02]  /*3cc0*/  ISETP.NE.AND P3, PT, R8, RZ, PT ;  /* 0x000000ff0800720c */ /* 0x000fe40003f65270 */
[----:B------:R-:W1:Y:S02]  /*3cd0*/  LDS R6, [R6] ;  /* 0x0000000006067984 */ /* 0x000e640000000800 */
[----:B-1----:R-:W-:-:S05]  /*3ce0*/  FMUL.FTZ R11, R6, R13 ;  /* 0x0000000d060b7220 */ /* 0x002fca0000410000 */
[----:B------:R-:W-:-:S05]  /*3cf0*/  F2FP.F16.F32.PACK_AB R10, RZ, R11 ;  /* 0x0000000bff0a723e */ /* 0x000fca00000000ff */
[----:B------:R0:W-:Y:S01]  /*3d00*/  STS.U16 [R7], R10 ;  /* 0x0000000a07007388 */ /* 0x0001e20000000400 */
[----:B------:R-:W-:Y:S05]  /*3d10*/  @!P0 BRA `(.L_x_61) ;  /* 0x0000000000148947 */ /* 0x000fea0003800000 */
[----:B0-----:R-:W-:-:S04]  /*3d20*/  IADD3 R7, P1, R9, R4, RZ ;  /* 0x0000000409077210 */ /* 0x001fc80007f3e0ff */
[----:B------:R-:W-:Y:S02]  /*3d30*/  LEA.HI.X.SX32 R10, R9, R5, 0x1, P1 ;  /* 0x00000005090a7211 */ /* 0x000fe400008f0eff */
[----:B------:R-:W-:-:S04]  /*3d40*/  LEA R6, P1, R7, UR8, 0x2 ;  /* 0x0000000807067c11 */ /* 0x000fc8000f8210ff */
[----:B------:R-:W-:-:S05]  /*3d50*/  LEA.HI.X R7, R7, UR9, R10, 0x2, P1 ;  /* 0x0000000907077c11 */ /* 0x000fca00088f140a */
[----:B------:R1:W-:Y:S04]  /*3d60*/  STG.E desc[UR36][R6.64], R11 ;  /* 0x0000000b06007986 */ /* 0x0003e8000c101924 */
.L_x_61:
[----:B------:R-:W-:Y:S01]  /*3d70*/  VIADD R9, R9, 0x100 ;  /* 0x0000010009097836 */ /* 0x000fe20000000000 */
[----:B------:R-:W-:Y:S06]  /*3d80*/  @P3 BRA `(.L_x_62) ;  /* 0xfffffffc00bc3947 */ /* 0x000fec000383ffff */
.L_x_60:
[----:B------:R-:W-:Y:S05]  /*3d90*/  BSYNC B1 ;  /* 0x0000000000017941 */ /* 0x000fea0003800000 */
.L_x_59:
[----:B------:R-:W-:-:S13]  /*3da0*/  ISETP.GE.U32.AND P0, PT, R12, 0x300, PT ;  /* 0x000003000c00780c */ /* 0x000fda0003f06070 */
[----:B------:R-:W-:Y:S05]  /*3db0*/  @!P0 BRA `(.L_x_58) ;  /* 0x0000000000a48947 */ /* 0x000fea0003800000 */
[C---:B01----:R-:W-:Y:S02]  /*3dc0*/  LEA R7, R9.reuse, UR7, 0x1 ;  /* 0x0000000709077c11 */ /* 0x043fe4000f8e08ff */
[C---:B------:R-:W-:Y:S02]  /*3dd0*/  SHF.L.U32 R6, R0.reuse, 0x2, RZ ;  /* 0x0000000200067819 */ /* 0x040fe400000006ff */
[----:B------:R-:W-:Y:S01]  /*3de0*/  ISETP.NE.AND P1, PT, RZ, UR4, PT ;  /* 0x00000004ff007c0c */ /* 0x000fe2000bf25270 */
[----:B------:R-:W-:Y:S02]  /*3df0*/  IMAD R7, R0, -0x2, R7 ;  /* 0xfffffffe00077824 */ /* 0x000fe400078e0207 */
[----:B------:R-:W-:-:S03]  /*3e00*/  IMAD R6, R9, 0x4, -R6 ;  /* 0x0000000409067824 */ /* 0x000fc600078e0a06 */
[----:B------:R-:W-:Y:S01]  /*3e10*/  IADD3 R8, R7, UR38, RZ ;  /* 0x0000002607087c10 */ /* 0x000fe2000fffe0ff */
[----:B------:R-:W-:-:S07]  /*3e20*/  VIADD R10, R6, UR38 ;  /* 0x00000026060a7c36 */ /* 0x000fce0008000000 */
.L_x_63:
[----:B------:R-:W0:Y:S01]  /*3e30*/  LDS R6, [R10] ;  /* 0x000000000a067984 */ /* 0x000e220000000800 */
[----:B------:R-:W-:-:S04]  /*3e40*/  IADD3 R11, P0, R9, R4, RZ ;  /* 0x00000004090b7210 */ /* 0x000fc80007f1e0ff */
[C---:B------:R-:W-:Y:S02]  /*3e50*/  LEA.HI.X.SX32 R12, R9.reuse, R5, 0x1, P0 ;  /* 0x00000005090c7211 */ /* 0x040fe400000f0eff */
[----:B------:R-:W-:Y:S01]  /*3e60*/  IADD3 R9, R9, 0x400, RZ ;  /* 0x0000040009097810 */ /* 0x000fe20007ffe0ff */
[----:B0-----:R-:W-:-:S05]  /*3e70*/  FMUL.FTZ R15, R6, R13 ;  /* 0x0000000d060f7220 */ /* 0x001fca0000410000 */
[----:B------:R-:W-:-:S04]  /*3e80*/  F2FP.F16.F32.PACK_AB R6, RZ, R15 ;  /* 0x0000000fff06723e */ /* 0x000fc800000000ff */
[----:B------:R-:W-:-:S05]  /*3e90*/  PRMT R7, R6, 0x7610, R7 ;  /* 0x0000761006077816 */ /* 0x000fca0000000007 */
[----:B------:R-:W-:Y:S04]  /*3ea0*/  STS.U16 [R8], R7 ;  /* 0x0000000708007388 */ /* 0x000fe80000000400 */
[----:B------:R-:W0:Y:S02]  /*3eb0*/  LDS R6, [R10+0x400] ;  /* 0x000400000a067984 */ /* 0x000e240000000800 */
[----:B0-----:R-:W-:-:S05]  /*3ec0*/  FMUL.FTZ R21, R6, R13 ;  /* 0x0000000d06157220 */ /* 0x001fca0000410000 */
[----:B------:R-:W-:-:S04]  /*3ed0*/  F2FP.F16.F32.PACK_AB R6, RZ, R21 ;  /* 0x00000015ff06723e */ /* 0x000fc800000000ff */
[----:B------:R-:W-:-:S05]  /*3ee0*/  PRMT R14, R6, 0x7610, R14 ;  /* 0x00007610060e7816 */ /* 0x000fca000000000e */
[----:B------:R-:W-:Y:S04]  /*3ef0*/  STS.U16 [R8+0x200], R14 ;  /* 0x0002000e08007388 */ /* 0x000fe80000000400 */
[----:B------:R-:W0:Y:S02]  /*3f00*/  LDS R6, [R10+0x800] ;  /* 0x000800000a067984 */ /* 0x000e240000000800 */
[----:B0-----:R-:W-:-:S05]  /*3f10*/  FMUL.FTZ R23, R6, R13 ;  /* 0x0000000d06177220 */ /* 0x001fca0000410000 */
[----:B------:R-:W-:-:S04]  /*3f20*/  F2FP.F16.F32.PACK_AB R6, RZ, R23 ;  /* 0x00000017ff06723e */ /* 0x000fc800000000ff */
[----:B------:R-:W-:Y:S02]  /*3f30*/  PRMT R20, R6, 0x7610, R20 ;  /* 0x0000761006147816 */ /* 0x000fe40000000014 */
[----:B------:R-:W-:-:S03]  /*3f40*/  LEA R6, P0, R11, UR10, 0x2 ;  /* 0x0000000a0b067c11 */ /* 0x000fc6000f8010ff */
[----:B------:R-:W-:Y:S04]  /*3f50*/  STS.U16 [R8+0x400], R20 ;  /* 0x0004001408007388 */ /* 0x000fe80000000400 */
[----:B------:R0:W3:Y:S02]  /*3f60*/  LDS R7, [R10+0xc00] ;  /* 0x000c00000a077984 */ /* 0x0000e40000000800 */
[----:B0-----:R-:W-:Y:S01]  /*3f70*/  IADD3 R10, R10, 0x1000, RZ ;  /* 0x000010000a0a7810 */ /* 0x001fe20007ffe0ff */
[----:B---3--:R-:W-:Y:S01]  /*3f80*/  FMUL.FTZ R25, R7, R13 ;  /* 0x0000000d07197220 */ /* 0x008fe20000410000 */
[----:B------:R-:W-:Y:S02]  /*3f90*/  LEA.HI.X R7, R11, UR11, R12, 0x2, P0 ;  /* 0x0000000b0b077c11 */ /* 0x000fe400080f140c */
[----:B------:R-:W-:-:S02]  /*3fa0*/  ISETP.GE.AND P0, PT, R9, UR39, PT ;  /* 0x0000002709007c0c */ /* 0x000fc4000bf06270 */
[----:B------:R-:W-:Y:S01]  /*3fb0*/  F2FP.F16.F32.PACK_AB R11, RZ, R25 ;  /* 0x00000019ff0b723e */ /* 0x000fe200000000ff */
[----:B------:R-:W-:Y:S03]  /*3fc0*/  @P1 STG.E desc[UR36][R6.64], R15 ;  /* 0x0000000f06001986 */ /* 0x000fe6000c101924 */
[----:B------:R-:W-:Y:S01]  /*3fd0*/  PRMT R12, R11, 0x7610, R12 ;  /* 0x000076100b0c7816 */ /* 0x000fe2000000000c */
[----:B------:R-:W-:Y:S01]  /*3fe0*/  @P1 STG.E desc[UR36][R6.64+0x400], R21 ;  /* 0x0004001506001986 */ /* 0x000fe2000c101924 */
[----:B------:R-:W-:-:S03]  /*3ff0*/  VIADD R11, R8, 0x800 ;  /* 0x00000800080b7836 */ /* 0x000fc60000000000 */
[----:B------:R-:W-:Y:S04]  /*4000*/  @P1 STG.E desc[UR36][R6.64+0x800], R23 ;  /* 0x0008001706001986 */ /* 0x000fe8000c101924 */
[----:B------:R-:W-:Y:S04]  /*4010*/  @P1 STG.E desc[UR36][R6.64+0xc00], R25 ;  /* 0x000c001906001986 */ /* 0x000fe8000c101924 */
[----:B------:R0:W-:Y:S02]  /*4020*/  STS.U16 [R8+0x600], R12 ;  /* 0x0006000c08007388 */ /* 0x0001e40000000400 */
[----:B0-----:R-:W-:Y:S01]  /*4030*/  IMAD.MOV.U32 R8, RZ, RZ, R11 ;  /* 0x000000ffff087224 */ /* 0x001fe200078e000b */
[----:B------:R-:W-:Y:S06]  /*4040*/  @!P0 BRA `(.L_x_63) ;  /* 0xfffffffc00788947 */ /* 0x000fec000383ffff */
.L_x_58:
[----:B------:R-:W-:Y:S05]  /*4050*/  BSYNC B0 ;  /* 0x0000000000007941 */ /* 0x000fea0003800000 */
.L_x_57:
[----:B------:R-:W-:Y:S01]  /*4060*/  UIADD3 UR15, UR39, -0x1, URZ ;  /* 0xffffffff270f7890 */ /* 0x000fe2000fffe03f */
[----:B------:R-:W2:Y:S01]  /*4070*/  S2UR UR6, SR_CgaCtaId ;  /* 0x00000000000679c3 */ /* 0x000ea20000008800 */
[--C-:B-1----:R-:W-:Y:S01]  /*4080*/  SHF.R.S32.HI R6, RZ, 0x1f, R3.reuse ;  /* 0x0000001fff067819 */ /* 0x102fe20000011403 */
[----:B------:R-:W-:Y:S01]  /*4090*/  ULDC UR10, c[0x0][0x288] ;  /* 0x0000a200000a7ab9 */ /* 0x000fe20000000800 */
[----:B------:R-:W-:Y:S01]  /*40a0*/  USHF.R.S32.HI UR4, URZ, 0x1f, UR15 ;  /* 0x0000001f3f047899 */ /* 0x000fe2000801140f */
[----:B------:R-:W-:Y:S01]  /*40b0*/  SHF.R.S32.HI R4, RZ, 0x1f, R3 ;  /* 0x0000001fff047819 */ /* 0x000fe20000011403 */
[----:B------:R-:W-:Y:S01]  /*40c0*/  ULDC UR8, c[0x0][0x29c] ;  /* 0x0000a70000087ab9 */ /* 0x000fe20000000800 */
[-C--:B------:R-:W-:Y:S01]  /*40d0*/  LEA.HI R5, R6, R3.reuse, RZ, 0x2 ;  /* 0x0000000306057211 */ /* 0x080fe200078f10ff */
[----:B------:R-:W-:Y:S01]  /*40e0*/  ULEA.HI UR4, UR4, UR15, URZ, 0x6 ;  /* 0x0000000f04047291 */ /* 0x000fe2000f8f303f */
[-C--:B------:R-:W-:Y:S01]  /*40f0*/  LEA.HI R4, R4, R3.reuse, RZ, 0x2 ;  /* 0x0000000304047211 */ /* 0x080fe200078f10ff */
[----:B------:R-:W-:Y:S01]  /*4100*/  UMOV UR5, 0x400 ;  /* 0x0000040000057882 */ /* 0x000fe20000000000 */
[----:B------:R-:W-:Y:S01]  /*4110*/  SHF.R.S32.HI R5, RZ, 0x2, R5 ;  /* 0x00000002ff057819 */ /* 0x000fe20000011405 */
[----:B------:R-:W-:Y:S01]  /*4120*/  ULOP3.LUT UR4, UR4, 0xffffffc0, URZ, 0xc0, !UPT ;  /* 0xffffffc004047892 */ /* 0x000fe2000f8ec03f */
[----:B------:R-:W-:Y:S01]  /*4130*/  LOP3.LUT R4, R4, 0xfffffffc, RZ, 0xc0, !PT ;  /* 0xfffffffc04047812 */ /* 0x000fe200078ec0ff */
[----:B------:R-:W-:Y:S01]  /*4140*/  IMAD R6, R2, UR10, R17 ;  /* 0x0000000a02067c24 */ /* 0x000fe2000f8e0211 */
[----:B------:R-:W-:Y:S01]  /*4150*/  UIADD3 UR5, UR5, 0x80, URZ ;  /* 0x0000008005057890 */ /* 0x000fe2000fffe03f */
[----:B------:R-:W-:Y:S01]  /*4160*/  BSSY B0, `(.L_x_64) ;  /* 0x000001c000007945 */ /* 0x000fe20003800000 */
[----:B------:R-:W-:Y:S01]  /*4170*/  UIADD3 UR4, UR15, -UR4, URZ ;  /* 0x800000040f047290 */ /* 0x000fe2000fffe03f */
[----:B------:R-:W-:Y:S01]  /*4180*/  IADD3 R32, -R4, R3, RZ ;  /* 0x0000000304207210 */ /* 0x000fe20007ffe1ff */
[----:B------:R-:W-:Y:S01]  /*4190*/  ULDC UR9, c[0x0][0x284] ;  /* 0x0000a10000097ab9 */ /* 0x000fe20000000800 */
[----:B------:R-:W-:Y:S01]  /*41a0*/  SHF.L.U32 R4, R6, 0x5, RZ ;  /* 0x0000000506047819 */ /* 0x000fe200000006ff */
[----:B------:R-:W-:Y:S01]  /*41b0*/  IMAD.U32 R51, RZ, RZ, UR9 ;  /* 0x00000009ff337e24 */ /* 0x000fe2000f8e00ff */
[----:B------:R-:W-:-:S02]  /*41c0*/  CS2R R14, SRZ ;  /* 0x00000000000e7805 */ /* 0x000fc4000001ff00 */
[----:B------:R-:W-:Y:S01]  /*41d0*/  ISETP.NE.AND P1, PT, R5, UR4, PT ;  /* 0x0000000405007c0c */ /* 0x000fe2000bf25270 */
[----:B------:R-:W-:Y:S01]  /*41e0*/  IMAD.SHL.U32 R35, R32, 0x8, RZ ;  /* 0x0000000820237824 */ /* 0x000fe200078e00ff */
[----:B--2---:R-:W-:Y:S01]  /*41f0*/  ULEA UR5, UR6, UR5, 0x18 ;  /* 0x0000000506057291 */ /* 0x004fe2000f8ec03f */
[----:B------:R-:W-:Y:S02]  /*4200*/  CS2R R12, SRZ ;  /* 0x00000000000c7805 */ /* 0x000fe4000001ff00 */
[----:B------:R-:W-:Y:S01]  /*4210*/  ISETP.NE.OR P0, PT, RZ, UR8, P1 ;  /* 0x00000008ff007c0c */ /* 0x000fe20008f05670 */
[-CC-:B------:R-:W-:Y:S02]  /*4220*/  IMAD R33, R4, R51.reuse, R35.reuse ;  /* 0x0000003304217224 */ /* 0x180fe400078e0223 */
[----:B------:R-:W-:Y:S01]  /*4230*/  IMAD R6, R62, R51, R35 ;  /* 0x000000333e067224 */ /* 0x000fe200078e0223 */
[----:B------:R-:W-:Y:S02]  /*4240*/  LEA R32, R32, UR5, 0x4 ;  /* 0x0000000520207c11 */ /* 0x000fe4000f8e20ff */
[----:B0-----:R-:W-:-:S02]  /*4250*/  SHF.R.S32.HI R7, RZ, 0x1f, R33 ;  /* 0x0000001fff077819 */ /* 0x001fc40000011421 */
[----:B------:R-:W-:-:S05]  /*4260*/  SHF.R.S32.HI R8, RZ, 0x1f, R6 ;  /* 0x0000001fff087819 */ /* 0x000fca0000011406 */
[----:B------:R-:W-:Y:S05]  /*4270*/  @P0 BRA `(.L_x_65) ;  /* 0x0000000000280947 */ /* 0x000fea0003800000 */
[----:B------:R-:W-:Y:S01]  /*4280*/  ULDC.64 UR4, c[0x0][0x240] ;  /* 0x0000900000047ab9 */ /* 0x000fe20000000a00 */
[----:B------:R-:W-:Y:S01]  /*4290*/  HFMA2.MMA R15, -RZ, RZ, 0, 0 ;  /* 0x00000000ff0f7435 */ /* 0x000fe200000001ff */
[----:B------:R-:W-:-:S04]  /*42a0*/  ISETP.NE.U32.AND P0, PT, RZ, UR4, PT ;  /* 0x00000004ff007c0c */ /* 0x000fc8000bf05070 */
[----:B------:R-:W-:-:S13]  /*42b0*/  ISETP.NE.AND.EX P0, PT, RZ, UR5, PT, P0 ;  /* 0x00000005ff007c0c */ /* 0x000fda000bf05300 */
[----:B------:R-:W-:Y:S05]  /*42c0*/  @!P0 BRA `(.L_x_66) ;  /* 0x0000000000108947 */ /* 0x000fea0003800000 */
[----:B------:R-:W0:Y:S01]  /*42d0*/  LDC.64 R12, c[0x0][0x240] ;  /* 0x00009000ff0c7b82 */ /* 0x000e220000000a00 */
[----:B------:R-:W-:-:S04]  /*42e0*/  IMAD R9, R17, 0x20, R35 ;  /* 0x0000002011097824 */ /* 0x000fc800078e0223 */
[----:B0-----:R-:W-:-:S06]  /*42f0*/  IMAD.WIDE R12, R9, 0x2, R12 ;  /* 0x00000002090c7825 */ /* 0x001fcc00078e020c */
[----:B------:R-:W5:Y:S02]  /*4300*/  LDG.E.128 R12, desc[UR36][R12.64] ;  /* 0x000000240c0c7981 */ /* 0x000f64000c1e1d00 */
.L_x_66:
[----:B-----5:R0:W-:Y:S02]  /*4310*/  STS.128 [R32], R12 ;  /* 0x0000000c20007388 */ /* 0x0201e40000000c00 */
.L_x_65:
[----:B------:R-:W-:Y:S05]  /*4320*/  BSYNC B0 ;  /* 0x0000000000007941 */ /* 0x000fea0003800000 */
.L_x_64:
[----:B------:R-:W-:Y:S01]  /*4330*/  IADD3 R11, R5, R0, RZ ;  /* 0x00000000050b7210 */ /* 0x000fe20007ffe0ff */
[----:B------:R-:W-:Y:S01]  /*4340*/  ULDC.64 UR4, c[0x0][0x250] ;  /* 0x0000940000047ab9 */ /* 0x000fe20000000a00 */
[----:B------:R-:W-:Y:S01]  /*4350*/  VIMNMX R50, R51, UR15, PT ;  /* 0x0000000f33327c48 */ /* 0x000fe2000bfe0100 */
[----:B------:R-:W-:Y:S01]  /*4360*/  IMAD.U32 R10, RZ, RZ, UR5 ;  /* 0x00000005ff0a7e24 */ /* 0x000fe2000f8e00ff */
[----:B------:R-:W-:Y:S01]  /*4370*/  MOV R9, UR4 ;  /* 0x0000000400097c02 */ /* 0x000fe20008000f00 */
[----:B------:R-:W-:Y:S01]  /*4380*/  IMAD.SHL.U32 R20, R11, 0x20, RZ ;  /* 0x000000200b147824 */ /* 0x000fe200078e00ff */
[----:B------:R-:W-:Y:S01]  /*4390*/  ULDC UR9, c[0x0][0x284] ;  /* 0x0000a10000097ab9 */ /* 0x000fe20000000800 */
[----:B------:R-:W-:Y:S01]  /*43a0*/  ULDC UR6, c[0x0][0x288] ;  /* 0x0000a20000067ab9 */ /* 0x000fe20000000800 */
[----:B------:R-:W-:Y:S01]  /*43b0*/  ULDC.64 UR10, c[0x0][0x258] ;  /* 0x00009600000a7ab9 */ /* 0x000fe20000000a00 */
[----:B------:R-:W-:Y:S01]  /*43c0*/  ULDC.64 UR12, c[0x0][0x250] ;  /* 0x00009400000c7ab9 */ /* 0x000fe20000000a00 */
[----:B------:R-:W-:Y:S01]  /*43d0*/  IADD3 R21, P0, R33, R20, RZ ;  /* 0x0000001421157210 */ /* 0x000fe20007f1e0ff */
[----:B------:R-:W-:Y:S01]  /*43e0*/  BSSY B0, `(.L_x_67) ;  /* 0x00000b9000007945 */ /* 0x000fe20003800000 */
[----:B------:R-:W-:-:S02]  /*43f0*/  LEA R42, R5, UR14, 0x1 ;  /* 0x0000000e052a7c11 */ /* 0x000fc4000f8e08ff */
[----:B------:R-:W-:Y:S02]  /*4400*/  CS2R R40, SRZ ;  /* 0x0000000000287805 */ /* 0x000fe4000001ff00 */
[----:B------:R-:W-:Y:S02]  /*4410*/  LEA.HI.X.SX32 R20, R20, R7, 0x1, P0 ;  /* 0x0000000714147211 */ /* 0x000fe400000f0eff */
[----:B------:R-:W-:Y:S01]  /*4420*/  CS2R R38, SRZ ;  /* 0x0000000000267805 */ /* 0x000fe2000001ff00 */
[----:B------:R-:W-:Y:S01]  /*4430*/  BAR.SYNC.DEFER_BLOCKING 0x0 ;  /* 0x0000000000007b1d */ /* 0x000fe20000010000 */
[C---:B------:R-:W-:Y:S02]  /*4440*/  LEA R44, P0, R21.reuse, R9, 0x1 ;  /* 0x00000009152c7211 */ /* 0x040fe400078008ff */
[----:B------:R-:W-:Y:S02]  /*4450*/  CS2R R36, SRZ ;  /* 0x0000000000247805 */ /* 0x000fe4000001ff00 */
[----:B------:R-:W-:Y:S01]  /*4460*/  MOV R43, RZ ;  /* 0x000000ff002b7202 */ /* 0x000fe20000000f00 */
[----:B------:R-:W-:Y:S01]  /*4470*/  IMAD.MOV.U32 R34, RZ, RZ, RZ ;  /* 0x000000ffff227224 */ /* 0x000fe200078e00ff */
[----:B------:R-:W-:-:S02]  /*4480*/  LEA.HI.X R45, R21, R10, R20, 0x1, P0 ;  /* 0x0000000a152d7211 */ /* 0x000fc400000f0c14 */
[----:B------:R-:W-:-:S13]  /*4490*/  ISETP.GE.AND P0, PT, R11, R50, PT ;  /* 0x000000320b00720c */ /* 0x000fda0003f06270 */
[----:B------:R-:W-:Y:S05]  /*44a0*/  @P0 BRA `(.L_x_68) ;  /* 0x0000000800b00947 */ /* 0x000fea0003800000 */
[----:B---3--:R-:W1:Y:S01]  /*44b0*/  LDC R27, c[0x0][0x288] ;  /* 0x0000a200ff1b7b82 */ /* 0x008e620000000800 */
[----:B------:R-:W-:Y:S01]  /*44c0*/  LOP3.LUT R22, RZ, R51, RZ, 0x33, !PT ;  /* 0x00000033ff167212 */ /* 0x000fe200078e33ff */
[----:B------:R-:W-:Y:S01]  /*44d0*/  BSSY B1, `(.L_x_69) ;  /* 0x0000043000017945 */ /* 0x000fe20003800000 */
[----:B------:R-:W-:Y:S01]  /*44e0*/  IADD3 R23, RZ, -UR39, RZ ;  /* 0x80000027ff177c10 */ /* 0x000fe2000fffe0ff */
[----:B------:R-:W-:Y:S01]  /*44f0*/  IMAD.MOV.U32 R34, RZ, RZ, RZ ;  /* 0x000000ffff227224 */ /* 0x000fe200078e00ff */
[----:B------:R-:W-:Y:S02]  /*4500*/  IADD3 R48, -R0, -0x2, -R5 ;  /* 0xfffffffe00307810 */ /* 0x000fe40007ffe905 */
[----:B------:R-:W-:Y:S02]  /*4510*/  CS2R R36, SRZ ;  /* 0x0000000000247805 */ /* 0x000fe4000001ff00 */
[----:B------:R-:W-:Y:S01]  /*4520*/  VIMNMX R23, R22, R23, !PT ;  /* 0x0000001716177248 */ /* 0x000fe20007fe0100 */
[----:B------:R-:W2:Y:S01]  /*4530*/  LDC.64 R46, c[0x0][0x2e8] ;  /* 0x0000ba00ff2e7b82 */ /* 0x000ea20000000a00 */
[----:B------:R-:W-:-:S02]  /*4540*/  MOV R54, R11 ;  /* 0x0000000b00367202 */ /* 0x000fc40000000f00 */
[----:B------:R-:W-:Y:S02]  /*4550*/  CS2R R38, SRZ ;  /* 0x0000000000267805 */ /* 0x000fe4000001ff00 */
[----:B------:R-:W-:Y:S02]  /*4560*/  IADD3 R48, R48, -R23, RZ ;  /* 0x8000001730307210 */ /* 0x000fe40007ffe0ff */
[----:B------:R-:W-:Y:S01]  /*4570*/  CS2R R40, SRZ ;  /* 0x0000000000287805 */ /* 0x000fe2000001ff00 */
[----:B------:R-:W-:Y:S01]  /*4580*/  IMAD.MOV.U32 R43, RZ, RZ, RZ ;  /* 0x000000ffff2b7224 */ /* 0x000fe200078e00ff */
[----:B------:R-:W-:Y:S01]  /*4590*/  LOP3.LUT P0, RZ, R48, 0x40, RZ, 0xc0, !PT ;  /* 0x0000004030ff7812 */ /* 0x000fe2000780c0ff */
[----:B-1----:R-:W-:-:S04]  /*45a0*/  IMAD R20, R16, R27, R17 ;  /* 0x0000001b10147224 */ /* 0x002fc800078e0211 */
[----:B------:R-:W-:-:S04]  /*45b0*/  IMAD R21, R20, 0x20, R35 ;  /* 0x0000002014157824 */ /* 0x000fc800078e0223 */
[----:B--2---:R-:W-:-:S04]  /*45c0*/  IMAD.WIDE R46, R21, 0x2, R46 ;  /* 0x00000002152e7825 */ /* 0x004fc800078e022e */
[----:B------:R-:W-:Y:S05]  /*45d0*/  @P0 BRA `(.L_x_70) ;  /* 0x0000000000c80947 */ /* 0x000fea0003800000 */
[----:B------:R-:W-:Y:S01]  /*45e0*/  IMAD R22, R2, R51, RZ ;  /* 0x0000003302167224 */ /* 0x000fe200078e02ff */
[----:B------:R-:W-:Y:S01]  /*45f0*/  SHF.R.S32.HI R20, RZ, 0x1f, R11 ;  /* 0x0000001fff147819 */ /* 0x000fe2000001140b */
[----:B------:R-:W-:Y:S01]  /*4600*/  ULDC.64 UR4, c[0x0][0x258] ;  /* 0x0000960000047ab9 */ /* 0x000fe20000000a00 */
[----:B------:R-:W1:Y:S02]  /*4610*/  LDS.U16 R43, [R42] ;  /* 0x000000002a2b7984 */ /* 0x000e640000000400 */
[----:B------:R-:W-:-:S04]  /*4620*/  IADD3 R21, P0, R22, R11, RZ ;  /* 0x0000000b16157210 */ /* 0x000fc80007f1e0ff */
[----:B------:R-:W-:Y:S02]  /*4630*/  LEA.HI.X.SX32 R20, R22, R20, 0x1, P0 ;  /* 0x0000001416147211 */ /* 0x000fe400000f0eff */
[----:B------:R-:W-:-:S04]  /*4640*/  LEA R24, P0, R21, UR4, 0x2 ;  /* 0x0000000415187c11 */ /* 0x000fc8000f8010ff */
[----:B------:R-:W-:-:S05]  /*4650*/  LEA.HI.X R25, R21, UR5, R20, 0x2, P0 ;  /* 0x0000000515197c11 */ /* 0x000fca00080f1414 */
[----:B------:R-:W2:Y:S02]  /*4660*/  LDG.E R24, desc[UR36][R24.64] ;  /* 0x0000002418187981 */ /* 0x000ea4000c1e1900 */
[----:B--2---:R-:W-:-:S04]  /*4670*/  IMAD R20, R24, R27, RZ ;  /* 0x0000001b18147224 */ /* 0x004fc800078e02ff */
[----:B------:R-:W-:-:S05]  /*4680*/  IMAD R20, R20, R51, R11 ;  /* 0x0000003314147224 */ /* 0x000fca00078e020b */
[----:B------:R-:W-:-:S04]  /*4690*/  SHF.L.U32 R21, R20, 0x5, RZ ;  /* 0x0000000514157819 */ /* 0x000fc800000006ff */
[----:B------:R-:W-:-:S04]  /*46a0*/  IADD3 R22, P0, R6, R21, RZ ;  /* 0x0000001506167210 */ /* 0x000fc80007f1e0ff */
[----:B------:R-:W-:Y:S02]  /*46b0*/  LEA.HI.X.SX32 R21, R21, R8, 0x1, P0 ;  /* 0x0000000815157211 */ /* 0x000fe400000f0eff */
[----:B------:R-:W-:-:S04]  /*46c0*/  LEA R20, P0, R22, R9, 0x1 ;  /* 0x0000000916147211 */ /* 0x000fc800078008ff */
[----:B------:R-:W-:-:S06]  /*46d0*/  LEA.HI.X R21, R22, R10, R21, 0x1, P0 ;  /* 0x0000000a16157211 */ /* 0x000fcc00000f0c15 */
[----:B------:R-:W5:Y:S01]  /*46e0*/  LDG.E.128 R20, desc[UR36][R20.64] ;  /* 0x0000002414147981 */ /* 0x000f62000c1e1d00 */
[----:B------:R-:W-:Y:S01]  /*46f0*/  UISETP.NE.AND UP0, UPT, UR8, URZ, UPT ;  /* 0x0000003f0800728c */ /* 0x000fe2000bf05270 */
[----:B-1----:R-:W-:-:S05]  /*4700*/  HADD2.F32 R43, -RZ, R43.H0_H0 ;  /* 0x2000002bff2b7230 */ /* 0x002fca0000004100 */
[----:B------:R-:W-:-:S13]  /*4710*/  PLOP3.LUT P2, PT, PT, PT, UP0, 0x80, 0x0 ;  /* 0x000000000000781c */ /* 0x000fda0003f4f008 */
[----:B------:R-:W-:Y:S05]  /*4720*/  @P2 BRA `(.L_x_71) ;  /* 0x0000000000302947 */ /* 0x000fea0003800000 */
[----:B------:R-:W-:Y:S01]  /*4730*/  ISETP.NE.AND P3, PT, R19, RZ, PT ;  /* 0x000000ff1300720c */ /* 0x000fe20003f65270 */
[----:B------:R-:W1:-:S12]  /*4740*/  LDS.128 R28, [R32] ;  /* 0x00000000201c7984 */ /* 0x000e580000000c00 */
[----:B------:R-:W2:Y:S01]  /*4750*/  @P3 LDG.E.128 R24, desc[UR36][R46.64] ;  /* 0x000000242e183981 */ /* 0x000ea2000c1e1d00 */
[----:B-1---5:R-:W-:Y:S01]  /*4760*/  HFMA2.MMA R20, R20, 1, 1, R28 ;  /* 0x3c003c0014147835 */ /* 0x022fe2000000001c */
[----:B------:R-:W-:Y:S01]  /*4770*/  HADD2 R21, R21, R29 ;  /* 0x0000001d15157230 */ /* 0x000fe20000000000 */
[----:B------:R-:W-:Y:S01]  /*4780*/  HFMA2.MMA R22, R22, 1, 1, R30 ;  /* 0x3c003c0016167835 */ /* 0x000fe2000000001e */
[----:B------:R-:W-:-:S04]  /*4790*/  HADD2 R23, R23, R31 ;  /* 0x0000001f17177230 */ /* 0x000fc80000000000 */
[----:B--2---:R-:W-:-:S03]  /*47a0*/  @P3 HFMA2.MMA R21, R21, R25, -RZ ;  /* 0x0000001915153235 */ /* 0x004fc600001000ff */
[----:B------:R-:W-:Y:S01]  /*47b0*/  @P3 HMUL2 R20, R20, R24 ;  /* 0x0000001814143232 */ /* 0x000fe20000000000 */
[----:B------:R-:W-:Y:S01]  /*47c0*/  @P3 HFMA2.MMA R23, R23, R27, -RZ ;  /* 0x0000001b17173235 */ /* 0x000fe200001000ff */
[----:B------:R-:W-:-:S06]  /*47d0*/  @P3 HMUL2 R22, R22, R26 ;  /* 0x0000001a16163232 */ /* 0x000fcc0000000000 */
[----:B------:R1:W-:Y:S04]  /*47e0*/  STG.E.128 desc[UR36][R44.64], R20 ;  /* 0x000000142c007986 */ /* 0x0003e8000c101d24 */
.L_x_71:
[----:B-----5:R-:W-:Y:S02]  /*47f0*/  HADD2.F32 R34, -RZ, R20.H0_H0 ;  /* 0x20000014ff227230 */ /* 0x020fe40000004100 */
[----:B------:R-:W-:Y:S02]  /*4800*/  HADD2.F32 R38, -RZ, R22.H0_H0 ;  /* 0x20000016ff267230 */ /* 0x000fe40000004100 */
[----:B-1----:R-:W-:Y:S02]  /*4810*/  HADD2.F32 R20, -RZ, R20.H1_H1 ;  /* 0x30000014ff147230 */ /* 0x002fe40000004100 */
[C---:B------:R-:W-:Y:S01]  /*4820*/  FFMA.FTZ R34, R43.reuse, R34, RZ ;  /* 0x000000222b227223 */ /* 0x040fe200000100ff */
[--C-:B------:R-:W-:Y:S02]  /*4830*/  HADD2.F32 R36, -RZ, R21.reuse.H0_H0 ;  /* 0x20000015ff247230 */ /* 0x100fe40000004100 */
[----:B------:R-:W-:Y:S01]  /*4840*/  FFMA.FTZ R38, R43, R38, RZ ;  /* 0x000000262b267223 */ /* 0x000fe200000100ff */
[----:B------:R-:W-:-:S02]  /*4850*/  HADD2.F32 R24, -RZ, R21.H1_H1 ;  /* 0x30000015ff187230 */ /* 0x000fc40000004100 */
[C---:B------:R-:W-:Y:S01]  /*4860*/  FFMA.FTZ R37, R43.reuse, R20, RZ ;  /* 0x000000142b257223 */ /* 0x040fe200000100ff */
[----:B------:R-:W-:Y:S02]  /*4870*/  HADD2.F32 R22, -RZ, R22.H1_H1 ;  /* 0x30000016ff167230 */ /* 0x000fe40000004100 */
[C---:B------:R-:W-:Y:S01]  /*4880*/  FFMA.FTZ R36, R43.reuse, R36, RZ ;  /* 0x000000242b247223 */ /* 0x040fe200000100ff */
[--C-:B------:R-:W-:Y:S02]  /*4890*/  HADD2.F32 R40, -RZ, R23.reuse.H0_H0 ;  /* 0x20000017ff287230 */ /* 0x100fe40000004100 */
[C---:B------:R-:W-:Y:S01]  /*48a0*/  FFMA.FTZ R39, R43.reuse, R24, RZ ;  /* 0x000000182b277223 */ /* 0x040fe200000100ff */
[----:B------:R-:W-:Y:S02]  /*48b0*/  HADD2.F32 R26, -RZ, R23.H1_H1 ;  /* 0x30000017ff1a7230 */ /* 0x000fe40000004100 */
[----:B------:R-:W-:Y:S01]  /*48c0*/  FFMA.FTZ R41, R43, R22, RZ ;  /* 0x000000162b297223 */ /* 0x000fe200000100ff */
[----:B------:R-:W-:-:S02]  /*48d0*/  VIADD R54, R11, 0x40 ;  /* 0x000000400b367836 */ /* 0x000fc40000000000 */
[C---:B------:R-:W-:Y:S01]  /*48e0*/  FFMA.FTZ R40, R43.reuse, R40, RZ ;  /* 0x000000282b287223 */ /* 0x040fe200000100ff */
[----:B------:R-:W-:-:S07]  /*48f0*/  FFMA.FTZ R43, R43, R26, RZ ;  /* 0x0000001a2b2b7223 */ /* 0x000fce00000100ff */
.L_x_70:
[----:B------:R-:W-:Y:S05]  /*4900*/  BSYNC B1 ;  /* 0x0000000000017941 */ /* 0x000fea0003800000 */
.L_x_69:
[----:B------:R-:W-:-:S13]  /*4910*/  LOP3.LUT P0, RZ, R48, 0xffffffc0, RZ, 0xc0, !PT ;  /* 0xffffffc030ff7812 */ /* 0x000fda000780c0ff */
[----:B------:R-:W-:Y:S05]  /*4920*/  @!P0 BRA `(.L_x_68) ;  /* 0x0000000400908947 */ /* 0x000fea0003800000 */
[----:B------:R-:W-:Y:S01]  /*4930*/  UISETP.NE.AND UP0, UPT, UR8, URZ, UPT ;  /* 0x0000003f0800728c */ /* 0x000fe2000bf05270 */
[----:B------:R-:W-:-:S05]  /*4940*/  IMAD R55, R2, R51, RZ ;  /* 0x0000003302377224 */ /* 0x000fca00078e02ff */
[----:B------:R-:W-:-:S13]  /*4950*/  PLOP3.LUT P2, PT, PT, PT, UP0, 0x80, 0x0 ;  /* 0x000000000000781c */ /* 0x000fda0003f4f008 */
.L_x_74:
[----:B------:R-:W-:Y:S02]  /*4960*/  SHF.R.S32.HI R10, RZ, 0x1f, R54 ;  /* 0x0000001fff0a7819 */ /* 0x000fe40000011436 */
[----:B------:R-:W-:Y:S02]  /*4970*/  IADD3 R9, P0, R55, R54, RZ ;  /* 0x0000003637097210 */ /* 0x000fe40007f1e0ff */
[----:B------:R-:W-:Y:S02]  /*4980*/  ISETP.NE.AND P4, PT, R19, RZ, PT ;  /* 0x000000ff1300720c */ /* 0x000fe40003f85270 */
[----:B------:R-:W-:Y:S02]  /*4990*/  LEA.HI.X.SX32 R10, R55, R10, 0x1, P0 ;  /* 0x0000000a370a7211 */ /* 0x000fe400000f0eff */
[----:B------:R-:W-:-:S04]  /*49a0*/  LEA R52, P0, R9, UR10, 0x2 ;  /* 0x0000000a09347c11 */ /* 0x000fc8000f8010ff */
[----:B------:R-:W-:-:S05]  /*49b0*/  LEA.HI.X R53, R9, UR11, R10, 0x2, P0 ;  /* 0x0000000b09357c11 */ /* 0x000fca00080f140a */
[----:B------:R-:W2:Y:S01]  /*49c0*/  LDG.E R9, desc[UR36][R52.64] ;  /* 0x0000002434097981 */ /* 0x000ea2000c1e1900 */
[----:B------:R-:W-:Y:S02]  /*49d0*/  MOV R51, UR9 ;  /* 0x0000000900337c02 */ /* 0x000fe40008000f00 */
[----:B------:R-:W-:Y:S02]  /*49e0*/  SHF.L.U32 R20, R54, 0x5, RZ ;  /* 0x0000000536147819 */ /* 0x000fe400000006ff */
[----:B------:R-:W-:Y:S02]  /*49f0*/  MOV R10, UR13 ;  /* 0x0000000d000a7c02 */ /* 0x000fe40008000f00 */
[----:B------:R-:W-:-:S04]  /*4a00*/  IADD3 R22, P3, R33, R20, RZ ;  /* 0x0000001421167210 */ /* 0x000fc80007f7e0ff */
[----:B------:R-:W-:Y:S01]  /*4a10*/  LEA.HI.X.SX32 R23, R20, R7, 0x1, P3 ;  /* 0x0000000714177211 */ /* 0x000fe200018f0eff */
[----:B--2---:R-:W-:-:S04]  /*4a20*/  IMAD R9, R9, UR6, RZ ;  /* 0x0000000609097c24 */ /* 0x004fc8000f8e02ff */
[----:B------:R-:W-:-:S04]  /*4a30*/  IMAD R9, R9, R51, R54 ;  /* 0x0000003309097224 */ /* 0x000fc800078e0236 */
[----:B------:R-:W-:Y:S01]  /*4a40*/  IMAD.SHL.U32 R21, R9, 0x20, RZ ;  /* 0x0000002009157824 */ /* 0x000fe200078e00ff */
[----:B------:R-:W-:-:S04]  /*4a50*/  MOV R9, UR12 ;  /* 0x0000000c00097c02 */ /* 0x000fc80008000f00 */
[----:B------:R-:W-:Y:S02]  /*4a60*/  IADD3 R24, P0, R6, R21, RZ ;  /* 0x0000001506187210 */ /* 0x000fe40007f1e0ff */
[-C--:B------:R-:W-:Y:S02]  /*4a70*/  LEA R48, P3, R22, R9.reuse, 0x1 ;  /* 0x0000000916307211 */ /* 0x080fe400078608ff */
[----:B------:R-:W-:Y:S02]  /*4a80*/  LEA.HI.X.SX32 R21, R21, R8, 0x1, P0 ;  /* 0x0000000815157211 */ /* 0x000fe400000f0eff */
[----:B------:R-:W-:Y:S02]  /*4a90*/  LEA R20, P0, R24, R9, 0x1 ;  /* 0x0000000918147211 */ /* 0x000fe400078008ff */
[-C--:B------:R-:W-:Y:S02]  /*4aa0*/  LEA.HI.X R49, R22, R10.reuse, R23, 0x1, P3 ;  /* 0x0000000a16317211 */ /* 0x080fe400018f0c17 */
[----:B------:R-:W-:-:S06]  /*4ab0*/  LEA.HI.X R21, R24, R10, R21, 0x1, P0 ;  /* 0x0000000a18157211 */ /* 0x000fcc00000f0c15 */
[----:B------:R-:W5:Y:S01]  /*4ac0*/  LDG.E.128 R20, desc[UR36][R20.64] ;  /* 0x0000002414147981 */ /* 0x000f62000c1e1d00 */
[----:B------:R-:W-:Y:S05]  /*4ad0*/  @P2 BRA `(.L_x_72) ;  /* 0x00000000002c2947 */ /* 0x000fea0003800000 */
[----:B------:R-:W2:Y:S04]  /*4ae0*/  @P4 LDG.E.128 R24, desc[UR36][R46.64] ;  /* 0x000000242e184981 */ /* 0x000ea8000c1e1d00 */
[----:B------:R-:W1:Y:S02]  /*4af0*/  LDS.128 R28, [R32] ;  /* 0x00000000201c7984 */ /* 0x000e640000000c00 */
        /* <DEDUP_REMOVED lines=9> */
.L_x_72:
[----:B------:R-:W2:Y:S01]  /*4b90*/  LDG.E R52, desc[UR36][R52.64+0x100] ;  /* 0x0001002434347981 */ /* 0x000ea2000c1e1900 */
[----:B------:R-:W-:-:S05]  /*4ba0*/  IMAD.IADD R28, R54, 0x1, -R0 ;  /* 0x00000001361c7824 */ /* 0x000fca00078e0a00 */
[----:B------:R-:W-:-:S05]  /*4bb0*/  LEA R56, R28, UR14, 0x1 ;  /* 0x0000000e1c387c11 */ /* 0x000fca000f8e08ff */
[----:B------:R-:W3:Y:S01]  /*4bc0*/  LDS.U16 R28, [R56] ;  /* 0x00000000381c7984 */ /* 0x000ee20000000400 */
[----:B--2---:R-:W-:-:S04]  /*4bd0*/  IMAD R24, R52, UR6, RZ ;  /* 0x0000000634187c24 */ /* 0x004fc8000f8e02ff */
[----:B------:R-:W-:-:S05]  /*4be0*/  IMAD R24, R24, R51, R54 ;  /* 0x0000003318187224 */ /* 0x000fca00078e0236 */
[----:B------:R-:W-:-:S04]  /*4bf0*/  LEA R25, R24, 0x800, 0x5 ;  /* 0x0000080018197811 */ /* 0x000fc800078e28ff */
[----:B------:R-:W-:-:S04]  /*4c00*/  IADD3 R26, P0, R6, R25, RZ ;  /* 0x00000019061a7210 */ /* 0x000fc80007f1e0ff */
[----:B------:R-:W-:Y:S02]  /*4c10*/  LEA.HI.X.SX32 R25, R25, R8, 0x1, P0 ;  /* 0x0000000819197211 */ /* 0x000fe400000f0eff */
[----:B------:R-:W-:-:S04]  /*4c20*/  LEA R24, P0, R26, R9, 0x1 ;  /* 0x000000091a187211 */ /* 0x000fc800078008ff */
[----:B------:R-:W-:-:S06]  /*4c30*/  LEA.HI.X R25, R26, R10, R25, 0x1, P0 ;  /* 0x0000000a1a197211 */ /* 0x000fcc00000f0c19 */
[----:B------:R-:W5:Y:S01]  /*4c40*/  LDG.E.128 R24, desc[UR36][R24.64] ;  /* 0x0000002418187981 */ /* 0x000f62000c1e1d00 */
[----:B---3--:R-:W-:Y:S02]  /*4c50*/  HADD2.F32 R29, -RZ, R28.H0_H0 ;  /* 0x2000001cff1d7230 */ /* 0x008fe40000004100 */
[--C-:B-----5:R-:W-:Y:S02]  /*4c60*/  HADD2.F32 R31, -RZ, R21.reuse.H0_H0 ;  /* 0x20000015ff1f7230 */ /* 0x120fe40000004100 */
[----:B------:R-:W-:Y:S02]  /*4c70*/  HADD2.F32 R30, -RZ, R21.H1_H1 ;  /* 0x30000015ff1e7230 */ /* 0x000fe40000004100 */
[----:B------:R-:W-:Y:S02]  /*4c80*/  HADD2.F32 R28, -RZ, R20.H0_H0 ;  /* 0x20000014ff1c7230 */ /* 0x000fe40000004100 */
[----:B------:R-:W-:Y:S01]  /*4c90*/  FFMA.FTZ R57, R29, R31, R36 ;  /* 0x0000001f1d397223 */ /* 0x000fe20000010024 */
[----:B-1----:R-:W-:-:S02]  /*4ca0*/  HADD2.F32 R21, -RZ, R22.H0_H0 ;  /* 0x20000016ff157230 */ /* 0x002fc40000004100 */
[C---:B------:R-:W-:Y:S01]  /*4cb0*/  FFMA.FTZ R39, R29.reuse, R30, R39 ;  /* 0x0000001e1d277223 */ /* 0x040fe20000010027 */
[----:B------:R-:W-:Y:S02]  /*4cc0*/  HADD2.F32 R20, -RZ, R20.H1_H1 ;  /* 0x30000014ff147230 */ /* 0x000fe40000004100 */
[C---:B------:R-:W-:Y:S01]  /*4cd0*/  FFMA.FTZ R34, R29.reuse, R28, R34 ;  /* 0x0000001c1d227223 */ /* 0x040fe20000010022 */
[----:B------:R-:W-:Y:S02]  /*4ce0*/  HADD2.F32 R22, -RZ, R22.H1_H1 ;  /* 0x30000016ff167230 */ /* 0x000fe40000004100 */
[C---:B------:R-:W-:Y:S01]  /*4cf0*/  FFMA.FTZ R59, R29.reuse, R21, R38 ;  /* 0x000000151d3b7223 */ /* 0x040fe20000010026 */
[--C-:B------:R-:W-:Y:S02]  /*4d00*/  HADD2.F32 R53, -RZ, R23.reuse.H0_H0 ;  /* 0x20000017ff357230 */ /* 0x100fe40000004100 */
[----:B------:R-:W-:Y:S01]  /*4d10*/  FFMA.FTZ R37, R29, R20, R37 ;  /* 0x000000141d257223 */ /* 0x000fe20000010025 */
[----:B------:R-:W-:-:S02]  /*4d20*/  HADD2.F32 R52, -RZ, R23.H1_H1 ;  /* 0x30000017ff347230 */ /* 0x000fc40000004100 */
[C---:B------:R-:W-:Y:S01]  /*4d30*/  FFMA.FTZ R41, R29.reuse, R22, R41 ;  /* 0x000000161d297223 */ /* 0x040fe20000010029 */
[C---:B------:R-:W-:Y:S02]  /*4d40*/  FFMA.FTZ R53, R29.reuse, R53, R40 ;  /* 0x000000351d357223 */ /* 0x040fe40000010028 */
[----:B------:R-:W-:Y:S01]  /*4d50*/  FFMA.FTZ R61, R29, R52, R43 ;  /* 0x000000341d3d7223 */ /* 0x000fe2000001002b */
[----:B------:R-:W-:Y:S06]  /*4d60*/  @P2 BRA `(.L_x_73) ;  /* 0x00000000002c2947 */ /* 0x000fec0003800000 */
[----:B------:R-:W2:Y:S04]  /*4d70*/  @P4 LDG.E.128 R20, desc[UR36][R46.64] ;  /* 0x000000242e144981 */ /* 0x000ea8000c1e1d00 */
[----:B------:R-:W1:Y:S02]  /*4d80*/  LDS.128 R28, [R32] ;  /* 0x00000000201c7984 */ /* 0x000e640000000c00 */
[----:B-1----:R-:W-:Y:S01]  /*4d90*/  HFMA2.MMA R24, R24, 1, 1, R28 ;  /* 0x3c003c0018187835 */ /* 0x002fe2000000001c */
        /* <DEDUP_REMOVED lines=8> */
.L_x_73:
[----:B------:R-:W2:Y:S01]  /*4e20*/  LDS.U16 R20, [R56+0x80] ;  /* 0x0000800038147984 */ /* 0x000ea20000000400 */
[----:B------:R-:W-:Y:S01]  /*4e30*/  IADD3 R54, R54, 0x80, RZ ;  /* 0x0000008036367810 */ /* 0x000fe20007ffe0ff */
[----:B------:R-:W-:Y:S02]  /*4e40*/  HADD2.F32 R21, -RZ, R24.H0_H0 ;  /* 0x20000018ff157230 */ /* 0x000fe40000004100 */
[----:B------:R-:W-:Y:S01]  /*4e50*/  HADD2.F32 R38, -RZ, R26.H0_H0 ;  /* 0x2000001aff267230 */ /* 0x000fe20000004100 */
[----:B------:R-:W-:Y:S01]  /*4e60*/  ISETP.GE.AND P0, PT, R54, R50, PT ;  /* 0x000000323600720c */ /* 0x000fe20003f06270 */
[----:B-1----:R-:W-:Y:S02]  /*4e70*/  HADD2.F32 R24, -RZ, R24.H1_H1 ;  /* 0x30000018ff187230 */ /* 0x002fe40000004100 */
[--C-:B------:R-:W-:Y:S02]  /*4e80*/  HADD2.F32 R36, -RZ, R25.reuse.H0_H0 ;  /* 0x20000019ff247230 */ /* 0x100fe40000004100 */
[----:B------:R-:W-:-:S02]  /*4e90*/  HADD2.F32 R22, -RZ, R25.H1_H1 ;  /* 0x30000019ff167230 */ /* 0x000fc40000004100 */
[----:B------:R-:W-:Y:S02]  /*4ea0*/  HADD2.F32 R26, -RZ, R26.H1_H1 ;  /* 0x3000001aff1a7230 */ /* 0x000fe40000004100 */
[--C-:B------:R-:W-:Y:S02]  /*4eb0*/  HADD2.F32 R40, -RZ, R27.reuse.H0_H0 ;  /* 0x2000001bff287230 */ /* 0x100fe40000004100 */
[----:B--2---:R-:W-:Y:S02]  /*4ec0*/  HADD2.F32 R43, -RZ, R20.H0_H0 ;  /* 0x20000014ff2b7230 */ /* 0x004fe40000004100 */
[----:B------:R-:W-:-:S03]  /*4ed0*/  HADD2.F32 R20, -RZ, R27.H1_H1 ;  /* 0x3000001bff147230 */ /* 0x000fc60000004100 */
[C---:B------:R-:W-:Y:S01]  /*4ee0*/  FFMA.FTZ R34, R43.reuse, R21, R34 ;  /* 0x000000152b227223 */ /* 0x040fe20000010022 */
[C---:B------:R-:W-:Y:S01]  /*4ef0*/  FFMA.FTZ R37, R43.reuse, R24, R37 ;  /* 0x000000182b257223 */ /* 0x040fe20000010025 */
[C---:B------:R-:W-:Y:S01]  /*4f00*/  FFMA.FTZ R36, R43.reuse, R36, R57 ;  /* 0x000000242b247223 */ /* 0x040fe20000010039 */
[C---:B------:R-:W-:Y:S01]  /*4f10*/  FFMA.FTZ R39, R43.reuse, R22, R39 ;  /* 0x000000162b277223 */ /* 0x040fe20000010027 */
[C---:B------:R-:W-:Y:S01]  /*4f20*/  FFMA.FTZ R38, R43.reuse, R38, R59 ;  /* 0x000000262b267223 */ /* 0x040fe2000001003b */
[C---:B------:R-:W-:Y:S01]  /*4f30*/  FFMA.FTZ R41, R43.reuse, R26, R41 ;  /* 0x0000001a2b297223 */ /* 0x040fe20000010029 */
[C---:B------:R-:W-:Y:S01]  /*4f40*/  FFMA.FTZ R40, R43.reuse, R40, R53 ;  /* 0x000000282b287223 */ /* 0x040fe20000010035 */
[----:B------:R-:W-:Y:S01]  /*4f50*/  FFMA.FTZ R43, R43, R20, R61 ;  /* 0x000000142b2b7223 */ /* 0x000fe2000001003d */
[----:B------:R-:W-:Y:S06]  /*4f60*/  @!P0 BRA `(.L_x_74) ;  /* 0xfffffff8007c8947 */ /* 0x000fec000383ffff */
.L_x_68:
[----:B------:R-:W-:Y:S05]  /*4f70*/  BSYNC B0 ;  /* 0x0000000000007941 */ /* 0x000fea0003800000 */
.L_x_67:
[----:B------:R-:W-:Y:S01]  /*4f80*/  ISETP.GE.AND P0, PT, R11, UR15, PT ;  /* 0x0000000f0b007c0c */ /* 0x000fe2000bf06270 */
[----:B------:R-:W-:Y:S01]  /*4f90*/  ULDC UR6, c[0x0][0x29c] ;  /* 0x0000a70000067ab9 */ /* 0x000fe20000000800 */
[----:B------:R-:W-:Y:S01]  /*4fa0*/  ULDC UR10, c[0x0][0x288] ;  /* 0x0000a200000a7ab9 */ /* 0x000fe20000000800 */
[----:B------:R-:W-:Y:S01]  /*4fb0*/  ULDC.64 UR8, c[0x0][0x258] ;  /* 0x0000960000087ab9 */ /* 0x000fe20000000a00 */
[----:B------:R-:W-:Y:S01]  /*4fc0*/  ULDC.64 UR12, c[0x0][0x250] ;  /* 0x00009400000c7ab9 */ /* 0x000fe20000000a00 */
[----:B------:R-:W-:Y:S08]  /*4fd0*/  BSSY B0, `(.L_x_75) ;  /* 0x0000105000007945 */ /* 0x000ff00003800000 */
[----:B------:R-:W-:Y:S05]  /*4fe0*/  @P0 BRA `(.L_x_76) ;  /* 0x00000010000c0947 */ /* 0x000fea0003800000 */
[----:B------:R-:W1:Y:S01]  /*4ff0*/  LDC R23, c[0x0][0x288] ;  /* 0x0000a200ff177b82 */ /* 0x000e620000000800 */
[----:B------:R-:W-:Y:S01]  /*5000*/  MOV R20, UR39 ;  /* 0x0000002700147c02 */ /* 0x000fe20008000f00 */
[----:B------:R-:W-:Y:S03]  /*5010*/  BSSY B1, `(.L_x_77) ;  /* 0x0000056000017945 */ /* 0x000fe60003800000 */
[----:B------:R-:W-:-:S03]  /*5020*/  IADD3 R21, -R5, -0x2, R20 ;  /* 0xfffffffe05157810 */ /* 0x000fc60007ffe114 */
[----:B------:R-:W2:Y:S02]  /*5030*/  LDC.64 R46, c[0x0][0x2e8] ;  /* 0x0000ba00ff2e7b82 */ /* 0x000ea40000000a00 */
[----:B------:R-:W-:-:S05]  /*5040*/  IMAD.IADD R48, R21, 0x1, -R0 ;  /* 0x0000000115307824 */ /* 0x000fca00078e0a00 */
[----:B------:R-:W-:Y:S01]  /*5050*/  LOP3.LUT P0, RZ, R48, 0x40, RZ, 0xc0, !PT ;  /* 0x0000004030ff7812 */ /* 0x000fe2000780c0ff */
[----:B-1----:R-:W-:-:S05]  /*5060*/  IMAD R20, R16, R23, R17 ;  /* 0x0000001710147224 */ /* 0x002fca00078e0211 */
[----:B------:R-:W-:-:S05]  /*5070*/  LEA R21, R20, R35, 0x5 ;  /* 0x0000002314157211 */ /* 0x000fca00078e28ff */
[----:B--2---:R-:W-:Y:S02]  /*5080*/  IMAD.WIDE R46, R21, 0x2, R46 ;  /* 0x00000002152e7825 */ /* 0x004fe400078e022e */
[----:B------:R-:W-:Y:S05]  /*5090*/  @P0 BRA `(.L_x_78) ;  /* 0x0000000400340947 */ /* 0x000fea0003800000 */
[----:B------:R-:W-:Y:S01]  /*50a0*/  ISETP.GE.AND P0, PT, R11, R51, PT ;  /* 0x000000330b00720c */ /* 0x000fe20003f06270 */
[----:B------:R-:W-:-:S12]  /*50b0*/  BSSY B2, `(.L_x_79) ;  /* 0x000004a000027945 */ /* 0x000fd80003800000 */
[----:B------:R-:W-:Y:S05]  /*50c0*/  @!P0 BRA `(.L_x_80) ;  /* 0x0000000400208947 */ /* 0x000fea0003800000 */
[----:B---3--:R-:W-:Y:S01]  /*50d0*/  IABS R25, R51 ;  /* 0x0000003300197213 */ /* 0x008fe20000000000 */
[----:B------:R-:W-:Y:S01]  /*50e0*/  ULDC.64 UR4, c[0x0][0x258] ;  /* 0x0000960000047ab9 */ /* 0x000fe20000000a00 */
[----:B------:R-:W-:Y:S01]  /*50f0*/  IABS R26, R11 ;  /* 0x0000000b001a7213 */ /* 0x000fe20000000000 */
[----:B------:R-:W1:Y:S01]  /*5100*/  LDS.U16 R42, [R42] ;  /* 0x000000002a2a7984 */ /* 0x000e620000000400 */
[----:B------:R-:W2:Y:S01]  /*5110*/  I2F.RP R22, R25 ;  /* 0x0000001900167306 */ /* 0x000ea20000209400 */
[----:B------:R-:W-:Y:S02]  /*5120*/  ISETP.GE.AND P2, PT, R11, RZ, PT ;  /* 0x000000ff0b00720c */ /* 0x000fe40003f46270 */
[----:B------:R-:W-:-:S05]  /*5130*/  ISETP.NE.AND P3, PT, R51, RZ, PT ;  /* 0x000000ff3300720c */ /* 0x000fca0003f65270 */
[----:B--2---:R-:W2:Y:S02]  /*5140*/  MUFU.RCP R22, R22 ;  /* 0x0000001600167308 */ /* 0x004ea40000001000 */
[----:B--2---:R-:W-:-:S06]  /*5150*/  IADD3 R24, R22, 0xffffffe, RZ ;  /* 0x0ffffffe16187810 */ /* 0x004fcc0007ffe0ff */
[----:B------:R2:W3:Y:S02]  /*5160*/  F2I.FTZ.U32.TRUNC.NTZ R21, R24 ;  /* 0x0000001800157305 */ /* 0x0004e4000021f000 */
[----:B--2---:R-:W-:Y:S02]  /*5170*/  IMAD R24, R2, R51, RZ ;  /* 0x0000003302187224 */ /* 0x004fe400078e02ff */
[----:B---3--:R-:W-:-:S04]  /*5180*/  IMAD.MOV R20, RZ, RZ, -R21 ;  /* 0x000000ffff147224 */ /* 0x008fc800078e0a15 */
[----:B------:R-:W-:Y:S01]  /*5190*/  IMAD R27, R20, R25, RZ ;  /* 0x00000019141b7224 */ /* 0x000fe200078e02ff */
[----:B------:R-:W-:-:S05]  /*51a0*/  MOV R20, RZ ;  /* 0x000000ff00147202 */ /* 0x000fca0000000f00 */
[----:B------:R-:W-:Y:S01]  /*51b0*/  IMAD.HI.U32 R20, R21, R27, R20 ;  /* 0x0000001b15147227 */ /* 0x000fe200078e0014 */
[----:B------:R-:W-:-:S05]  /*51c0*/  MOV R21, R26 ;  /* 0x0000001a00157202 */ /* 0x000fca0000000f00 */
[----:B------:R-:W-:-:S04]  /*51d0*/  IMAD.HI.U32 R20, R20, R21, RZ ;  /* 0x0000001514147227 */ /* 0x000fc800078e00ff */
[----:B------:R-:W-:-:S04]  /*51e0*/  IMAD.MOV R20, RZ, RZ, -R20 ;  /* 0x000000ffff147224 */ /* 0x000fc800078e0a14 */
[----:B------:R-:W-:-:S05]  /*51f0*/  IMAD R20, R25, R20, R21 ;  /* 0x0000001419147224 */ /* 0x000fca00078e0215 */
[----:B------:R-:W-:-:S13]  /*5200*/  ISETP.GT.U32.AND P0, PT, R25, R20, PT ;  /* 0x000000141900720c */ /* 0x000fda0003f04070 */
[----:B------:R-:W-:-:S04]  /*5210*/  @!P0 IADD3 R20, R20, -R25, RZ ;  /* 0x8000001914148210 */ /* 0x000fc80007ffe0ff */
[----:B------:R-:W-:-:S13]  /*5220*/  ISETP.GT.U32.AND P0, PT, R25, R20, PT ;  /* 0x000000141900720c */ /* 0x000fda0003f04070 */
[----:B------:R-:W-:-:S05]  /*5230*/  @!P0 IADD3 R20, R20, -R25, RZ ;  /* 0x8000001914148210 */ /* 0x000fca0007ffe0ff */
[----:B------:R-:W-:Y:S01]  /*5240*/  @!P2 IMAD.MOV R20, RZ, RZ, -R20 ;  /* 0x000000ffff14a224 */ /* 0x000fe200078e0a14 */
[----:B------:R-:W-:-:S04]  /*5250*/  @!P3 LOP3.LUT R20, RZ, R51, RZ, 0x33, !PT ;  /* 0x00000033ff14b212 */ /* 0x000fc800078e33ff */
[----:B------:R-:W-:Y:S02]  /*5260*/  SHF.R.S32.HI R21, RZ, 0x1f, R20 ;  /* 0x0000001fff157819 */ /* 0x000fe40000011414 */
[----:B------:R-:W-:-:S04]  /*5270*/  IADD3 R22, P0, R24, R20, RZ ;  /* 0x0000001418167210 */ /* 0x000fc80007f1e0ff */
[----:B------:R-:W-:Y:S02]  /*5280*/  LEA.HI.X.SX32 R21, R24, R21, 0x1, P0 ;  /* 0x0000001518157211 */ /* 0x000fe400000f0eff */
[----:B------:R-:W-:Y:S01]  /*5290*/  LEA R24, P0, R22, UR4, 0x2 ;  /* 0x0000000416187c11 */ /* 0x000fe2000f8010ff */
[----:B------:R-:W-:-:S03]  /*52a0*/  ULDC UR4, c[0x0][0x29c] ;  /* 0x0000a70000047ab9 */ /* 0x000fc60000000800 */
        /* <DEDUP_REMOVED lines=26> */
.L_x_81:
[--C-:B-----5:R-:W-:Y:S02]  /*5450*/  HADD2.F32 R25, -RZ, R21.reuse.H0_H0 ;  /* 0x20000015ff197230 */ /* 0x120fe40000004100 */
[----:B------:R-:W-:Y:S02]  /*5460*/  HADD2.F32 R26, -RZ, R21.H1_H1 ;  /* 0x30000015ff1a7230 */ /* 0x000fe40000004100 */
[----:B------:R-:W-:Y:S02]  /*5470*/  HADD2.F32 R24, -RZ, R20.H0_H0 ;  /* 0x20000014ff187230 */ /* 0x000fe40000004100 */
[C---:B------:R-:W-:Y:S01]  /*5480*/  FFMA.FTZ R36, R49.reuse, R25, R36 ;  /* 0x0000001931247223 */ /* 0x040fe20000010024 */
[----:B-1----:R-:W-:Y:S02]  /*5490*/  HADD2.F32 R21, -RZ, R22.H0_H0 ;  /* 0x20000016ff157230 */ /* 0x002fe40000004100 */
[----:B------:R-:W-:Y:S01]  /*54a0*/  FFMA.FTZ R39, R49, R26, R39 ;  /* 0x0000001a31277223 */ /* 0x000fe20000010027 */
[----:B------:R-:W-:-:S02]  /*54b0*/  HADD2.F32 R20, -RZ, R20.H1_H1 ;  /* 0x30000014ff147230 */ /* 0x000fc40000004100 */
[C---:B------:R-:W-:Y:S01]  /*54c0*/  FFMA.FTZ R34, R49.reuse, R24, R34 ;  /* 0x0000001831227223 */ /* 0x040fe20000010022 */
[----:B------:R-:W-:Y:S02]  /*54d0*/  HADD2.F32 R22, -RZ, R22.H1_H1 ;  /* 0x30000016ff167230 */ /* 0x000fe40000004100 */
[C---:B------:R-:W-:Y:S01]  /*54e0*/  FFMA.FTZ R38, R49.reuse, R21, R38 ;  /* 0x0000001531267223 */ /* 0x040fe20000010026 */
[--C-:B------:R-:W-:Y:S02]  /*54f0*/  HADD2.F32 R27, -RZ, R23.reuse.H0_H0 ;  /* 0x20000017ff1b7230 */ /* 0x100fe40000004100 */
[C---:B------:R-:W-:Y:S01]  /*5500*/  FFMA.FTZ R37, R49.reuse, R20, R37 ;  /* 0x0000001431257223 */ /* 0x040fe20000010025 */
[----:B------:R-:W-:Y:S02]  /*5510*/  HADD2.F32 R28, -RZ, R23.H1_H1 ;  /* 0x30000017ff1c7230 */ /* 0x000fe40000004100 */
[C---:B------:R-:W-:Y:S01]  /*5520*/  FFMA.FTZ R41, R49.reuse, R22, R41 ;  /* 0x0000001631297223 */ /* 0x040fe20000010029 */
[----:B------:R-:W-:-:S02]  /*5530*/  FFMA.FTZ R40, R49, R27, R40 ;  /* 0x0000001b31287223 */ /* 0x000fc40000010028 */
[----:B------:R-:W-:-:S07]  /*5540*/  FFMA.FTZ R43, R49, R28, R43 ;  /* 0x0000001c312b7223 */ /* 0x000fce000001002b */
.L_x_80:
[----:B------:R-:W-:Y:S05]  /*5550*/  BSYNC B2 ;  /* 0x0000000000027941 */ /* 0x000fea0003800000 */
.L_x_79:
[----:B------:R-:W-:-:S07]  /*5560*/  IADD3 R11, R11, 0x40, RZ ;  /* 0x000000400b0b7810 */ /* 0x000fce0007ffe0ff */
.L_x_78:
[----:B------:R-:W-:Y:S05]  /*5570*/  BSYNC B1 ;  /* 0x0000000000017941 */ /* 0x000fea0003800000 */
.L_x_77:
[----:B------:R-:W-:-:S13]  /*5580*/  LOP3.LUT P0, RZ, R48, 0xffffffc0, RZ, 0xc0, !PT ;  /* 0xffffffc030ff7812 */ /* 0x000fda000780c0ff */
[----:B------:R-:W-:Y:S05]  /*5590*/  @!P0 BRA `(.L_x_76) ;  /* 0x0000000800a08947 */ /* 0x000fea0003800000 */
[C---:B------:R-:W-:Y:S01]  /*55a0*/  LEA R9, R11.reuse, UR7, 0x1 ;  /* 0x000000070b097c11 */ /* 0x040fe2000f8e08ff */
[----:B------:R-:W-:Y:S01]  /*55b0*/  IMAD.MOV.U32 R42, RZ, RZ, RZ ;  /* 0x000000ffff2a7224 */ /* 0x000fe200078e00ff */
[----:B------:R-:W-:-:S03]  /*55c0*/  LEA R50, R11, 0x800, 0x5 ;  /* 0x000008000b327811 */ /* 0x000fc600078e28ff */
[----:B------:R-:W-:-:S05]  /*55d0*/  IMAD R9, R0, -0x2, R9 ;  /* 0xfffffffe00097824 */ /* 0x000fca00078e0209 */
[----:B------:R-:W-:-:S07]  /*55e0*/  IADD3 R49, R9, UR38, RZ ;  /* 0x0000002609317c10 */ /* 0x000fce000fffe0ff */
.L_x_88:
[----:B------:R-:W1:Y:S01]  /*55f0*/  LDC R51, c[0x0][0x284] ;  /* 0x0000a100ff337b82 */ /* 0x000e620000000800 */
[----:B------:R-:W-:Y:S01]  /*5600*/  IADD3 R20, R50, -0x800, RZ ;  /* 0xfffff80032147810 */ /* 0x000fe20007ffe0ff */
[----:B------:R-:W-:Y:S01]  /*5610*/  IMAD.U32 R9, RZ, RZ, UR12 ;  /* 0x0000000cff097e24 */ /* 0x000fe2000f8e00ff */
[----:B------:R-:W-:Y:S01]  /*5620*/  MOV R10, UR13 ;  /* 0x0000000d000a7c02 */ /* 0x000fe20008000f00 */
[----:B------:R-:W-:Y:S01]  /*5630*/  BSSY B1, `(.L_x_82) ;  /* 0x000004e000017945 */ /* 0x000fe20003800000 */
[----:B------:R-:W-:Y:S02]  /*5640*/  IADD3 R21, P0, R33, R20, RZ ;  /* 0x0000001421157210 */ /* 0x000fe40007f1e0ff */
[----:B------:R-:W-:Y:S02]  /*5650*/  IADD3 R48, R49, R42, RZ ;  /* 0x0000002a31307210 */ /* 0x000fe40007ffe0ff */
[----:B------:R-:W-:Y:S02]  /*5660*/  LEA.HI.X.SX32 R20, R20, R7, 0x1, P0 ;  /* 0x0000000714147211 */ /* 0x000fe400000f0eff */
[----:B------:R-:W-:-:S04]  /*5670*/  LEA R44, P3, R21, R9, 0x1 ;  /* 0x00000009152c7211 */ /* 0x000fc800078608ff */
[----:B------:R-:W-:Y:S02]  /*5680*/  LEA.HI.X R45, R21, R10, R20, 0x1, P3 ;  /* 0x0000000a152d7211 */ /* 0x000fe400018f0c14 */
[----:B-1----:R-:W-:-:S13]  /*5690*/  ISETP.GE.AND P0, PT, R11, R51, PT ;  /* 0x000000330b00720c */ /* 0x002fda0003f06270 */
[----:B------:R-:W-:Y:S05]  /*56a0*/  @!P0 BRA `(.L_x_83) ;  /* 0x0000000400188947 */ /* 0x000fea0003800000 */
[----:B------:R-:W-:Y:S02]  /*56b0*/  IABS R23, R51 ;  /* 0x0000003300177213 */ /* 0x000fe40000000000 */
[----:B---3--:R-:W-:Y:S02]  /*56c0*/  IABS R26, R11 ;  /* 0x0000000b001a7213 */ /* 0x008fe40000000000 */
[----:B------:R-:W1:Y:S01]  /*56d0*/  I2F.RP R22, R23 ;  /* 0x0000001700167306 */ /* 0x000e620000209400 */
[----:B------:R-:W-:Y:S02]  /*56e0*/  ISETP.GE.AND P2, PT, R11, RZ, PT ;  /* 0x000000ff0b00720c */ /* 0x000fe40003f46270 */
[----:B------:R-:W-:-:S05]  /*56f0*/  ISETP.NE.AND P3, PT, R51, RZ, PT ;  /* 0x000000ff3300720c */ /* 0x000fca0003f65270 */
[----:B-1----:R-:W1:Y:S02]  /*5700*/  MUFU.RCP R22, R22 ;  /* 0x0000001600167308 */ /* 0x002e640000001000 */
[----:B-1----:R-:W-:-:S06]  /*5710*/  VIADD R24, R22, 0xffffffe ;  /* 0x0ffffffe16187836 */ /* 0x002fcc0000000000 */
[----:B------:R-:W1:Y:S02]  /*5720*/  F2I.FTZ.U32.TRUNC.NTZ R21, R24 ;  /* 0x0000001800157305 */ /* 0x000e64000021f000 */
[----:B-1----:R-:W-:-:S05]  /*5730*/  IADD3 R20, RZ, -R21, RZ ;  /* 0x80000015ff147210 */ /* 0x002fca0007ffe0ff */
[----:B------:R-:W-:Y:S01]  /*5740*/  IMAD R25, R20, R23, RZ ;  /* 0x0000001714197224 */ /* 0x000fe200078e02ff */
[----:B------:R-:W-:-:S05]  /*5750*/  MOV R20, RZ ;  /* 0x000000ff00147202 */ /* 0x000fca0000000f00 */
[----:B------:R-:W-:-:S04]  /*5760*/  IMAD.HI.U32 R20, R21, R25, R20 ;  /* 0x0000001915147227 */ /* 0x000fc800078e0014 */
[----:B------:R-:W-:Y:S02]  /*5770*/  IMAD.MOV.U32 R21, RZ, RZ, R26 ;  /* 0x000000ffff157224 */ /* 0x000fe400078e001a */
[----:B------:R-:W1:Y:S02]  /*5780*/  LDS.U16 R26, [R48] ;  /* 0x00000000301a7984 */ /* 0x000e640000000400 */
[----:B------:R-:W-:-:S05]  /*5790*/  IMAD.HI.U32 R20, R20, R21, RZ ;  /* 0x0000001514147227 */ /* 0x000fca00078e00ff */
[----:B------:R-:W-:-:S05]  /*57a0*/  IADD3 R20, -R20, RZ, RZ ;  /* 0x000000ff14147210 */ /* 0x000fca0007ffe1ff */
[----:B------:R-:W-:-:S05]  /*57b0*/  IMAD R20, R23, R20, R21 ;  /* 0x0000001417147224 */ /* 0x000fca00078e0215 */
[----:B------:R-:W-:-:S13]  /*57c0*/  ISETP.GT.U32.AND P0, PT, R23, R20, PT ;  /* 0x000000141700720c */ /* 0x000fda0003f04070 */
[----:B------:R-:W-:-:S04]  /*57d0*/  @!P0 IADD3 R20, R20, -R23, RZ ;  /* 0x8000001714148210 */ /* 0x000fc80007ffe0ff */
[----:B------:R-:W-:-:S13]  /*57e0*/  ISETP.GT.U32.AND P0, PT, R23, R20, PT ;  /* 0x000000141700720c */ /* 0x000fda0003f04070 */
[----:B------:R-:W-:Y:S02]  /*57f0*/  @!P0 IMAD.IADD R20, R20, 0x1, -R23 ;  /* 0x0000000114148824 */ /* 0x000fe400078e0a17 */
[----:B------:R-:W-:-:S03]  /*5800*/  IMAD R23, R2, R51, RZ ;  /* 0x0000003302177224 */ /* 0x000fc600078e02ff */
[----:B------:R-:W-:Y:S02]  /*5810*/  @!P2 IADD3 R20, -R20, RZ, RZ ;  /* 0x000000ff1414a210 */ /* 0x000fe40007ffe1ff */
[----:B------:R-:W-:-:S04]  /*5820*/  @!P3 LOP3.LUT R20, RZ, R51, RZ, 0x33, !PT ;  /* 0x00000033ff14b212 */ /* 0x000fc800078e33ff */
[----:B------:R-:W-:Y:S02]  /*5830*/  SHF.R.S32.HI R21, RZ, 0x1f, R20 ;  /* 0x0000001fff157819 */ /* 0x000fe40000011414 */
[----:B------:R-:W-:-:S04]  /*5840*/  IADD3 R22, P0, R23, R20, RZ ;  /* 0x0000001417167210 */ /* 0x000fc80007f1e0ff */
[----:B------:R-:W-:Y:S02]  /*5850*/  LEA.HI.X.SX32 R21, R23, R21, 0x1, P0 ;  /* 0x0000001517157211 */ /* 0x000fe400000f0eff */
[----:B------:R-:W-:-:S04]  /*5860*/  LEA R24, P0, R22, UR8, 0x2 ;  /* 0x0000000816187c11 */ /* 0x000fc8000f8010ff */
[----:B------:R-:W-:-:S05]  /*5870*/  LEA.HI.X R25, R22, UR9, R21, 0x2, P0 ;  /* 0x0000000916197c11 */ /* 0x000fca00080f1415 */
[----:B------:R-:W2:Y:S02]  /*5880*/  LDG.E R24, desc[UR36][R24.64] ;  /* 0x0000002418187981 */ /* 0x000ea4000c1e1900 */
[----:B--2---:R-:W-:-:S04]  /*5890*/  IMAD R21, R24, UR10, RZ ;  /* 0x0000000a18157c24 */ /* 0x004fc8000f8e02ff */
        /* <DEDUP_REMOVED lines=23> */
.L_x_84:
        /* <DEDUP_REMOVED lines=16> */
.L_x_83:
[----:B------:R-:W-:Y:S05]  /*5b10*/  BSYNC B1 ;  /* 0x0000000000017941 */ /* 0x000fea0003800000 */
.L_x_82:
[----:B------:R-:W-:Y:S01]  /*5b20*/  VIADD R22, R11, 0x40 ;  /* 0x000000400b167836 */ /* 0x000fe20000000000 */
[----:B------:R-:W-:Y:S04]  /*5b30*/  BSSY B1, `(.L_x_85) ;  /* 0x0000049000017945 */ /* 0x000fe80003800000 */
[----:B------:R-:W-:-:S13]  /*5b40*/  ISETP.GE.AND P0, PT, R22, R51, PT ;  /* 0x000000331600720c */ /* 0x000fda0003f06270 */
[----:B------:R-:W-:Y:S05]  /*5b50*/  @!P0 BRA `(.L_x_86) ;  /* 0x0000000400188947 */ /* 0x000fea0003800000 */
[----:B------:R-:W-:Y:S01]  /*5b60*/  IABS R23, R51 ;  /* 0x0000003300177213 */ /* 0x000fe20000000000 */
[----:B------:R-:W1:Y:S01]  /*5b70*/  LDS.U16 R48, [R48+0x80] ;  /* 0x0000800030307984 */ /* 0x000e620000000400 */
[----:B---3--:R-:W-:Y:S02]  /*5b80*/  IABS R26, R22 ;  /* 0x00000016001a7213 */ /* 0x008fe40000000000 */
[----:B------:R-:W2:Y:S01]  /*5b90*/  I2F.RP R24, R23 ;  /* 0x0000001700187306 */ /* 0x000ea20000209400 */
[----:B------:R-:W-:Y:S02]  /*5ba0*/  ISETP.GE.AND P2, PT, R22, RZ, PT ;  /* 0x000000ff1600720c */ /* 0x000fe40003f46270 */
[----:B------:R-:W-:-:S05]  /*5bb0*/  ISETP.NE.AND P3, PT, R51, RZ, PT ;  /* 0x000000ff3300720c */ /* 0x000fca0003f65270 */
[----:B--2---:R-:W2:Y:S02]  /*5bc0*/  MUFU.RCP R24, R24 ;  /* 0x0000001800187308 */ /* 0x004ea40000001000 */
[----:B--2---:R-:W-:-:S06]  /*5bd0*/  IADD3 R25, R24, 0xffffffe, RZ ;  /* 0x0ffffffe18197810 */ /* 0x004fcc0007ffe0ff */
[----:B------:R-:W2:Y:S02]  /*5be0*/  F2I.FTZ.U32.TRUNC.NTZ R21, R25 ;  /* 0x0000001900157305 */ /* 0x000ea4000021f000 */
[----:B--2---:R-:W-:-:S05]  /*5bf0*/  IADD3 R20, RZ, -R21, RZ ;  /* 0x80000015ff147210 */ /* 0x004fca0007ffe0ff */
[----:B------:R-:W-:Y:S02]  /*5c00*/  IMAD R27, R20, R23, RZ ;  /* 0x00000017141b7224 */ /* 0x000fe400078e02ff */
[----:B------:R-:W-:-:S04]  /*5c10*/  IMAD.MOV.U32 R20, RZ, RZ, RZ ;  /* 0x000000ffff147224 */ /* 0x000fc800078e00ff */
[----:B------:R-:W-:Y:S01]  /*5c20*/  IMAD.HI.U32 R20, R21, R27, R20 ;  /* 0x0000001b15147227 */ /* 0x000fe200078e0014 */
[----:B------:R-:W-:-:S05]  /*5c30*/  MOV R21, R26 ;  /* 0x0000001a00157202 */ /* 0x000fca0000000f00 */
[----:B------:R-:W-:-:S05]  /*5c40*/  IMAD.HI.U32 R20, R20, R21, RZ ;  /* 0x0000001514147227 */ /* 0x000fca00078e00ff */
[----:B------:R-:W-:-:S05]  /*5c50*/  IADD3 R20, -R20, RZ, RZ ;  /* 0x000000ff14147210 */ /* 0x000fca0007ffe1ff */
[----:B------:R-:W-:-:S05]  /*5c60*/  IMAD R20, R23, R20, R21 ;  /* 0x0000001417147224 */ /* 0x000fca00078e0215 */
[----:B------:R-:W-:-:S13]  /*5c70*/  ISETP.GT.U32.AND P0, PT, R23, R20, PT ;  /* 0x000000141700720c */ /* 0x000fda0003f04070 */
[----:B------:R-:W-:-:S05]  /*5c80*/  @!P0 IMAD.IADD R20, R20, 0x1, -R23 ;  /* 0x0000000114148824 */ /* 0x000fca00078e0a17 */
[----:B------:R-:W-:-:S13]  /*5c90*/  ISETP.GT.U32.AND P0, PT, R23, R20, PT ;  /* 0x000000141700720c */ /* 0x000fda0003f04070 */
[----:B------:R-:W-:Y:S01]  /*5ca0*/  @!P0 IADD3 R20, R20, -R23, RZ ;  /* 0x8000001714148210 */ /* 0x000fe20007ffe0ff */
        /* <DEDUP_REMOVED lines=10> */
[----:B------:R-:W-:-:S04]  /*5d50*/  IMAD R21, R21, R51, R20 ;  /* 0x0000003315157224 */ /* 0x000fc800078e0214 */
[----:B------:R-:W-:-:S05]  /*5d60*/  IMAD.SHL.U32 R21, R21, 0x20, RZ ;  /* 0x0000002015157824 */ /* 0x000fca00078e00ff */
        /* <DEDUP_REMOVED lines=21> */
.L_x_87:
        /* <DEDUP_REMOVED lines=16> */
.L_x_86:
[----:B------:R-:W-:Y:S05]  /*5fc0*/  BSYNC B1 ;  /* 0x0000000000017941 */ /* 0x000fea0003800000 */
.L_x_85:
[----:B------:R-:W-:Y:S01]  /*5fd0*/  IADD3 R11, R11, 0x80, RZ ;  /* 0x000000800b0b7810 */ /* 0x000fe20007ffe0ff */
[----:B------:R-:W-:Y:S01]  /*5fe0*/  VIADD R50, R50, 0x1000 ;  /* 0x0000100032327836 */ /* 0x000fe20000000000 */
[----:B------:R-:W-:Y:S02]  /*5ff0*/  IADD3 R42, R42, 0x100, RZ ;  /* 0x000001002a2a7810 */ /* 0x000fe40007ffe0ff */
[----:B------:R-:W-:-:S13]  /*6000*/  ISETP.GE.AND P0, PT, R11, UR15, PT ;  /* 0x0000000f0b007c0c */ /* 0x000fda000bf06270 */
[----:B------:R-:W-:Y:S05]  /*6010*/  @!P0 BRA `(.L_x_88) ;  /* 0xfffffff400748947 */ /* 0x000fea000383ffff */
.L_x_76:
[----:B------:R-:W-:Y:S05]  /*6020*/  BSYNC B0 ;  /* 0x0000000000007941 */ /* 0x000fea0003800000 */
.L_x_75:
[----:B------:R-:W-:Y:S04]  /*6030*/  BSSY B0, `(.L_x_89) ;  /* 0x0000035000007945 */ /* 0x000fe80003800000 */
[----:B------:R-:W-:Y:S05]  /*6040*/  @P1 BRA `(.L_x_90) ;  /* 0x0000000000cc1947 */ /* 0x000fea0003800000 */
[----:B------:R-:W-:-:S06]  /*6050*/  USHF.L.U32 UR4, UR15, 0x5, URZ ;  /* 0x000000050f047899 */ /* 0x000fcc000800063f */
[----:B------:R-:W-:Y:S02]  /*6060*/  IADD3 R2, P0, R33, UR4, RZ ;  /* 0x0000000421027c10 */ /* 0x000fe4000ff1e0ff */
[----:B------:R-:W-:-:S04]  /*6070*/  MOV R6, UR4 ;  /* 0x0000000400067c02 */ /* 0x000fc80008000f00 */
[----:B------:R-:W-:Y:S02]  /*6080*/  LEA.HI.X.SX32 R11, R6, R7, 0x1, P0 ;  /* 0x00000007060b7211 */ /* 0x000fe400000f0eff */
[----:B------:R-:W-:-:S04]  /*6090*/  LEA R20, P0, R2, R9, 0x1 ;  /* 0x0000000902147211 */ /* 0x000fc800078008ff */
[----:B------:R-:W-:-:S06]  /*60a0*/  LEA.HI.X R21, R2, R10, R11, 0x1, P0 ;  /* 0x0000000a02157211 */ /* 0x000fcc00000f0c0b */
[----:B------:R-:W5:Y:S01]  /*60b0*/  LDG.E.128 R20, desc[UR36][R20.64] ;  /* 0x0000002414147981 */ /* 0x000f62000c1e1d00 */
[----:B------:R-:W-:Y:S01]  /*60c0*/  IADD3 R0, -R0, UR15, RZ ;  /* 0x0000000f00007c10 */ /* 0x000fe2000fffe1ff */
[----:B------:R-:W-:Y:S03]  /*60d0*/  BSSY B1, `(.L_x_91) ;  /* 0x000001a000017945 */ /* 0x000fe60003800000 */
[----:B------:R-:W-:-:S06]  /*60e0*/  LEA R0, R0, UR14, 0x1 ;  /* 0x0000000e00007c11 */ /* 0x000fcc000f8e08ff */
[----:B------:R-:W1:Y:S02]  /*60f0*/  LDS.U16 R0, [R0] ;  /* 0x0000000000007984 */ /* 0x000e640000000400 */
[----:B-1----:R-:W-:Y:S01]  /*6100*/  HADD2.F32 R11, -RZ, R0.H0_H0 ;  /* 0x20000000ff0b7230 */ /* 0x002fe20000004100 */
[----:B------:R-:W-:Y:S06]  /*6110*/  @P2 BRA `(.L_x_92) ;  /* 0x0000000000542947 */ /* 0x000fec0003800000 */
[----:B------:R-:W-:-:S13]  /*6120*/  ISETP.NE.AND P3, PT, R19, RZ, PT ;  /* 0x000000ff1300720c */ /* 0x000fda0003f65270 */
[----:B------:R-:W1:Y:S08]  /*6130*/  @P3 LDC R0, c[0x0][0x288] ;  /* 0x0000a200ff003b82 */ /* 0x000e700000000800 */
[----:B---3--:R-:W2:Y:S01]  /*6140*/  @P3 LDC.64 R24, c[0x0][0x2e8] ;  /* 0x0000ba00ff183b82 */ /* 0x008ea20000000a00 */
[----:B-1----:R-:W-:-:S05]  /*6150*/  @P3 IMAD R0, R16, R0, R17 ;  /* 0x0000000010003224 */ /* 0x002fca00078e0211 */
[----:B------:R-:W-:-:S05]  /*6160*/  @P3 LEA R17, R0, R35, 0x5 ;  /* 0x0000002300113211 */ /* 0x000fca00078e28ff */
[----:B--2---:R-:W-:-:S06]  /*6170*/  @P3 IMAD.WIDE R24, R17, 0x2, R24 ;  /* 0x0000000211183825 */ /* 0x004fcc00078e0218 */
[----:B------:R-:W2:Y:S01]  /*6180*/  @P3 LDG.E.128 R24, desc[UR36][R24.64] ;  /* 0x0000002418183981 */ /* 0x000ea2000c1e1d00 */
[----:B------:R-:W-:Y:S01]  /*6190*/  IMAD.SHL.U32 R18, R18, 0x20, RZ ;  /* 0x0000002012127824 */ /* 0x000fe200078e00ff */
[----:B-----5:R-:W-:Y:S01]  /*61a0*/  HFMA2.MMA R20, R20, 1, 1, R12 ;  /* 0x3c003c0014147835 */ /* 0x020fe2000000000c */
[----:B------:R-:W-:Y:S01]  /*61b0*/  HADD2 R21, R21, R13 ;  /* 0x0000000d15157230 */ /* 0x000fe20000000000 */
[----:B------:R-:W-:Y:S01]  /*61c0*/  HFMA2.MMA R22, R22, 1, 1, R14 ;  /* 0x3c003c0016167835 */ /* 0x000fe2000000000e */
[----:B------:R-:W-:Y:S01]  /*61d0*/  HADD2 R23, R23, R15 ;  /* 0x0000000f17177230 */ /* 0x000fe20000000000 */
[----:B------:R-:W-:-:S04]  /*61e0*/  IADD3 R33, P0, R33, R18, RZ ;  /* 0x0000001221217210 */ /* 0x000fc80007f1e0ff */
[----:B------:R-:W-:Y:S02]  /*61f0*/  LEA.HI.X.SX32 R7, R18, R7, 0x1, P0 ;  /* 0x0000000712077211 */ /* 0x000fe400000f0eff */
[----:B------:R-:W-:-:S04]  /*6200*/  LEA R6, P0, R33, R9, 0x1 ;  /* 0x0000000921067211 */ /* 0x000fc800078008ff */
[----:B------:R-:W-:Y:S01]  /*6210*/  LEA.HI.X R7, R33, R10, R7, 0x1, P0 ;  /* 0x0000000a21077211 */ /* 0x000fe200000f0c07 */
[----:B--2---:R-:W-:Y:S01]  /*6220*/  @P3 HFMA2.MMA R21, R21, R25, -RZ ;  /* 0x0000001915153235 */ /* 0x004fe200001000ff */
[----:B------:R-:W-:Y:S01]  /*6230*/  @P3 HMUL2 R20, R20, R24 ;  /* 0x0000001814143232 */ /* 0x000fe20000000000 */
[----:B------:R-:W-:Y:S01]  /*6240*/  @P3 HFMA2.MMA R23, R23, R27, -RZ ;  /* 0x0000001b17173235 */ /* 0x000fe200001000ff */
[----:B------:R-:W-:-:S06]  /*6250*/  @P3 HMUL2 R22, R22, R26 ;  /* 0x0000001a16163232 */ /* 0x000fcc0000000000 */
[----:B------:R1:W-:Y:S04]  /*6260*/  STG.E.128 desc[UR36][R6.64], R20 ;  /* 0x0000001406007986 */ /* 0x0003e8000c101d24 */
.L_x_92:
[----:B------:R-:W-:Y:S05]  /*6270*/  BSYNC B1 ;  /* 0x0000000000017941 */ /* 0x000fea0003800000 */
.L_x_91:
[----:B-----5:R-:W-:Y:S02]  /*6280*/  HADD2.F32 R0, -RZ, R20.H0_H0 ;  /* 0x20000014ff007230 */ /* 0x020fe40000004100 */
[----:B------:R-:W-:Y:S02]  /*6290*/  HADD2.F32 R9, -RZ, R22.H0_H0 ;  /* 0x20000016ff097230 */ /* 0x000fe40000004100 */
[----:B-1----:R-:W-:Y:S02]  /*62a0*/  HADD2.F32 R20, -RZ, R20.H1_H1 ;  /* 0x30000014ff147230 */ /* 0x002fe40000004100 */
[C---:B------:R-:W-:Y:S01]  /*62b0*/  FFMA.FTZ R34, R11.reuse, R0, R34 ;  /* 0x000000000b227223 */ /* 0x040fe20000010022 */
[--C-:B------:R-:W-:Y:S02]  /*62c0*/  HADD2.F32 R7, -RZ, R21.reuse.H0_H0 ;  /* 0x20000015ff077230 */ /* 0x100fe40000004100 */
[----:B------:R-:W-:Y:S01]  /*62d0*/  FFMA.FTZ R38, R11, R9, R38 ;  /* 0x000000090b267223 */ /* 0x000fe20000010026 */
[----:B------:R-:W-:-:S02]  /*62e0*/  HADD2.F32 R2, -RZ, R21.H1_H1 ;  /* 0x30000015ff027230 */ /* 0x000fc40000004100 */
[C---:B------:R-:W-:Y:S01]  /*62f0*/  FFMA.FTZ R37, R11.reuse, R20, R37 ;  /* 0x000000140b257223 */ /* 0x040fe20000010025 */
[----:B------:R-:W-:Y:S02]  /*6300*/  HADD2.F32 R22, -RZ, R22.H1_H1 ;  /* 0x30000016ff167230 */ /* 0x000fe40000004100 */
[C---:B------:R-:W-:Y:S01]  /*6310*/  FFMA.FTZ R36, R11.reuse, R7, R36 ;  /* 0x000000070b247223 */ /* 0x040fe20000010024 */
[--C-:B0-----:R-:W-:Y:S02]  /*6320*/  HADD2.F32 R13, -RZ, R23.reuse.H0_H0 ;  /* 0x20000017ff0d7230 */ /* 0x101fe40000004100 */
[C---:B------:R-:W-:Y:S01]  /*6330*/  FFMA.FTZ R39, R11.reuse, R2, R39 ;  /* 0x000000020b277223 */ /* 0x040fe20000010027 */
[----:B------:R-:W-:Y:S02]  /*6340*/  HADD2.F32 R6, -RZ, R23.H1_H1 ;  /* 0x30000017ff067230 */ /* 0x000fe40000004100 */
[C---:B------:R-:W-:Y:S01]  /*6350*/  FFMA.FTZ R41, R11.reuse, R22, R41 ;  /* 0x000000160b297223 */ /* 0x040fe20000010029 */
[----:B------:R-:W-:-:S02]  /*6360*/  FFMA.FTZ R40, R11, R13, R40 ;  /* 0x0000000d0b287223 */ /* 0x000fc40000010028 */
[----:B------:R-:W-:-:S07]  /*6370*/  FFMA.FTZ R43, R11, R6, R43 ;  /* 0x000000060b2b7223 */ /* 0x000fce000001002b */
.L_x_90:
[----:B------:R-:W-:Y:S05]  /*6380*/  BSYNC B0 ;  /* 0x0000000000007941 */ /* 0x000fea0003800000 */
.L_x_89:
[----:B------:R-:W-:Y:S01]  /*6390*/  LOP3.LUT R2, R3, 0xffffff80, RZ, 0xc0, !PT ;  /* 0xffffff8003027812 */ /* 0x000fe200078ec0ff */
[----:B------:R-:W-:Y:S01]  /*63a0*/  BAR.SYNC.DEFER_BLOCKING 0x0 ;  /* 0x0000000000007b1d */ /* 0x000fe20000010000 */
[----:B------:R-:W-:Y:S02]  /*63b0*/  LEA R0, R5, R35, 0x5 ;  /* 0x0000002305007211 */ /* 0x000fe400078e28ff */
[----:B------:R-:W-:Y:S02]  /*63c0*/  ISETP.NE.AND P4, PT, R2, 0x80, PT ;  /* 0x000000800200780c */ /* 0x000fe40003f85270 */
[C---:B------:R-:W-:Y:S01]  /*63d0*/  ISETP.GT.AND P6, PT, R3.reuse, 0x7, PT ;  /* 0x000000070300780c */ /* 0x040fe20003fc4270 */
[----:B------:R-:W-:Y:S01]  /*63e0*/  BSSY B0, `(.L_x_93) ;  /* 0x0000015000007945 */ /* 0x000fe20003800000 */
[----:B------:R-:W-:Y:S02]  /*63f0*/  LOP3.LUT R5, R3, 0xffffffc0, RZ, 0xc0, !PT ;  /* 0xffffffc003057812 */ /* 0x000fe400078ec0ff */
[----:B------:R-:W-:-:S02]  /*6400*/  P2R R2, PR, RZ, 0x40 ;  /* 0x00000040ff027803 */ /* 0x000fc40000000000 */
[C---:B------:R-:W-:Y:S02]  /*6410*/  ISETP.GT.AND P5, PT, R3.reuse, 0x7f, PT ;  /* 0x0000007f0300780c */ /* 0x040fe40003fa4270 */
[C---:B------:R-:W-:Y:S02]  /*6420*/  ISETP.GT.AND P3, PT, R3.reuse, 0x3f, PT ;  /* 0x0000003f0300780c */ /* 0x040fe40003f64270 */
[C---:B------:R-:W-:Y:S02]  /*6430*/  ISETP.GT.AND P2, PT, R3.reuse, 0x1f, PT ;  /* 0x0000001f0300780c */ /* 0x040fe40003f44270 */
[C---:B------:R-:W-:Y:S02]  /*6440*/  ISETP.GT.AND P1, PT, R3.reuse, 0xf, PT ;  /* 0x0000000f0300780c */ /* 0x040fe40003f24270 */
[C---:B------:R-:W-:Y:S02]  /*6450*/  ISETP.GT.AND P0, PT, R3.reuse, 0x3, PT ;  /* 0x000000030300780c */ /* 0x040fe40003f04270 */
[----:B------:R-:W-:-:S02]  /*6460*/  LOP3.LUT R2, R3, 0xffffffe0, RZ, 0xc0, !PT ;  /* 0xffffffe003027812 */ /* 0x000fc400078ec0ff */
[C---:B0-----:R-:W-:Y:S02]  /*6470*/  LOP3.LUT R12, R3.reuse, 0xfffffff0, RZ, 0xc0, !PT ;  /* 0xfffffff0030c7812 */ /* 0x041fe400078ec0ff */
[C---:B------:R-:W-:Y:S02]  /*6480*/  LOP3.LUT R14, R3.reuse, 0xfffffff8, RZ, 0xc0, !PT ;  /* 0xfffffff8030e7812 */ /* 0x040fe400078ec0ff */
[C---:B------:R-:W-:Y:S02]  /*6490*/  LOP3.LUT R15, R3.reuse, 0xfffffffc, RZ, 0xc0, !PT ;  /* 0xfffffffc030f7812 */ /* 0x040fe400078ec0ff */
[----:B------:R-:W-:Y:S02]  /*64a0*/  IADD3 R16, R3, 0x3, RZ ;  /* 0x0000000303107810 */ /* 0x000fe40007ffe0ff */
[----:B------:R-:W-:Y:S02]  /*64b0*/  LEA R0, R0, UR38, 0x1 ;  /* 0x0000002600007c11 */ /* 0x000fe4000f8e08ff */
[----:B------:R-:W-:Y:S01]  /*64c0*/  ISETP.NE.AND P6, PT, R5, 0x40, PT ;  /* 0x000000400500780c */ /* 0x000fe20003fc5270 */
[----:B------:R-:W-:-:S12]  /*64d0*/  @P4 BRA `(.L_x_94) ;  /* 0x0000000000144947 */ /* 0x000fd80003800000 */
[----:B------:R-:W-:Y:S02]  /*64e0*/  F2FP.F16.F32.PACK_AB R8, R37, R34 ;  /* 0x000000222508723e */ /* 0x000fe400000000ff */
[----:B------:R-:W-:Y:S02]  /*64f0*/  F2FP.F16.F32.PACK_AB R9, R39, R36 ;  /* 0x000000242709723e */ /* 0x000fe400000000ff */
[----:B------:R-:W-:Y:S02]  /*6500*/  F2FP.F16.F32.PACK_AB R10, R41, R38 ;  /* 0x00000026290a723e */ /* 0x000fe400000000ff */
[----:B------:R-:W-:-:S05]  /*6510*/  F2FP.F16.F32.PACK_AB R11, R43, R40 ;  /* 0x000000282b0b723e */ /* 0x000fca00000000ff */
[----:B------:R0:W-:Y:S02]  /*6520*/  STS.128 [R0+-0x800], R8 ;  /* 0xfff8000800007388 */ /* 0x0001e40000000c00 */
.L_x_94:
[----:B------:R-:W-:Y:S05]  /*6530*/  BSYNC B0 ;  /* 0x0000000000007941 */ /* 0x000fea0003800000 */
.L_x_93:
[----:B------:R-:W-:Y:S01]  /*6540*/  BAR.SYNC.DEFER_BLOCKING 0x0 ;  /* 0x0000000000007b1d */ /* 0x000fe20000010000 */
[----:B------:R-:W-:-:S05]  /*6550*/  ISETP.NE.AND P4, PT, R2, 0x20, PT ;  /* 0x000000200200780c */ /* 0x000fca0003f85270 */
[----:B------:R-:W-:Y:S04]  /*6560*/  BSSY B0, `(.L_x_95) ;  /* 0x0000013000007945 */ /* 0x000fe80003800000 */
[----:B------:R-:W-:Y:S05]  /*6570*/  @P5 BRA `(.L_x_96) ;  /* 0x0000000000445947 */ /* 0x000fea0003800000 */
[----:B0-----:R-:W0:Y:S02]  /*6580*/  LDS.128 R8, [R0] ;  /* 0x0000000000087984 */ /* 0x001e240000000c00 */
[--C-:B0-----:R-:W-:Y:S02]  /*6590*/  HADD2.F32 R7, -RZ, R9.reuse.H0_H0 ;  /* 0x20000009ff077230 */ /* 0x101fe40000004100 */
[----:B------:R-:W-:Y:S02]  /*65a0*/  HADD2.F32 R2, -RZ, R9.H1_H1 ;  /* 0x30000009ff027230 */ /* 0x000fe40000004100 */
[----:B------:R-:W-:Y:S02]  /*65b0*/  HADD2.F32 R5, -RZ, R8.H0_H0 ;  /* 0x20000008ff057230 */ /* 0x000fe40000004100 */
[----:B------:R-:W-:Y:S01]  /*65c0*/  FADD.FTZ R36, R36, R7 ;  /* 0x0000000724247221 */ /* 0x000fe20000010000 */
[----:B------:R-:W-:Y:S02]  /*65d0*/  HADD2.F32 R9, -RZ, R10.H0_H0 ;  /* 0x2000000aff097230 */ /* 0x000fe40000004100 */
[----:B------:R-:W-:Y:S01]  /*65e0*/  FADD.FTZ R39, R39, R2 ;  /* 0x0000000227277221 */ /* 0x000fe20000010000 */
[----:B------:R-:W-:-:S02]  /*65f0*/  HADD2.F32 R8, -RZ, R8.H1_H1 ;  /* 0x30000008ff087230 */ /* 0x000fc40000004100 */
[----:B------:R-:W-:Y:S01]  /*6600*/  FADD.FTZ R34, R34, R5 ;  /* 0x0000000522227221 */ /* 0x000fe20000010000 */
[----:B------:R-:W-:Y:S02]  /*6610*/  HADD2.F32 R10, -RZ, R10.H1_H1 ;  /* 0x3000000aff0a7230 */ /* 0x000fe40000004100 */
[----:B------:R-:W-:Y:S01]  /*6620*/  FADD.FTZ R38, R38, R9 ;  /* 0x0000000926267221 */ /* 0x000fe20000010000 */
[--C-:B------:R-:W-:Y:S02]  /*6630*/  HADD2.F32 R13, -RZ, R11.reuse.H0_H0 ;  /* 0x2000000bff0d7230 */ /* 0x100fe40000004100 */
[----:B------:R-:W-:Y:S01]  /*6640*/  FADD.FTZ R37, R37, R8 ;  /* 0x0000000825257221 */ /* 0x000fe20000010000 */
[----:B------:R-:W-:Y:S02]  /*6650*/  HADD2.F32 R6, -RZ, R11.H1_H1 ;  /* 0x3000000bff067230 */ /* 0x000fe40000004100 */
[----:B------:R-:W-:Y:S01]  /*6660*/  FADD.FTZ R41, R41, R10 ;  /* 0x0000000a29297221 */ /* 0x000fe20000010000 */
[----:B------:R-:W-:-:S02]  /*6670*/  FADD.FTZ R40, R40, R13 ;  /* 0x0000000d28287221 */ /* 0x000fc40000010000 */
[----:B------:R-:W-:-:S07]  /*6680*/  FADD.FTZ R43, R43, R6 ;  /* 0x000000062b2b7221 */ /* 0x000fce0000010000 */
.L_x_96:
[----:B------:R-:W-:Y:S05]  /*6690*/  BSYNC B0 ;  /* 0x0000000000007941 */ /* 0x000fea0003800000 */
.L_x_95:
[----:B------:R-:W-:Y:S01]  /*66a0*/  BAR.SYNC.DEFER_BLOCKING 0x0 ;  /* 0x0000000000007b1d */ /* 0x000fe20000010000 */
[----:B------:R-:W-:-:S05]  /*66b0*/  ISETP.NE.AND P5, PT, R12, 0x10, PT ;  /* 0x000000100c00780c */ /* 0x000fca0003fa5270 */
[----:B------:R-:W-:Y:S04]  /*66c0*/  BSSY B0, `(.L_x_97) ;  /* 0x0000007000007945 */ /* 0x000fe80003800000 */
[----:B------:R-:W-:Y:S05]  /*66d0*/  @P6 BRA `(.L_x_98) ;  /* 0x0000000000146947 */ /* 0x000fea0003800000 */
[----:B0-----:R-:W-:Y:S02]  /*66e0*/  F2FP.F16.F32.PACK_AB R8, R37, R34 ;  /* 0x000000222508723e */ /* 0x001fe400000000ff */
[----:B------:R-:W-:Y:S02]  /*66f0*/  F2FP.F16.F32.PACK_AB R9, R39, R36 ;  /* 0x000000242709723e */ /* 0x000fe400000000ff */
[----:B------:R-:W-:Y:S02]  /*6700*/  F2FP.F16.F32.PACK_AB R10, R41, R38 ;  /* 0x00000026290a723e */ /* 0x000fe400000000ff */
[----:B------:R-:W-:-:S05]  /*6710*/  F2FP.F16.F32.PACK_AB R11, R43, R40 ;  /* 0x000000282b0b723e */ /* 0x000fca00000000ff */
[----:B------:R1:W-:Y:S02]  /*6720*/  STS.128 [R0+-0x400], R8 ;  /* 0xfffc000800007388 */ /* 0x0003e40000000c00 */
.L_x_98:
[----:B------:R-:W-:Y:S05]  /*6730*/  BSYNC B0 ;  /* 0x0000000000007941 */ /* 0x000fea0003800000 */
.L_x_97:
[----:B------:R-:W-:Y:S01]  /*6740*/  BAR.SYNC.DEFER_BLOCKING 0x0 ;  /* 0x0000000000007b1d */ /* 0x000fe20000010000 */
[----:B------:R-:W-:-:S05]  /*6750*/  ISETP.NE.AND P6, PT, R14, 0x8, PT ;  /* 0x000000080e00780c */ /* 0x000fca0003fc5270 */
[----:B------:R-:W-:Y:S04]  /*6760*/  BSSY B0, `(.L_x_99) ;  /* 0x0000013000007945 */ /* 0x000fe80003800000 */
[----:B------:R-:W-:Y:S05]  /*6770*/  @P3 BRA `(.L_x_100) ;  /* 0x0000000000443947 */ /* 0x000fea0003800000 */
[----:B01----:R-:W0:Y:S02]  /*6780*/  LDS.128 R8, [R0] ;  /* 0x0000000000087984 */ /* 0x003e240000000c00 */
        /* <DEDUP_REMOVED lines=16> */
.L_x_100:
[----:B------:R-:W-:Y:S05]  /*6890*/  BSYNC B0 ;  /* 0x0000000000007941 */ /* 0x000fea0003800000 */
.L_x_99:
[----:B------:R-:W-:Y:S01]  /*68a0*/  BAR.SYNC.DEFER_BLOCKING 0x0 ;  /* 0x0000000000007b1d */ /* 0x000fe20000010000 */
[----:B------:R-:W-:-:S05]  /*68b0*/  ISETP.NE.AND P3, PT, R15, 0x4, PT ;  /* 0x000000040f00780c */ /* 0x000fca0003f65270 */
[----:B------:R-:W-:Y:S04]  /*68c0*/  BSSY B0, `(.L_x_101) ;  /* 0x0000007000007945 */ /* 0x000fe80003800000 */
[----:B------:R-:W-:Y:S05]  /*68d0*/  @P4 BRA `(.L_x_102) ;  /* 0x0000000000144947 */ /* 0x000fea0003800000 */
[----:B01----:R-:W-:Y:S02]  /*68e0*/  F2FP.F16.F32.PACK_AB R8, R37, R34 ;  /* 0x000000222508723e */ /* 0x003fe400000000ff */
[----:B------:R-:W-:Y:S02]  /*68f0*/  F2FP.F16.F32.PACK_AB R9, R39, R36 ;  /* 0x000000242709723e */ /* 0x000fe400000000ff */
[----:B------:R-:W-:Y:S02]  /*6900*/  F2FP.F16.F32.PACK_AB R10, R41, R38 ;  /* 0x00000026290a723e */ /* 0x000fe400000000ff */
[----:B------:R-:W-:-:S05]  /*6910*/  F2FP.F16.F32.PACK_AB R11, R43, R40 ;  /* 0x000000282b0b723e */ /* 0x000fca00000000ff */
[----:B------:R2:W-:Y:S02]  /*6920*/  STS.128 [R0+-0x200], R8 ;  /* 0xfffe000800007388 */ /* 0x0005e40000000c00 */
.L_x_102:
[----:B------:R-:W-:Y:S05]  /*6930*/  BSYNC B0 ;  /* 0x0000000000007941 */ /* 0x000fea0003800000 */
.L_x_101:
[----:B------:R-:W-:Y:S01]  /*6940*/  BAR.SYNC.DEFER_BLOCKING 0x0 ;  /* 0x0000000000007b1d */ /* 0x000fe20000010000 */
[----:B------:R-:W-:-:S05]  /*6950*/  ISETP.GT.U32.AND P4, PT, R16, 0x6, PT ;  /* 0x000000061000780c */ /* 0x000fca0003f84070 */
[----:B------:R-:W-:Y:S04]  /*6960*/  BSSY B0, `(.L_x_103) ;  /* 0x0000013000007945 */ /* 0x000fe80003800000 */
[----:B------:R-:W-:Y:S05]  /*6970*/  @P2 BRA `(.L_x_104) ;  /* 0x0000000000442947 */ /* 0x000fea0003800000 */
[----:B012---:R-:W0:Y:S02]  /*6980*/  LDS.128 R8, [R0] ;  /* 0x0000000000087984 */ /* 0x007e240000000c00 */
        /* <DEDUP_REMOVED lines=16> */
.L_x_104:
[----:B------:R-:W-:Y:S05]  /*6a90*/  BSYNC B0 ;  /* 0x0000000000007941 */ /* 0x000fea0003800000 */
.L_x_103:
[----:B------:R-:W-:Y:S06]  /*6aa0*/  BAR.SYNC.DEFER_BLOCKING 0x0 ;  /* 0x0000000000007b1d */ /* 0x000fec0000010000 */
[----:B------:R-:W-:Y:S04]  /*6ab0*/  BSSY B0, `(.L_x_105) ;  /* 0x0000007000007945 */ /* 0x000fe80003800000 */
[----:B------:R-:W-:Y:S05]  /*6ac0*/  @P5 BRA `(.L_x_106) ;  /* 0x0000000000145947 */ /* 0x000fea0003800000 */
[----:B012---:R-:W-:Y:S02]  /*6ad0*/  F2FP.F16.F32.PACK_AB R8, R37, R34 ;  /* 0x000000222508723e */ /* 0x007fe400000000ff */
[----:B------:R-:W-:Y:S02]  /*6ae0*/  F2FP.F16.F32.PACK_AB R9, R39, R36 ;  /* 0x000000242709723e */ /* 0x000fe400000000ff */
[----:B------:R-:W-:Y:S02]  /*6af0*/  F2FP.F16.F32.PACK_AB R10, R41, R38 ;  /* 0x00000026290a723e */ /* 0x000fe400000000ff */
[----:B------:R-:W-:-:S05]  /*6b00*/  F2FP.F16.F32.PACK_AB R11, R43, R40 ;  /* 0x000000282b0b723e */ /* 0x000fca00000000ff */
[----:B------:R4:W-:Y:S02]  /*6b10*/  STS.128 [R0+-0x100], R8 ;  /* 0xffff000800007388 */ /* 0x0009e40000000c00 */
.L_x_106:
[----:B------:R-:W-:Y:S05]  /*6b20*/  BSYNC B0 ;  /* 0x0000000000007941 */ /* 0x000fea0003800000 */
.L_x_105:
[----:B------:R-:W-:Y:S06]  /*6b30*/  BAR.SYNC.DEFER_BLOCKING 0x0 ;  /* 0x0000000000007b1d */ /* 0x000fec0000010000 */
[----:B------:R-:W-:Y:S04]  /*6b40*/  BSSY B0, `(.L_x_107) ;  /* 0x0000013000007945 */ /* 0x000fe80003800000 */
[----:B------:R-:W-:Y:S05]  /*6b50*/  @P1 BRA `(.L_x_108) ;  /* 0x0000000000441947 */ /* 0x000fea0003800000 */
[----:B012-4-:R-:W0:Y:S02]  /*6b60*/  LDS.128 R8, [R0] ;  /* 0x0000000000087984 */ /* 0x017e240000000c00 */
        /* <DEDUP_REMOVED lines=16> */
.L_x_108:
[----:B------:R-:W-:Y:S05]  /*6c70*/  BSYNC B0 ;  /* 0x0000000000007941 */ /* 0x000fea0003800000 */
.L_x_107:
[----:B------:R-:W-:Y:S06]  /*6c80*/  BAR.SYNC.DEFER_BLOCKING 0x0 ;  /* 0x0000000000007b1d */ /* 0x000fec0000010000 */
[----:B------:R-:W-:Y:S04]  /*6c90*/  BSSY B0, `(.L_x_109) ;  /* 0x0000007000007945 */ /* 0x000fe80003800000 */
[----:B------:R-:W-:Y:S05]  /*6ca0*/  @P6 BRA `(.L_x_110) ;  /* 0x0000000000146947 */ /* 0x000fea0003800000 */
[----:B012-4-:R-:W-:Y:S02]  /*6cb0*/  F2FP.F16.F32.PACK_AB R8, R37, R34 ;  /* 0x000000222508723e */ /* 0x017fe400000000ff */
[----:B------:R-:W-:Y:S02]  /*6cc0*/  F2FP.F16.F32.PACK_AB R9, R39, R36 ;  /* 0x000000242709723e */ /* 0x000fe400000000ff */
[----:B------:R-:W-:Y:S02]  /*6cd0*/  F2FP.F16.F32.PACK_AB R10, R41, R38 ;  /* 0x00000026290a723e */ /* 0x000fe400000000ff */
[----:B------:R-:W-:-:S05]  /*6ce0*/  F2FP.F16.F32.PACK_AB R11, R43, R40 ;  /* 0x000000282b0b723e */ /* 0x000fca00000000ff */
[----:B------:R0:W-:Y:S02]  /*6cf0*/  STS.128 [R0+-0x80], R8 ;  /* 0xffff800800007388 */ /* 0x0001e40000000c00 */
.L_x_110:
[----:B------:R-:W-:Y:S05]  /*6d00*/  BSYNC B0 ;  /* 0x0000000000007941 */ /* 0x000fea0003800000 */
.L_x_109:
[----:B------:R-:W-:Y:S01]  /*6d10*/  BAR.SYNC.DEFER_BLOCKING 0x0 ;  /* 0x0000000000007b1d */ /* 0x000fe20000010000 */
[----:B------:R-:W-:-:S05]  /*6d20*/  ISETP.GT.AND P1, PT, R3, 0x7, PT ;  /* 0x000000070300780c */ /* 0x000fca0003f24270 */
[----:B------:R-:W-:Y:S08]  /*6d30*/  BSSY B0, `(.L_x_111) ;  /* 0x0000013000007945 */ /* 0x000ff00003800000 */
[----:B------:R-:W-:Y:S05]  /*6d40*/  @P1 BRA `(.L_x_112) ;  /* 0x0000000000441947 */ /* 0x000fea0003800000 */
[----:B012-4-:R-:W0:Y:S02]  /*6d50*/  LDS.128 R8, [R0] ;  /* 0x0000000000087984 */ /* 0x017e240000000c00 */
[----:B0-----:R-:W-:Y:S02]  /*6d60*/  HADD2.F32 R3, -RZ, R8.H0_H0 ;  /* 0x20000008ff037230 */ /* 0x001fe40000004100 */
[--C-:B------:R-:W-:Y:S02]  /*6d70*/  HADD2.F32 R5, -RZ, R9.reuse.H0_H0 ;  /* 0x20000009ff057230 */ /* 0x100fe40000004100 */
[----:B------:R-:W-:Y:S02]  /*6d80*/  HADD2.F32 R2, -RZ, R9.H1_H1 ;  /* 0x30000009ff027230 */ /* 0x000fe40000004100 */
        /* <DEDUP_REMOVED lines=13> */
.L_x_112:
[----:B------:R-:W-:Y:S05]  /*6e60*/  BSYNC B0 ;  /* 0x0000000000007941 */ /* 0x000fea0003800000 */
.L_x_111:
        /* <DEDUP_REMOVED lines=8> */
.L_x_114:
[----:B------:R-:W-:Y:S05]  /*6ef0*/  BSYNC B0 ;  /* 0x0000000000007941 */ /* 0x000fea0003800000 */
.L_x_113:
[----:B------:R-:W-:Y:S06]  /*6f00*/  BAR.SYNC.DEFER_BLOCKING 0x0 ;  /* 0x0000000000007b1d */ /* 0x000fec0000010000 */
[----:B------:R-:W-:Y:S04]  /*6f10*/  BSSY B0, `(.L_x_115) ;  /* 0x0000013000007945 */ /* 0x000fe80003800000 */
        /* <DEDUP_REMOVED lines=18> */
.L_x_116:
[----:B------:R-:W-:Y:S05]  /*7040*/  BSYNC B0 ;  /* 0x0000000000007941 */ /* 0x000fea0003800000 */
.L_x_115:
[----:B------:R-:W-:Y:S06]  /*7050*/  BAR.SYNC.DEFER_BLOCKING 0x0 ;  /* 0x0000000000007b1d */ /* 0x000fec0000010000 */
[----:B------:R-:W-:Y:S05]  /*7060*/  @P4 EXIT ;  /* 0x000000000000494d */ /* 0x000fea0003800000 */
[----:B012-4-:R-:W0:Y:S02]  /*7070*/  LDC R0, c[0x0][0x308] ;  /* 0x0000c200ff007b82 */ /* 0x017e240000000800 */
[----:B0-----:R-:W-:-:S13]  /*7080*/  ISETP.NE.AND P0, PT, R0, 0x2, PT ;  /* 0x000000020000780c */ /* 0x001fda0003f05270 */
[----:B------:R-:W-:Y:S05]  /*7090*/  @!P0 BRA `(.L_x_117) ;  /* 0x0000000000308947 */ /* 0x000fea0003800000 */
[----:B------:R-:W0:Y:S01]  /*70a0*/  LDC.64 R2, c[0x0][0x210] ;  /* 0x00008400ff027b82 */ /* 0x000e220000000a00 */
[----:B------:R-:W-:Y:S01]  /*70b0*/  IMAD.IADD R35, R4, 0x1, R35 ;  /* 0x0000000104237824 */ /* 0x000fe200078e0223 */
[----:B------:R-:W-:Y:S02]  /*70c0*/  F2FP.F16.F32.PACK_AB R37, R37, R34 ;  /* 0x000000222525723e */ /* 0x000fe400000000ff */
[----:B------:R-:W-:Y:S02]  /*70d0*/  F2FP.F16.F32.PACK_AB R39, R39, R36 ;  /* 0x000000242727723e */ /* 0x000fe400000000ff */
[----:B------:R-:W-:Y:S02]  /*70e0*/  F2FP.F16.F32.PACK_AB R41, R41, R38 ;  /* 0x000000262929723e */ /* 0x000fe400000000ff */
[----:B------:R-:W-:Y:S01]  /*70f0*/  F2FP.F16.F32.PACK_AB R43, R43, R40 ;  /* 0x000000282b2b723e */ /* 0x000fe200000000ff */
[----:B0-----:R-:W-:-:S05]  /*7100*/  IMAD.WIDE R2, R35, 0x2, R2 ;  /* 0x0000000223027825 */ /* 0x001fca00078e0202 */
[----:B------:R-:W-:Y:S04]  /*7110*/  STG.E desc[UR36][R2.64], R37 ;  /* 0x0000002502007986 */ /* 0x000fe8000c101924 */
[----:B------:R-:W-:Y:S04]  /*7120*/  STG.E desc[UR36][R2.64+0x4], R39 ;  /* 0x0000042702007986 */ /* 0x000fe8000c101924 */
[----:B------:R-:W-:Y:S04]  /*7130*/  STG.E desc[UR36][R2.64+0x8], R41 ;  /* 0x0000082902007986 */ /* 0x000fe8000c101924 */
[----:B------:R-:W-:Y:S01]  /*7140*/  STG.E desc[UR36][R2.64+0xc], R43 ;  /* 0x00000c2b02007986 */ /* 0x000fe2000c101924 */
[----:B------:R-:W-:Y:S05]  /*7150*/  EXIT ;  /* 0x000000000000794d */ /* 0x000fea0003800000 */
.L_x_117:
[----:B------:R-:W0:Y:S01]  /*7160*/  LDC.64 R2, c[0x0][0x300] ;  /* 0x0000c000ff027b82 */ /* 0x000e220000000a00 */
[----:B------:R-:W-:Y:S01]  /*7170*/  IADD3 R35, R4, R35, RZ ;  /* 0x0000002304237210 */ /* 0x000fe20007ffe0ff */
[----:B------:R-:W-:Y:S01]  /*7180*/  ULDC.64 UR4, c[0x0][0x210] ;  /* 0x0000840000047ab9 */ /* 0x000fe20000000a00 */
[----:B0-----:R-:W2:Y:S02]  /*7190*/  LDG.E R2, desc[UR36][R2.64] ;  /* 0x0000002402027981 */ /* 0x001ea4000c1e1900 */
[----:B------:R-:W-:Y:S01]  /*71a0*/  IADD3 R4, P0, R35, UR4, RZ ;  /* 0x0000000423047c10 */ /* 0x000fe2000ff1e0ff */
[C---:B--2---:R-:W-:Y:S01]  /*71b0*/  FMUL.FTZ R37, R2.reuse, R37 ;  /* 0x0000002502257220 */ /* 0x044fe20000410000 */
[C---:B------:R-:W-:Y:S01]  /*71c0*/  FMUL.FTZ R36, R2.reuse, R36 ;  /* 0x0000002402247220 */ /* 0x040fe20000410000 */
[C---:B------:R-:W-:Y:S01]  /*71d0*/  FMUL.FTZ R39, R2.reuse, R39 ;  /* 0x0000002702277220 */ /* 0x040fe20000410000 */
[C---:B------:R-:W-:Y:S01]  /*71e0*/  FMUL.FTZ R38, R2.reuse, R38 ;  /* 0x0000002602267220 */ /* 0x040fe20000410000 */
[C---:B------:R-:W-:Y:S01]  /*71f0*/  FMUL.FTZ R34, R2.reuse, R34 ;  /* 0x0000002202227220 */ /* 0x040fe20000410000 */
[C---:B------:R-:W-:Y:S01]  /*7200*/  FMUL.FTZ R41, R2.reuse, R41 ;  /* 0x0000002902297220 */ /* 0x040fe20000410000 */
[----:B------:R-:W0:Y:S01]  /*7210*/  F2I.S8.NTZ R37, R37 ;  /* 0x0000002500257305 */ /* 0x000e220000202100 */
[C---:B------:R-:W-:Y:S01]  /*7220*/  FMUL.FTZ R40, R2.reuse, R40 ;  /* 0x0000002802287220 */ /* 0x040fe20000410000 */
[----:B------:R-:W-:-:S06]  /*7230*/  FMUL.FTZ R2, R2, R43 ;  /* 0x0000002b02027220 */ /* 0x000fcc0000410000 */
[----:B------:R-:W1:Y:S01]  /*7240*/  F2I.S8.NTZ R36, R36 ;  /* 0x0000002400247305 */ /* 0x000e620000202100 */
[----:B0-----:R-:W-:-:S07]  /*7250*/  PRMT R0, R37, 0x8880, RZ ;  /* 0x0000888025007816 */ /* 0x001fce00000000ff */
[----:B------:R-:W0:Y:S01]  /*7260*/  F2I.S8.NTZ R39, R39 ;  /* 0x0000002700277305 */ /* 0x000e220000202100 */
[----:B------:R-:W-:Y:S02]  /*7270*/  PRMT R0, R0, 0x7710, RZ ;  /* 0x0000771000007816 */ /* 0x000fe400000000ff */
[----:B-1----:R-:W-:-:S05]  /*7280*/  PRMT R3, R36, 0x8880, RZ ;  /* 0x0000888024037816 */ /* 0x002fca00000000ff */
[----:B------:R-:W1:Y:S01]  /*7290*/  F2I.S8.NTZ R38, R38 ;  /* 0x0000002600267305 */ /* 0x000e620000202100 */
[----:B------:R-:W-:Y:S02]  /*72a0*/  LOP3.LUT R11, R0, 0xff, RZ, 0xc0, !PT ;  /* 0x000000ff000b7812 */ /* 0x000fe400078ec0ff */
[----:B------:R-:W-:Y:S02]  /*72b0*/  PRMT R3, R3, 0x7710, RZ ;  /* 0x0000771003037816 */ /* 0x000fe400000000ff */
[----:B------:R-:W-:Y:S02]  /*72c0*/  SHF.L.U64.HI R0, R11, 0x8, RZ ;  /* 0x000000080b007819 */ /* 0x000fe400000102ff */
[----:B0-----:R-:W-:Y:S01]  /*72d0*/  PRMT R5, R39, 0x8880, RZ ;  /* 0x0000888027057816 */ /* 0x001fe200000000ff */
[----:B------:R-:W0:Y:S01]  /*72e0*/  F2I.S8.NTZ R34, R34 ;  /* 0x0000002200227305 */ /* 0x000e220000202100 */
[----:B------:R-:W-:Y:S02]  /*72f0*/  LOP3.LUT R9, R3, 0xff, RZ, 0xc0, !PT ;  /* 0x000000ff03097812 */ /* 0x000fe400078ec0ff */
[----:B------:R-:W-:-:S02]  /*7300*/  PRMT R5, R5, 0x7710, RZ ;  /* 0x0000771005057816 */ /* 0x000fc400000000ff */
[----:B------:R-:W-:Y:S02]  /*7310*/  SHF.L.U64.HI R7, R9, 0x10, RZ ;  /* 0x0000001009077819 */ /* 0x000fe400000102ff */
[----:B------:R-:W-:Y:S01]  /*7320*/  LOP3.LUT R5, R5, 0xff, RZ, 0xc0, !PT ;  /* 0x000000ff05057812 */ /* 0x000fe200078ec0ff */
[----:B------:R-:W2:Y:S01]  /*7330*/  F2I.S8.NTZ R41, R41 ;  /* 0x0000002900297305 */ /* 0x000ea20000202100 */
[----:B-1----:R-:W-:Y:S02]  /*7340*/  PRMT R3, R38, 0x8880, RZ ;  /* 0x0000888026037816 */ /* 0x002fe400000000ff */
[----:B------:R-:W-:Y:S02]  /*7350*/  SHF.L.U64.HI R8, R5, 0x18, RZ ;  /* 0x0000001805087819 */ /* 0x000fe400000102ff */
[----:B------:R-:W-:Y:S02]  /*7360*/  PRMT R3, R3, 0x7710, RZ ;  /* 0x0000771003037816 */ /* 0x000fe400000000ff */
[----:B0-----:R-:W-:Y:S01]  /*7370*/  PRMT R34, R34, 0x8880, RZ ;  /* 0x0000888022227816 */ /* 0x001fe200000000ff */
[----:B------:R-:W0:Y:S01]  /*7380*/  F2I.S8.NTZ R40, R40 ;  /* 0x0000002800287305 */ /* 0x000e220000202100 */
[----:B------:R-:W-:-:S02]  /*7390*/  LOP3.LUT R8, R8, R7, R0, 0xfe, !PT ;  /* 0x0000000708087212 */ /* 0x000fc400078efe00 */
[----:B------:R-:W-:Y:S02]  /*73a0*/  PRMT R0, R34, 0x7710, RZ ;  /* 0x0000771022007816 */ /* 0x000fe400000000ff */
[----:B------:R-:W-:Y:S02]  /*73b0*/  LOP3.LUT R3, R3, 0xff, RZ, 0xc0, !PT ;  /* 0x000000ff03037812 */ /* 0x000fe400078ec0ff */
[----:B--2---:R-:W-:Y:S01]  /*73c0*/  PRMT R41, R41, 0x8880, RZ ;  /* 0x0000888029297816 */ /* 0x004fe200000000ff */
[----:B------:R1:W2:Y:S01]  /*73d0*/  F2I.S8.NTZ R6, R2 ;  /* 0x0000000200067305 */ /* 0x0002a20000202100 */
[----:B------:R-:W-:Y:S02]  /*73e0*/  PRMT R10, R0, 0x6540, R11 ;  /* 0x00006540000a7816 */ /* 0x000fe4000000000b */
[----:B------:R-:W-:Y:S02]  /*73f0*/  LOP3.LUT R3, R3, 0xffffff00, R8, 0xf8, !PT ;  /* 0xffffff0003037812 */ /* 0x000fe400078ef808 */
[----:B------:R-:W-:-:S02]  /*7400*/  SHF.L.U32 R7, R9, 0x10, RZ ;  /* 0x0000001009077819 */ /* 0x000fc400000006ff */
[----:B0-----:R-:W-:Y:S02]  /*7410*/  PRMT R40, R40, 0x8880, RZ ;  /* 0x0000888028287816 */ /* 0x001fe400000000ff */
[----:B-1----:R-:W-:Y:S02]  /*7420*/  PRMT R2, R41, 0x7710, RZ ;  /* 0x0000771029027816 */ /* 0x002fe400000000ff */
[----:B------:R-:W-:Y:S02]  /*7430*/  PRMT R0, R40, 0x7710, RZ ;  /* 0x0000771028007816 */ /* 0x000fe400000000ff */
[----:B------:R-:W-:Y:S02]  /*7440*/  PRMT R2, R2, 0x7604, RZ ;  /* 0x0000760402027816 */ /* 0x000fe400000000ff */
[----:B------:R-:W-:Y:S02]  /*7450*/  PRMT R0, R0, 0x7054, RZ ;  /* 0x0000705400007816 */ /* 0x000fe400000000ff */
[----:B------:R-:W-:-:S02]  /*7460*/  LOP3.LUT R3, R2, 0xffff00ff, R3, 0xf8, !PT ;  /* 0xffff00ff02037812 */ /* 0x000fc400078ef803 */
[----:B--2---:R-:W-:Y:S02]  /*7470*/  PRMT R6, R6, 0x8880, RZ ;  /* 0x0000888006067816 */ /* 0x004fe400000000ff */
[----:B------:R-:W-:Y:S02]  /*7480*/  LOP3.LUT R2, R7, 0xff00ffff, R10, 0xf8, !PT ;  /* 0xff00ffff07027812 */ /* 0x000fe400078ef80a */
[----:B------:R-:W-:Y:S02]  /*7490*/  LOP3.LUT R3, R0, 0xff00ffff, R3, 0xf8, !PT ;  /* 0xff00ffff00037812 */ /* 0x000fe400078ef803 */
[----:B------:R-:W-:Y:S02]  /*74a0*/  PRMT R0, R6, 0x7710, RZ ;  /* 0x0000771006007816 */ /* 0x000fe400000000ff */
[----:B------:R-:W-:Y:S02]  /*74b0*/  PRMT R2, R2, 0x4210, R5 ;  /* 0x0000421002027816 */ /* 0x000fe40000000005 */
[----:B------:R-:W-:-:S02]  /*74c0*/  LEA.HI.X.SX32 R5, R35, UR5, 0x1, P0 ;  /* 0x0000000523057c11 */ /* 0x000fc400080f0eff */
[----:B------:R-:W-:-:S05]  /*74d0*/  PRMT R3, R3, 0x4210, R0 ;  /* 0x0000421003037816 */ /* 0x000fca0000000000 */
[----:B------:R-:W-:Y:S01]  /*74e0*/  STG.E.64 desc[UR36][R4.64], R2 ;  /* 0x0000000204007986 */ /* 0x000fe2000c101b24 */
[----:B------:R-:W-:Y:S05]  /*74f0*/  EXIT ;  /* 0x000000000000794d */ /* 0x000fea0003800000 */
.L_x_20:
[----:B------:R-:W-:Y:S01]  /*7500*/  HFMA2.MMA R11, -RZ, RZ, 0, 1.847743988037109375e-06 ;  /* 0x0000001fff0b7435 */ /* 0x000fe200000001ff */
[----:B-1----:R-:W-:Y:S01]  /*7510*/  IMAD.MOV.U32 R12, RZ, RZ, 0x8 ;  /* 0x00000008ff0c7424 */ /* 0x002fe200078e00ff */
[----:B------:R-:W-:-:S09]  /*7520*/  MOV R15, 0xffff ;  /* 0x0000ffff000f7802 */ /* 0x000fd20000000f00 */
[----:B--2--5:R-:W-:Y:S05]  /*7530*/  WARPSYNC.COLLECTIVE R15, `(.L_x_118) ;  /* 0x000000000f087348 */ /* 0x024fea0003c00000 */
[----:B------:R0:W1:Y:S02]  /*7540*/  SHFL.BFLY P6, R14, R13, R12, R11 ;  /* 0x0c00000c0d0e7389 */ /* 0x00006400000c000b */
[----:B012--5:R-:W-:Y:S01]  /*7550*/  ENDCOLLECTIVE ;  /* 0x000000000000791b */ /* 0x027fe20003800000 */
.L_x_118:
[----:B------:R-:W-:Y:S01]  /*7560*/  HFMA2.MMA R12, -RZ, RZ, 0, 2.384185791015625e-07 ;  /* 0x00000004ff0c7435 */ /* 0x000fe200000001ff */
[----:B------:R-:W-:-:S04]  /*7570*/  FADD.FTZ R0, R13, R14 ;  /* 0x0000000e0d007221 */ /* 0x000fc80000010000 */
[----:B------:R-:W-:-:S07]  /*7580*/  IMAD.MOV.U32 R13, RZ, RZ, R0 ;  /* 0x000000ffff0d7224 */ /* 0x000fce00078e0000 */
[----:B------:R-:W-:Y:S05]  /*7590*/  WARPSYNC.COLLECTIVE R15, `(.L_x_119) ;  /* 0x000000000f087348 */ /* 0x000fea0003c00000 */
[----:B------:R0:W1:Y:S02]  /*75a0*/  SHFL.BFLY P6, R14, R13, R12, R11 ;  /* 0x0c00000c0d0e7389 */ /* 0x00006400000c000b */
[----:B01----:R-:W-:Y:S01]  /*75b0*/  ENDCOLLECTIVE ;  /* 0x000000000000791b */ /* 0x003fe20003800000 */
.L_x_119:
[----:B------:R-:W-:Y:S02]  /*75c0*/  IMAD.MOV.U32 R12, RZ, RZ, 0x2 ;  /* 0x00000002ff0c7424 */ /* 0x000fe400078e00ff */
[----:B------:R-:W-:-:S05]  /*75d0*/  FADD.FTZ R3, R0, R14 ;  /* 0x0000000e00037221 */ /* 0x000fca0000010000 */
[----:B------:R-:W-:-:S07]  /*75e0*/  MOV R13, R3 ;  /* 0x00000003000d7202 */ /* 0x000fce0000000f00 */
[----:B------:R-:W-:Y:S05]  /*75f0*/  WARPSYNC.COLLECTIVE R15, `(.L_x_120) ;  /* 0x000000000f087348 */ /* 0x000fea0003c00000 */
[----:B------:R0:W1:Y:S02]  /*7600*/  SHFL.BFLY P6, R14, R13, R12, R11 ;  /* 0x0c00000c0d0e7389 */ /* 0x00006400000c000b */
[----:B01----:R-:W-:Y:S01]  /*7610*/  ENDCOLLECTIVE ;  /* 0x000000000000791b */ /* 0x003fe20003800000 */
.L_x_120:
[----:B------:R-:W-:Y:S01]  /*7620*/  HFMA2.MMA R12, -RZ, RZ, 0, 5.9604644775390625e-08 ;  /* 0x00000001ff0c7435 */ /* 0x000fe200000001ff */
[----:B------:R-:W-:-:S05]  /*7630*/  FADD.FTZ R4, R3, R14 ;  /* 0x0000000e03047221 */ /* 0x000fca0000010000 */
[----:B------:R-:W-:-:S07]  /*7640*/  MOV R13, R4 ;  /* 0x00000004000d7202 */ /* 0x000fce0000000f00 */
[----:B------:R-:W-:Y:S05]  /*7650*/  WARPSYNC.COLLECTIVE R15, `(.L_x_121) ;  /* 0x000000000f087348 */ /* 0x000fea0003c00000 */
[----:B------:R0:W1:Y:S02]  /*7660*/  SHFL.BFLY P6, R14, R13, R12, R11 ;  /* 0x0c00000c0d0e7389 */ /* 0x00006400000c000b */
[----:B01----:R-:W-:Y:S01]  /*7670*/  ENDCOLLECTIVE ;  /* 0x000000000000791b */ /* 0x003fe20003800000 */
.L_x_121:
[----:B------:R-:W-:Y:S05]  /*7680*/  BRA `(.L_x_122) ;  /* 0xffffffa000e87947 */ /* 0x000fea000383ffff */
.L_x_123:
[----:B------:R-:W-:-:S00]  /*7690*/  BRA `(.L_x_123) ;  /* 0xfffffffc00fc7947 */ /* 0x000fc0000383ffff */
[----:B------:R-:W-:-:S00]  /*76a0*/  NOP ;  /* 0x0000000000007918 */ /* 0x000fc00000000000 */
        /* <DEDUP_REMOVED lines=13> */
.L_x_2350:


//--------------------- .text._ZN4mmha33masked_multihead_attention_kernelItLi32ELi32ELi2ELi4ELi128ELb1ELb1EEEv26Multihead_attention_paramsIT_XT5_EE --------------------------
	.section	.text._ZN4mmha33masked_multihead_attention_kernelItLi32ELi32ELi2ELi4ELi128ELb1ELb1EEEv26Multihead_attention_paramsIT_XT5_EE,"ax",@progbits
	.align	128
        .global         _ZN4mmha33masked_multihead_attention_kernelItLi32ELi32ELi2ELi4ELi128ELb1ELb1EEEv26Multihead_attention_paramsIT_XT5_EE
        .type           _ZN4mmha33masked_multihead_attention_kernelItLi32ELi32ELi2ELi4ELi128ELb1ELb1EEEv26Multihead_attention_paramsIT_XT5_EE,@function
        .size           _ZN4mmha33masked_multihead_attention_kernelItLi32ELi32ELi2ELi4ELi128ELb1ELb1EEEv26Multihead_attention_paramsIT_XT5_EE,(.L_x_2351 - _ZN4mmha33masked_multihead_attention_kernelItLi32ELi32ELi2ELi4ELi128ELb1ELb1EEEv26Multihead_attention_paramsIT_XT5_EE)
        .other          _ZN4mmha33masked_multihead_attention_kernelItLi32ELi32ELi2ELi4ELi128ELb1ELb1EEEv26Multihead_attention_paramsIT_XT5_EE,@"STO_CUDA_ENTRY STV_DEFAULT"
_ZN4mmha33masked_multihead_attention_kernelItLi32ELi32ELi2ELi4ELi128ELb1ELb1EEEv26Multihead_attention_paramsIT_XT5_EE:
.text._ZN4mmha33masked_multihead_attention_kernelItLi32ELi32ELi2ELi4ELi128ELb1ELb1EEEv26Multihead_attention_paramsIT_XT5_EE:
[----:B------:R-:W0:Y:S01]  /*0000*/  LDC R1, c[0x0][0x28] ;  /* 0x00000a00ff017b82 */ /* 0x000e220000000800 */
[----:B------:R-:W-:Y:S01]  /*0010*/  ULDC.64 UR4, c[0x0][0x320] ;  /* 0x0000c80000047ab9 */ /* 0x000fe20000000a00 */
[----:B------:R-:W-:Y:S01]  /*0020*/  ULDC.64 UR36, c[0x0][0x208] ;  /* 0x0000820000247ab9 */ /* 0x000fe20000000a00 */
[----:B------:R-:W-:-:S05]  /*0030*/  ISETP.NE.U32.AND P0, PT, RZ, UR4, PT ;  /* 0x00000004ff007c0c */ /* 0x000fca000bf05070 */
[----:B------:R-:W1:Y:S01]  /*0040*/  S2UR UR38, SR_CTAID.Y ;  /* 0x00000000002679c3 */ /* 0x000e620000002600 */
[----:B------:R-:W-:-:S13]  /*0050*/  ISETP.NE.AND.EX P0, PT, RZ, UR5, PT, P0 ;  /* 0x00000005ff007c0c */ /* 0x000fda000bf05300 */
[----:B------:R-:W-:Y:S05]  /*0060*/  @!P0 BRA `(.L_x_124) ;  /* 0x00000000001c8947 */ /* 0x000fea0003800000 */
[----:B-1----:R-:W-:-:S04]  /*0070*/  UIADD3 UR4, UP0, UR38, UR4, URZ ;  /* 0x0000000426047290 */ /* 0x002fc8000ff1e03f */
[----:B------:R-:W-:Y:S02]  /*0080*/  ULEA.HI.X.SX32 UR5, UR38, UR5, 0x1, UP0 ;  /* 0x0000000526057291 */ /* 0x000fe400080f0e3f */
[----:B------:R-:W-:-:S04]  /*0090*/  IMAD.U32 R2, RZ, RZ, UR4 ;  /* 0x00000004ff027e24 */ /* 0x000fc8000f8e00ff */
[----:B------:R-:W-:-:S05]  /*00a0*/  IMAD.U32 R3, RZ, RZ, UR5 ;  /* 0x00000005ff037e24 */ /* 0x000fca000f8e00ff */
[----:B------:R-:W2:Y:S02]  /*00b0*/  LDG.E.U8 R2, desc[UR36][R2.64] ;  /* 0x0000002402027981 */ /* 0x000ea4000c1e1100 */
[----:B--2---:R-:W-:-:S13]  /*00c0*/  ISETP.NE.AND P0, PT, R2, 0x1, PT ;  /* 0x000000010200780c */ /* 0x004fda0003f05270 */
[----:B------:R-:W-:Y:S05]  /*00d0*/  @!P0 EXIT ;  /* 0x000000000000894d */ /* 0x000fea0003800000 */
.L_x_124:
[----:B------:R-:W2:Y:S01]  /*00e0*/  LDC R6, c[0x0][0x280] ;  /* 0x0000a000ff067b82 */ /* 0x000ea20000000800 */
[----:B------:R-:W3:Y:S01]  /*00f0*/  S2R R11, SR_CTAID.Y ;  /* 0x00000000000b7919 */ /* 0x000ee20000002600 */
[----:B------:R-:W-:-:S06]  /*0100*/  ULDC UR7, c[0x0][0x288] ;  /* 0x0000a20000077ab9 */ /* 0x000fcc0000000800 */
[----:B------:R-:W4:Y:S08]  /*0110*/  LDC.64 R8, c[0x0][0x2f0] ;  /* 0x0000bc00ff087b82 */ /* 0x000f300000000a00 */
[----:B------:R-:W0:Y:S01]  /*0120*/  LDC R24, c[0x0][0x29c] ;  /* 0x0000a700ff187b82 */ /* 0x000e220000000800 */
[----:B------:R-:W3:Y:S01]  /*0130*/  S2R R22, SR_TID.X ;  /* 0x0000000000167919 */ /* 0x000ee20000002100 */
[----:B------:R-:W3:Y:S01]  /*0140*/  S2R R53, SR_CTAID.X ;  /* 0x0000000000357919 */ /* 0x000ee20000002500 */
[----:B-1----:R-:W-:Y:S01]  /*0150*/  USHF.R.S32.HI UR8, URZ, 0x1f, UR38 ;  /* 0x0000001f3f087899 */ /* 0x002fe20008011426 */
[----:B--2---:R-:W-:Y:S01]  /*0160*/  IABS R5, R6 ;  /* 0x0000000600057213 */ /* 0x004fe20000000000 */
[----:B------:R-:W-:-:S03]  /*0170*/  ULDC UR6, c[0x0][0x284] ;  /* 0x0000a10000067ab9 */ /* 0x000fc60000000800 */
[----:B------:R-:W1:Y:S01]  /*0180*/  I2F.RP R0, R5 ;  /* 0x0000000500007306 */ /* 0x000e620000209400 */
[----:B----4-:R-:W-:-:S04]  /*0190*/  ISETP.NE.U32.AND P0, PT, R8, RZ, PT ;  /* 0x000000ff0800720c */ /* 0x010fc80003f05070 */
[----:B------:R-:W-:-:S04]  /*01a0*/  ISETP.NE.AND.EX P0, PT, R9, RZ, PT, P0 ;  /* 0x000000ff0900720c */ /* 0x000fc80003f05300 */
[----:B0-----:R-:W-:Y:S01]  /*01b0*/  ISETP.EQ.AND P4, PT, R24, RZ, P0 ;  /* 0x000000ff1800720c */ /* 0x001fe20000782270 */
[----:B-1----:R-:W0:Y:S01]  /*01c0*/  MUFU.RCP R0, R0 ;  /* 0x0000000000007308 */ /* 0x002e220000001000 */
[----:B------:R-:W-:Y:S01]  /*01d0*/  IMAD.U32 R16, RZ, RZ, UR7 ;  /* 0x00000007ff107e24 */ /* 0x000fe2000f8e00ff */
[----:B------:R-:W-:Y:S01]  /*01e0*/  BSSY B0, `(.L_x_125) ;  /* 0x0000039000007945 */ /* 0x000fe20003800000 */
[----:B------:R-:W-:-:S09]  /*01f0*/  P2R R18, PR, RZ, 0x10 ;  /* 0x00000010ff127803 */ /* 0x000fd20000000000 */
[----:B------:R-:W1:Y:S01]  /*0200*/  @P4 LDC.64 R8, c[0x0][0x2f0] ;  /* 0x0000bc00ff084b82 */ /* 0x000e620000000a00 */
[----:B0-----:R-:W-:Y:S02]  /*0210*/  IADD3 R2, R0, 0xffffffe, RZ ;  /* 0x0ffffffe00027810 */ /* 0x001fe40007ffe0ff */
[----:B---3--:R-:W-:Y:S02]  /*0220*/  IABS R0, R11 ;  /* 0x0000000b00007213 */ /* 0x008fe40000000000 */
[----:B------:R0:W2:Y:S02]  /*0230*/  F2I.FTZ.U32.TRUNC.NTZ R3, R2 ;  /* 0x0000000200037305 */ /* 0x0000a4000021f000 */
[----:B0-----:R-:W-:Y:S02]  /*0240*/  IMAD.MOV.U32 R2, RZ, RZ, RZ ;  /* 0x000000ffff027224 */ /* 0x001fe400078e00ff */
[----:B--2---:R-:W-:-:S04]  /*0250*/  IMAD.MOV R4, RZ, RZ, -R3 ;  /* 0x000000ffff047224 */ /* 0x004fc800078e0a03 */
[----:B------:R-:W-:-:S04]  /*0260*/  IMAD R7, R4, R5, RZ ;  /* 0x0000000504077224 */ /* 0x000fc800078e02ff */
[----:B------:R-:W-:-:S06]  /*0270*/  IMAD.HI.U32 R3, R3, R7, R2 ;  /* 0x0000000703037227 */ /* 0x000fcc00078e0002 */
[----:B------:R-:W-:-:S05]  /*0280*/  IMAD.HI.U32 R30, R3, R0, RZ ;  /* 0x00000000031e7227 */ /* 0x000fca00078e00ff */
[----:B------:R-:W-:-:S05]  /*0290*/  IADD3 R2, -R30, RZ, RZ ;  /* 0x000000ff1e027210 */ /* 0x000fca0007ffe1ff */
[----:B------:R-:W-:Y:S01]  /*02a0*/  IMAD R0, R5, R2, R0 ;  /* 0x0000000205007224 */ /* 0x000fe200078e0200 */
[----:B------:R-:W-:-:S04]  /*02b0*/  CS2R R2, SRZ ;  /* 0x0000000000027805 */ /* 0x000fc8000001ff00 */
[----:B------:R-:W-:-:S13]  /*02c0*/  ISETP.GT.U32.AND P1, PT, R5, R0, PT ;  /* 0x000000000500720c */ /* 0x000fda0003f24070 */
[----:B------:R-:W-:Y:S02]  /*02d0*/  @!P1 IMAD.IADD R0, R0, 0x1, -R5 ;  /* 0x0000000100009824 */ /* 0x000fe400078e0a05 */
[----:B------:R-:W-:Y:S01]  /*02e0*/  @!P1 VIADD R30, R30, 0x1 ;  /* 0x000000011e1e9836 */ /* 0x000fe20000000000 */
[----:B------:R-:W-:Y:S02]  /*02f0*/  ISETP.NE.AND P1, PT, R6, RZ, PT ;  /* 0x000000ff0600720c */ /* 0x000fe40003f25270 */
[----:B------:R-:W-:Y:S02]  /*0300*/  ISETP.GE.U32.AND P0, PT, R0, R5, PT ;  /* 0x000000050000720c */ /* 0x000fe40003f06070 */
[----:B------:R-:W-:Y:S01]  /*0310*/  LOP3.LUT R0, R6, UR38, RZ, 0x3c, !PT ;  /* 0x0000002606007c12 */ /* 0x000fe2000f8e3cff */
[----:B------:R-:W0:Y:S03]  /*0320*/  LDC.64 R4, c[0x0][0x328] ;  /* 0x0000ca00ff047b82 */ /* 0x000e260000000a00 */
[----:B------:R-:W-:-:S05]  /*0330*/  ISETP.GE.AND P2, PT, R0, RZ, PT ;  /* 0x000000ff0000720c */ /* 0x000fca0003f46270 */
[----:B------:R-:W2:Y:S02]  /*0340*/  LDC R0, c[0x0][0x278] ;  /* 0x00009e00ff007b82 */ /* 0x000ea40000000800 */
[----:B------:R-:W-:-:S06]  /*0350*/  @P0 IADD3 R30, R30, 0x1, RZ ;  /* 0x000000011e1e0810 */ /* 0x000fcc0007ffe0ff */
[----:B------:R-:W-:Y:S01]  /*0360*/  @!P2 IMAD.MOV R30, RZ, RZ, -R30 ;  /* 0x000000ffff1ea224 */ /* 0x000fe200078e0a1e */
[----:B------:R-:W-:-:S05]  /*0370*/  @!P1 LOP3.LUT R30, RZ, R6, RZ, 0x33, !PT ;  /* 0x00000006ff1e9212 */ /* 0x000fca00078e33ff */
[----:B-1----:R-:W-:Y:S01]  /*0380*/  @P4 IMAD.WIDE R8, R30, 0x4, R8 ;  /* 0x000000041e084825 */ /* 0x002fe200078e0208 */
[----:B------:R-:W-:Y:S02]  /*0390*/  ISETP.GT.AND P3, PT, R22, 0xf, PT ;  /* 0x0000000f1600780c */ /* 0x000fe40003f64270 */
[----:B------:R-:W-:Y:S01]  /*03a0*/  SHF.L.U32 R7, R53, 0x5, RZ ;  /* 0x0000000535077819 */ /* 0x000fe200000006ff */
[----:B0-----:R-:W-:Y:S01]  /*03b0*/  IMAD.WIDE R4, R11, 0x4, R4 ;  /* 0x000000040b047825 */ /* 0x001fe200078e0204 */
[----:B------:R-:W5:Y:S03]  /*03c0*/  @P4 LDG.E R2, desc[UR36][R8.64] ;  /* 0x0000002408024981 */ /* 0x000f66000c1e1900 */
[----:B------:R-:W-:Y:S01]  /*03d0*/  IMAD R16, R16, UR38, R53 ;  /* 0x0000002610107c24 */ /* 0x000fe2000f8e0235 */
[----:B------:R0:W5:Y:S01]  /*03e0*/  LDG.E R14, desc[UR36][R4.64] ;  /* 0x00000024040e7981 */ /* 0x000162000c1e1900 */
[----:B--2---:R-:W-:-:S02]  /*03f0*/  ISETP.NE.AND P0, PT, R0, RZ, PT ;  /* 0x000000ff0000720c */ /* 0x004fc40003f05270 */
[----:B------:R-:W-:Y:S02]  /*0400*/  IMAD.SHL.U32 R16, R16, 0x20, RZ ;  /* 0x0000002010107824 */ /* 0x000fe400078e00ff */
[----:B0-----:R-:W-:Y:S01]  /*0410*/  IMAD R5, R0, UR38, R7 ;  /* 0x0000002600057c24 */ /* 0x001fe2000f8e0207 */
[----:B------:R-:W-:Y:S01]  /*0420*/  P2R R0, PR, RZ, 0x8 ;  /* 0x00000008ff007803 */ /* 0x000fe20000000000 */
[----:B------:R-:W-:-:S03]  /*0430*/  IMAD.SHL.U32 R0, R22, 0x2, RZ ;  /* 0x0000000216007824 */ /* 0x000fc600078e00ff */
[----:B------:R-:W-:Y:S01]  /*0440*/  SEL R5, R16, R5, !P0 ;  /* 0x0000000510057207 */ /* 0x000fe20004000000 */
[----:B------:R-:W-:Y:S06]  /*0450*/  @P3 BRA `(.L_x_126) ;  /* 0x0000000000443947 */ /* 0x000fec0003800000 */
[----:B------:R-:W0:Y:S02]  /*0460*/  LDC R3, c[0x0][0x308] ;  /* 0x0000c200ff037b82 */ /* 0x000e240000000800 */
[----:B0-----:R-:W-:Y:S02]  /*0470*/  ISETP.NE.AND P0, PT, R3, 0x2, PT ;  /* 0x000000020300780c */ /* 0x001fe40003f05270 */
[----:B------:R-:W-:-:S11]  /*0480*/  IADD3 R3, R5, R0, RZ ;  /* 0x0000000005037210 */ /* 0x000fd60007ffe0ff */
        /* <DEDUP_REMOVED lines=14> */
.L_x_126:
[----:B------:R-:W-:Y:S05]  /*0570*/  BSYNC B0 ;  /* 0x0000000000007941 */ /* 0x000fea0003800000 */
.L_x_125:
[----:B------:R-:W-:Y:S01]  /*0580*/  ULDC.64 UR4, c[0x0][0x230] ;  /* 0x00008c0000047ab9 */ /* 0x000fe20000000a00 */
[----:B------:R-:W-:Y:S01]  /*0590*/  SHF.R.S32.HI R5, RZ, 0x1f, R22 ;  /* 0x0000001fff057819 */ /* 0x000fe20000011416 */
[----:B------:R-:W0:Y:S01]  /*05a0*/  @!P3 LDC.64 R8, c[0x0][0x248] ;  /* 0x00009200ff08bb82 */ /* 0x000e220000000a00 */
[----:B------:R-:W-:Y:S01]  /*05b0*/  ISETP.EQ.U32.AND P0, PT, RZ, UR4, PT ;  /* 0x00000004ff007c0c */ /* 0x000fe2000bf02070 */
[----:B------:R-:W-:Y:S01]  /*05c0*/  HFMA2.MMA R23, -RZ, RZ, 0, 0 ;  /* 0x00000000ff177435 */ /* 0x000fe200000001ff */
[----:B-----5:R-:W-:Y:S01]  /*05d0*/  R2UR UR39, R14 ;  /* 0x000000000e2772ca */ /* 0x020fe200000e0000 */
[----:B------:R-:W-:Y:S01]  /*05e0*/  IMAD.MOV.U32 R28, RZ, RZ, RZ ;  /* 0x000000ffff1c7224 */ /* 0x000fe200078e00ff */
[----:B------:R-:W-:Y:S01]  /*05f0*/  ISETP.EQ.OR.EX P0, PT, RZ, UR5, P3, P0 ;  /* 0x00000005ff007c0c */ /* 0x000fe20009f02700 */
[----:B------:R-:W-:Y:S01]  /*0600*/  ULDC.64 UR4, c[0x0][0x220] ;  /* 0x0000880000047ab9 */ /* 0x000fe20000000a00 */
[----:B------:R-:W-:Y:S02]  /*0610*/  LEA.HI R5, R5, R22, RZ, 0x2 ;  /* 0x0000001605057211 */ /* 0x000fe400078f10ff */
[----:B------:R-:W-:-:S02]  /*0620*/  ISETP.NE.OR P1, PT, R24, RZ, P0 ;  /* 0x000000ff1800720c */ /* 0x000fc40000725670 */
[C---:B------:R-:W-:Y:S02]  /*0630*/  ISETP.LT.AND P2, PT, R22.reuse, 0x10, P4 ;  /* 0x000000101600780c */ /* 0x040fe40002741270 */
[----:B------:R-:W-:Y:S02]  /*0640*/  LOP3.LUT R11, R5, 0xfffffffc, RZ, 0xc0, !PT ;  /* 0xfffffffc050b7812 */ /* 0x000fe400078ec0ff */
[----:B------:R-:W-:Y:S01]  /*0650*/  SHF.R.S32.HI R25, RZ, 0x2, R5 ;  /* 0x00000002ff197819 */ /* 0x000fe20000011405 */
[----:B------:R-:W-:Y:S01]  /*0660*/  UIADD3 UR40, UR39, -0x1, URZ ;  /* 0xffffffff27287890 */ /* 0x000fe2000fffe03f */
[----:B------:R-:W-:Y:S01]  /*0670*/  ISETP.EQ.U32.AND P0, PT, RZ, UR4, PT ;  /* 0x00000004ff007c0c */ /* 0x000fe2000bf02070 */
[----:B------:R-:W-:Y:S02]  /*0680*/  IMAD.IADD R26, R22, 0x1, -R11 ;  /* 0x00000001161a7824 */ /* 0x000fe400078e0a0b */
[----:B------:R-:W-:Y:S01]  /*0690*/  IMAD R25, R25, 0x8, R16 ;  /* 0x0000000819197824 */ /* 0x000fe200078e0210 */
[----:B------:R-:W-:Y:S01]  /*06a0*/  ISETP.EQ.OR.EX P0, PT, RZ, UR5, P3, P0 ;  /* 0x00000005ff007c0c */ /* 0x000fe20009f02700 */
[----:B------:R-:W1:Y:S01]  /*06b0*/  @!P1 LDC.64 R10, c[0x0][0x230] ;  /* 0x00008c00ff0a9b82 */ /* 0x000e620000000a00 */
[----:B------:R-:W-:Y:S01]  /*06c0*/  MOV R13, UR40 ;  /* 0x00000028000d7c02 */ /* 0x000fe20008000f00 */
[----:B------:R-:W-:Y:S01]  /*06d0*/  IMAD.SHL.U32 R26, R26, 0x2, RZ ;  /* 0x000000021a1a7824 */ /* 0x000fe200078e00ff */
[----:B------:R-:W-:Y:S01]  /*06e0*/  ULDC.64 UR4, c[0x0][0x2a8] ;  /* 0x0000aa0000047ab9 */ /* 0x000fe20000000a00 */
[----:B------:R-:W-:Y:S01]  /*06f0*/  @P2 IMAD R17, R2, UR7, R53 ;  /* 0x0000000702112c24 */ /* 0x000fe2000f8e0235 */
[----:B------:R-:W-:Y:S01]  /*0700*/  UISETP.NE.U32.AND UP0, UPT, UR4, URZ, UPT ;  /* 0x0000003f0400728c */ /* 0x000fe2000bf05070 */
[----:B------:R-:W-:-:S02]  /*0710*/  @!P3 IMAD R6, R13, 0x8, R26 ;  /* 0x000000080d06b824 */ /* 0x000fc400078e021a */
[----:B------:R-:W2:Y:S01]  /*0720*/  @P2 LDC.64 R4, c[0x0][0x2e0] ;  /* 0x0000b800ff042b82 */ /* 0x000ea20000000a00 */
[----:B------:R-:W-:Y:S01]  /*0730*/  IMAD.MOV.U32 R32, RZ, RZ, RZ ;  /* 0x000000ffff207224 */ /* 0x000fe200078e00ff */
[----:B------:R-:W-:Y:S01]  /*0740*/  UISETP.NE.AND.EX UP0, UPT, UR5, URZ, UPT, UP0 ;  /* 0x0000003f0500728c */ /* 0x000fe2000bf05300 */
[----:B------:R-:W-:-:S04]  /*0750*/  @!P3 IMAD R15, R25, UR6, R6 ;  /* 0x00000006190fbc24 */ /* 0x000fc8000f8e0206 */
[----:B0-----:R-:W-:Y:S01]  /*0760*/  @!P3 IMAD.WIDE R8, R15, 0x2, R8 ;  /* 0x000000020f08b825 */ /* 0x001fe200078e0208 */
[----:B------:R-:W-:Y:S01]  /*0770*/  IADD3 R15, R7, R0, RZ ;  /* 0x00000000070f7210 */ /* 0x000fe20007ffe0ff */
[----:B------:R-:W0:Y:S03]  /*0780*/  @!P0 LDC.64 R12, c[0x0][0x220] ;  /* 0x00008800ff0c8b82 */ /* 0x000e260000000a00 */
[----:B------:R3:W4:Y:S01]  /*0790*/  @!P3 LDG.E R23, desc[UR36][R8.64] ;  /* 0x000000240817b981 */ /* 0x000722000c1e1900 */
[----:B-1----:R-:W-:-:S04]  /*07a0*/  @!P1 IMAD.WIDE R6, R15, 0x2, R10 ;  /* 0x000000020f069825 */ /* 0x002fc800078e020a */
[----:B------:R-:W-:Y:S01]  /*07b0*/  @P2 IMAD R11, R17, 0x20, R0 ;  /* 0x00000020110b2824 */ /* 0x000fe200078e0200 */
[----:B------:R-:W4:Y:S03]  /*07c0*/  @!P1 LDG.E R28, desc[UR36][R6.64] ;  /* 0x00000024061c9981 */ /* 0x000f26000c1e1900 */
[----:B--2---:R-:W-:-:S05]  /*07d0*/  @P2 IMAD.WIDE R10, R11, 0x2, R4 ;  /* 0x000000020b0a2825 */ /* 0x004fca00078e0204 */
[----:B------:R1:W2:Y:S01]  /*07e0*/  @P2 LDG.E R14, desc[UR36][R10.64] ;  /* 0x000000240a0e2981 */ /* 0x0002a2000c1e1900 */
[----:B0-----:R-:W-:-:S05]  /*07f0*/  @!P0 IMAD.WIDE R4, R15, 0x2, R12 ;  /* 0x000000020f048825 */ /* 0x001fca00078e020c */
[----:B------:R0:W2:Y:S01]  /*0800*/  @!P0 LDG.E R32, desc[UR36][R4.64] ;  /* 0x0000002404208981 */ /* 0x0000a2000c1e1900 */
[----:B---3--:R-:W-:-:S05]  /*0810*/  IMAD.U32 R8, RZ, RZ, UR6 ;  /* 0x00000006ff087e24 */ /* 0x008fca000f8e00ff */
[----:B------:R-:W-:-:S04]  /*0820*/  IABS R12, R8 ;  /* 0x00000008000c7213 */ /* 0x000fc80000000000 */
[----:B-1----:R-:W1:Y:S08]  /*0830*/  I2F.RP R10, R12 ;  /* 0x0000000c000a7306 */ /* 0x002e700000209400 */
[----:B-1----:R-:W1:Y:S02]  /*0840*/  MUFU.RCP R10, R10 ;  /* 0x0000000a000a7308 */ /* 0x002e640000001000 */
[----:B-1----:R-:W-:-:S06]  /*0850*/  IADD3 R8, R10, 0xffffffe, RZ ;  /* 0x0ffffffe0a087810 */ /* 0x002fcc0007ffe0ff */
[----:B------:R1:W0:Y:S01]  /*0860*/  F2I.FTZ.U32.TRUNC.NTZ R9, R8 ;  /* 0x0000000800097305 */ /* 0x000222000021f000 */
[----:B------:R-:W-:Y:S01]  /*0870*/  IABS R17, UR40 ;  /* 0x0000002800117c13 */ /* 0x000fe20008000000 */
[----:B-1----:R-:W-:Y:S02]  /*0880*/  IMAD.MOV.U32 R8, RZ, RZ, RZ ;  /* 0x000000ffff087224 */ /* 0x002fe400078e00ff */
[----:B0-----:R-:W-:-:S04]  /*0890*/  IMAD.MOV R5, RZ, RZ, -R9 ;  /* 0x000000ffff057224 */ /* 0x001fc800078e0a09 */
[----:B------:R-:W-:-:S04]  /*08a0*/  IMAD R5, R5, R12, RZ ;  /* 0x0000000c05057224 */ /* 0x000fc800078e02ff */
[----:B------:R-:W-:-:S06]  /*08b0*/  IMAD.HI.U32 R9, R9, R5, R8 ;  /* 0x0000000509097227 */ /* 0x000fcc00078e0008 */
[----:B------:R-:W-:-:S05]  /*08c0*/  IMAD.HI.U32 R9, R9, R17, RZ ;  /* 0x0000001109097227 */ /* 0x000fca00078e00ff */
[----:B------:R-:W-:Y:S01]  /*08d0*/  IADD3 R9, -R9, RZ, RZ ;  /* 0x000000ff09097210 */ /* 0x000fe20007ffe1ff */
[----:B------:R-:W-:-:S04]  /*08e0*/  @UP0 ULEA UR4, UP1, UR38, UR4, 0x2 ;  /* 0x0000000426040291 */ /* 0x000fc8000f82103f */
[----:B------:R-:W-:Y:S01]  /*08f0*/  IMAD R17, R12, R9, R17 ;  /* 0x000000090c117224 */ /* 0x000fe200078e0211 */
[----:B------:R-:W-:Y:S01]  /*0900*/  PLOP3.LUT P1, PT, PT, PT, UP0, 0x80, 0x0 ;  /* 0x000000000000781c */ /* 0x000fe20003f2f008 */
[----:B------:R-:W-:-:S03]  /*0910*/  @UP0 ULEA.HI.X UR5, UR38, UR5, UR8, 0x2, UP1 ;  /* 0x0000000526050291 */ /* 0x000fc600088f1408 */
[----:B------:R-:W-:Y:S01]  /*0920*/  ISETP.GT.U32.AND P0, PT, R12, R17, PT ;  /* 0x000000110c00720c */ /* 0x000fe20003f04070 */
[----:B------:R-:W-:Y:S01]  /*0930*/  IMAD.MOV.U32 R19, RZ, RZ, RZ ;  /* 0x000000ffff137224 */ /* 0x000fe200078e00ff */
[----:B------:R-:W-:Y:S01]  /*0940*/  MOV R6, UR4 ;  /* 0x0000000400067c02 */ /* 0x000fe20008000f00 */
[----:B------:R-:W-:Y:S01]  /*0950*/  IMAD.U32 R7, RZ, RZ, UR5 ;  /* 0x00000005ff077e24 */ /* 0x000fe2000f8e00ff */
[----:B------:R-:W-:Y:S01]  /*0960*/  ISETP.NE.AND P4, PT, R24, RZ, PT ;  /* 0x000000ff1800720c */ /* 0x000fe20003f85270 */
[----:B------:R-:W-:-:S04]  /*0970*/  ULDC.U8 UR4, c[0x0][0x294] ;  /* 0x0000a50000047ab9 */ /* 0x000fc80000000000 */
[----:B------:R0:W5:Y:S04]  /*0980*/  @P1 LDG.E R19, desc[UR36][R6.64] ;  /* 0x0000002406131981 */ /* 0x000168000c1e1900 */
[----:B------:R-:W-:Y:S01]  /*0990*/  @!P0 IMAD.IADD R17, R17, 0x1, -R12 ;  /* 0x0000000111118824 */ /* 0x000fe200078e0a0c */
[----:B0-----:R-:W0:Y:S04]  /*09a0*/  LDC R7, c[0x0][0x290] ;  /* 0x0000a400ff077b82 */ /* 0x001e280000000800 */
[----:B------:R-:W-:Y:S02]  /*09b0*/  ISETP.GT.U32.AND P0, PT, R12, R17, PT ;  /* 0x000000110c00720c */ /* 0x000fe40003f04070 */
[----:B------:R-:W-:-:S02]  /*09c0*/  ISETP.LE.AND P3, PT, RZ, UR40, PT ;  /* 0x00000028ff007c0c */ /* 0x000fc4000bf63270 */
[----:B------:R-:W-:Y:S02]  /*09d0*/  ISETP.NE.AND P1, PT, RZ, UR6, PT ;  /* 0x00000006ff007c0c */ /* 0x000fe4000bf25270 */
[----:B------:R-:W-:-:S07]  /*09e0*/  P2R R4, PR, RZ, 0x10 ;  /* 0x00000010ff047803 */ /* 0x000fce0000000000 */
[----:B------:R-:W-:-:S05]  /*09f0*/  @!P0 IMAD.IADD R17, R17, 0x1, -R12 ;  /* 0x0000000111118824 */ /* 0x000fca00078e0a0c */
[----:B------:R-:W-:Y:S02]  /*0a00*/  @!P3 IADD3 R17, -R17, RZ, RZ ;  /* 0x000000ff1111b210 */ /* 0x000fe40007ffe1ff */
[----:B------:R-:W-:Y:S02]  /*0a10*/  @!P1 LOP3.LUT R17, RZ, UR6, RZ, 0x33, !PT ;  /* 0x00000006ff119c12 */ /* 0x000fe4000f8e33ff */
[----:B------:R-:W-:Y:S01]  /*0a20*/  ISETP.NE.AND P1, PT, RZ, UR4, PT ;  /* 0x00000004ff007c0c */ /* 0x000fe2000bf25270 */
[----:B------:R-:W-:Y:S01]  /*0a30*/  UIMAD UR38, UR38, UR6, URZ ;  /* 0x00000006262672a4 */ /* 0x000fe2000f8e023f */
[----:B------:R-:W-:Y:S01]  /*0a40*/  ISETP.GE.AND P0, PT, R22, 0x10, PT ;  /* 0x000000101600780c */ /* 0x000fe20003f06270 */
[----:B------:R-:W-:Y:S02]  /*0a50*/  IMAD R30, R30, UR7, RZ ;  /* 0x000000071e1e7c24 */ /* 0x000fe4000f8e02ff */
[----:B----4-:R-:W-:-:S04]  /*0a60*/  @!P4 HADD2 R23, R23, R28 ;  /* 0x0000001c1717c230 */ /* 0x010fc80000000000 */
[----:B--2---:R-:W-:Y:S01]  /*0a70*/  @P2 HMUL2 R23, R23, R14 ;  /* 0x0000000e17172232 */ /* 0x004fe20000000000 */
[----:B------:R-:W-:-:S04]  /*0a80*/  ISETP.NE.AND P2, PT, R24, RZ, PT ;  /* 0x000000ff1800720c */ /* 0x000fc80003f45270 */
[----:B------:R-:W-:Y:S02]  /*0a90*/  P2R R4, PR, RZ, 0x4 ;  /* 0x00000004ff047803 */ /* 0x000fe40000000000 */
[----:B0-----:R-:W-:Y:S01]  /*0aa0*/  ISETP.GT.AND P2, PT, R7, RZ, PT ;  /* 0x000000ff0700720c */ /* 0x001fe20003f44270 */
[----:B------:R-:W-:-:S12]  /*0ab0*/  HFMA2.MMA R32, R3, 1, 1, R32 ;  /* 0x3c003c0003207835 */ /* 0x000fd80000000020 */
        /* <DEDUP_REMOVED lines=13> */
[----:B0-----:R-:W-:Y:S01]  /*0b90*/  MOV R4, RZ ;  /* 0x000000ff00047202 */ /* 0x001fe20000000f00 */
[----:B-1----:R-:W-:-:S04]  /*0ba0*/  IMAD.MOV R9, RZ, RZ, -R5 ;  /* 0x000000ffff097224 */ /* 0x002fc800078e0a05 */
[----:B------:R-:W-:-:S04]  /*0bb0*/  IMAD R9, R9, R6, RZ ;  /* 0x0000000609097224 */ /* 0x000fc800078e02ff */
[----:B------:R-:W-:-:S06]  /*0bc0*/  IMAD.HI.U32 R5, R5, R9, R4 ;  /* 0x0000000905057227 */ /* 0x000fcc00078e0004 */
[----:B------:R-:W-:-:S04]  /*0bd0*/  IMAD.HI.U32 R34, R5, R8, RZ ;  /* 0x0000000805227227 */ /* 0x000fc800078e00ff */
[----:B------:R-:W-:-:S05]  /*0be0*/  IMAD R3, R34, R3, R8 ;  /* 0x0000000322037224 */ /* 0x000fca00078e0208 */
[----:B------:R-:W-:-:S13]  /*0bf0*/  ISETP.GT.U32.AND P1, PT, R6, R3, PT ;  /* 0x000000030600720c */ /* 0x000fda0003f24070 */
[----:B------:R-:W-:Y:S01]  /*0c00*/  @!P1 IMAD.IADD R3, R3, 0x1, -R6 ;  /* 0x0000000103039824 */ /* 0x000fe200078e0a06 */
[----:B------:R-:W-:-:S04]  /*0c10*/  @!P1 IADD3 R34, R34, 0x1, RZ ;  /* 0x0000000122229810 */ /* 0x000fc80007ffe0ff */
[----:B------:R-:W-:Y:S02]  /*0c20*/  ISETP.GE.U32.AND P2, PT, R3, R6, PT ;  /* 0x000000060300720c */ /* 0x000fe40003f46070 */
[----:B------:R-:W-:-:S04]  /*0c30*/  LOP3.LUT R3, R0, R27, RZ, 0x3c, !PT ;  /* 0x0000001b00037212 */ /* 0x000fc800078e3cff */
[----:B------:R-:W-:Y:S02]  /*0c40*/  ISETP.GE.AND P1, PT, R3, RZ, PT ;  /* 0x000000ff0300720c */ /* 0x000fe40003f26270 */
[----:B------:R-:W-:-:S05]  /*0c50*/  LOP3.LUT R3, R27, 0x1, RZ, 0xc0, !PT ;  /* 0x000000011b037812 */ /* 0x000fca00078ec0ff */
[----:B------:R-:W-:Y:S01]  /*0c60*/  @P2 VIADD R34, R34, 0x1 ;  /* 0x0000000122222836 */ /* 0x000fe20000000000 */
[----:B------:R-:W-:-:S05]  /*0c70*/  ISETP.NE.AND P2, PT, R27, RZ, PT ;  /* 0x000000ff1b00720c */ /* 0x000fca0003f45270 */
[----:B------:R-:W-:Y:S01]  /*0c80*/  @!P1 IMAD.MOV R34, RZ, RZ, -R34 ;  /* 0x000000ffff229224 */ /* 0x000fe200078e0a22 */
[----:B------:R-:W-:Y:S02]  /*0c90*/  ISETP.LT.AND P1, PT, R0, R7, !P0 ;  /* 0x000000070000720c */ /* 0x000fe40004721270 */
[----:B------:R-:W-:Y:S02]  /*0ca0*/  ISETP.NE.U32.AND P0, PT, R3, 0x1, PT ;  /* 0x000000010300780c */ /* 0x000fe40003f05070 */
[----:B------:R-:W-:-:S03]  /*0cb0*/  P2R R31, PR, RZ, 0x2 ;  /* 0x00000002ff1f7803 */ /* 0x000fc60000000000 */
[----:B------:R-:W-:-:S04]  /*0cc0*/  @!P2 LOP3.LUT R34, RZ, R27, RZ, 0x33, !PT ;  /* 0x0000001bff22a212 */ /* 0x000fc800078e33ff */
[----:B------:R-:W-:-:S05]  /*0cd0*/  IADD3 R3, -R34, RZ, RZ ;  /* 0x000000ff22037210 */ /* 0x000fca0007ffe1ff */
[----:B------:R-:W-:Y:S01]  /*0ce0*/  IMAD R29, R27, R3, R0 ;  /* 0x000000031b1d7224 */ /* 0x000fe200078e0200 */
[----:B------:R-:W-:Y:S06]  /*0cf0*/  @P0 BRA `(.L_x_129) ;  /* 0x0000000000400947 */ /* 0x000fec0003800000 */
[----:B------:R-:W-:Y:S01]  /*0d00*/  MOV R14, 0x0 ;  /* 0x00000000000e7802 */ /* 0x000fe20000000f00 */
[----:B------:R-:W-:Y:S01]  /*0d10*/  ULDC.64 UR4, c[0x4][0x68] ;  /* 0x01001a0000047ab9 */ /* 0x000fe20000000a00 */
[----:B------:R-:W-:Y:S01]  /*0d20*/  ULDC.64 UR6, c[0x4][0x58] ;  /* 0x0100160000067ab9 */ /* 0x000fe20000000a00 */
[----:B------:R-:W-:Y:S01]  /*0d30*/  IMAD.U32 R4, RZ, RZ, UR4 ;  /* 0x00000004ff047e24 */ /* 0x000fe2000f8e00ff */
[----:B------:R-:W-:Y:S01]  /*0d40*/  HFMA2.MMA R13, -RZ, RZ, 0, 0 ;  /* 0x00000000ff0d7435 */ /* 0x000fe200000001ff */
[----:B------:R-:W-:Y:S01]  /*0d50*/  IMAD.U32 R5, RZ, RZ, UR5 ;  /* 0x00000005ff057e24 */ /* 0x000fe2000f8e00ff */
[----:B------:R-:W0:Y:S01]  /*0d60*/  LDC.64 R14, c[0x4][R14] ;  /* 0x010000000e0e7b82 */ /* 0x000e220000000a00 */
[----:B------:R-:W-:Y:S01]  /*0d70*/  ULDC.64 UR4, c[0x4][0x70] ;  /* 0x01001c0000047ab9 */ /* 0x000fe20000000a00 */
[----:B------:R-:W-:Y:S01]  /*0d80*/  IMAD.U32 R10, RZ, RZ, UR6 ;  /* 0x00000006ff0a7e24 */ /* 0x000fe2000f8e00ff */
[----:B------:R-:W-:Y:S01]  /*0d90*/  MOV R6, UR4 ;  /* 0x0000000400067c02 */ /* 0x000fe20008000f00 */
[----:B------:R-:W-:Y:S01]  /*0da0*/  IMAD.U32 R7, RZ, RZ, UR5 ;  /* 0x00000005ff077e24 */ /* 0x000fe2000f8e00ff */
[----:B------:R-:W-:Y:S01]  /*0db0*/  MOV R11, UR7 ;  /* 0x00000007000b7c02 */ /* 0x000fe20008000f00 */
[----:B------:R-:W-:-:S02]  /*0dc0*/  IMAD.MOV.U32 R8, RZ, RZ, 0x53f ;  /* 0x0000053fff087424 */ /* 0x000fc400078e00ff */
[----:B------:R-:W-:-:S07]  /*0dd0*/  IMAD.MOV.U32 R12, RZ, RZ, 0x1 ;  /* 0x00000001ff0c7424 */ /* 0x000fce00078e00ff */
[----:B------:R-:W-:-:S07]  /*0de0*/  LEPC R20, `(.L_x_129) ;  /* 0x000000001014794e */ /* 0x000fce0000000000 */
[----:B0----5:R-:W-:Y:S05]  /*0df0*/  CALL.ABS.NOINC R14 ;  /* 0x000000000e007343 */ /* 0x021fea0003c00000 */
.L_x_129:
[----:B------:R-:W0:Y:S01]  /*0e00*/  S2R R5, SR_CgaCtaId ;  /* 0x0000000000057919 */ /* 0x000e220000008800 */
[----:B------:R-:W1:Y:S01]  /*0e10*/  LDC R8, c[0x0][0x290] ;  /* 0x0000a400ff087b82 */ /* 0x000e620000000800 */
[----:B------:R-:W-:Y:S01]  /*0e20*/  MOV R0, 0x400 ;  /* 0x0000040000007802 */ /* 0x000fe20000000f00 */
[----:B------:R-:W-:Y:S01]  /*0e30*/  IMAD R3, R27, R34, R29 ;  /* 0x000000221b037224 */ /* 0x000fe200078e021d */
[----:B------:R-:W-:-:S03]  /*0e40*/  ISETP.NE.AND P6, PT, R31, RZ, PT ;  /* 0x000000ff1f00720c */ /* 0x000fc60003fc5270 */
[----:B------:R-:W-:-:S05]  /*0e50*/  VIADD R0, R0, 0xa0 ;  /* 0x000000a000007836 */ /* 0x000fca0000000000 */
[----:B0-----:R-:W-:-:S05]  /*0e60*/  LEA R4, R5, R0, 0x18 ;  /* 0x0000000005047211 */ /* 0x001fca00078ec0ff */
[----:B------:R-:W-:-:S05]  /*0e70*/  IMAD R3, R3, 0x2, R4 ;  /* 0x0000000203037824 */ /* 0x000fca00078e0204 */
[----:B-1----:R-:W-:Y:S01]  /*0e80*/  LEA R0, R8, R3, 0x1 ;  /* 0x0000000308007211 */ /* 0x002fe200078e08ff */
[----:B------:R-:W-:Y:S06]  /*0e90*/  @!P6 BRA `(.L_x_130) ;  /* 0x00000000000ce947 */ /* 0x000fec0003800000 */
[----:B------:R-:W-:Y:S01]  /*0ea0*/  ISETP.NE.AND P5, PT, R24, RZ, PT ;  /* 0x000000ff1800720c */ /* 0x000fe20003fa5270 */
[----:B------:R0:W-:-:S12]  /*0eb0*/  STS [R3], R32 ;  /* 0x0000002003007388 */ /* 0x0001d80000000800 */
[----:B------:R0:W-:Y:S02]  /*0ec0*/  @!P5 STS [R0], R23 ;  /* 0x000000170000d388 */ /* 0x0001e40000000800 */
.L_x_130:
        /* <DEDUP_REMOVED lines=11> */
[----:B------:R-:W-:Y:S01]  /*0f80*/  IMAD.SHL.U32 R7, R5, 0x2, RZ ;  /* 0x0000000205077824 */ /* 0x000fe200078e00ff */
[----:B------:R-:W-:Y:S01]  /*0f90*/  ISETP.NE.AND P0, PT, R24, RZ, PT ;  /* 0x000000ff1800720c */ /* 0x000fe20003f05270 */
[----:B------:R-:W-:Y:S02]  /*0fa0*/  BSSY B1, `(.L_x_133) ;  /* 0x0000044000017945 */ /* 0x000fe40003800000 */
[----:B------:R-:W-:-:S05]  /*0fb0*/  IMAD.IADD R4, R4, 0x1, R7 ;  /* 0x0000000104047824 */ /* 0x000fca00078e0207 */
[----:B------:R-:W-:Y:S01]  /*0fc0*/  LEA R27, R27, R4, 0x1 ;  /* 0x000000041b1b7211 */ /* 0x000fe200078e08ff */
[----:B0-----:R-:W-:Y:S04]  /*0fd0*/  LDS.U16 R32, [R4] ;  /* 0x0000000004207984 */ /* 0x001fe80000000400 */
        /* <DEDUP_REMOVED lines=25> */
.L_x_134:
[C---:B------:R-:W-:Y:S01]  /*1170*/  IMAD R13, R8.reuse, 0x2, R27 ;  /* 0x00000002080d7824 */ /* 0x040fe200078e021b */
[----:B------:R-:W-:Y:S01]  /*1180*/  ISETP.GE.AND P0, PT, R7, R8, PT ;  /* 0x000000080700720c */ /* 0x000fe20003f06270 */
[----:B------:R-:W-:Y:S01]  /*1190*/  IMAD R12, R8, 0x2, R4 ;  /* 0x00000002080c7824 */ /* 0x000fe200078e0204 */
[----:B------:R-:W-:Y:S02]  /*11a0*/  BSSY B2, `(.L_x_136) ;  /* 0x0000020000027945 */ /* 0x000fe40003800000 */
[----:B------:R-:W-:Y:S04]  /*11b0*/  LDS.U16 R23, [R13] ;  /* 0x000000000d177984 */ /* 0x000fe80000000400 */
[----:B------:R-:W0:Y:S02]  /*11c0*/  LDS.U16 R6, [R12] ;  /* 0x000000000c067984 */ /* 0x000e240000000400 */
[----:B0-----:R-:W-:-:S03]  /*11d0*/  PRMT R23, R6, 0x5410, R23 ;  /* 0x0000541006177816 */ /* 0x001fc60000000017 */
[----:B------:R-:W-:Y:S05]  /*11e0*/  @P0 BRA `(.L_x_137) ;  /* 0x00000000006c0947 */ /* 0x000fea0003800000 */
[----:B------:R-:W-:Y:S01]  /*11f0*/  I2FP.F32.S32 R8, R8 ;  /* 0x0000000800087245 */ /* 0x000fe20000201400 */
[----:B------:R-:W-:Y:S01]  /*1200*/  ULDC UR4, c[0x0][0x29c] ;  /* 0x0000a70000047ab9 */ /* 0x000fe20000000800 */
[----:B------:R-:W-:Y:S01]  /*1210*/  I2FP.F32.S32 R7, R7 ;  /* 0x0000000700077245 */ /* 0x000fe20000201400 */
[--C-:B------:R-:W-:Y:S01]  /*1220*/  HADD2.F32 R10, -RZ, R32.reuse.H1_H1 ;  /* 0x30000020ff0a7230 */ /* 0x100fe20000004100 */
[----:B-----5:R-:W-:Y:S01]  /*1230*/  IADD3 R5, -R19, UR4, RZ ;  /* 0x0000000413057c10 */ /* 0x020fe2000fffe1ff */
[--C-:B------:R-:W-:Y:S01]  /*1240*/  HADD2.F32 R9, -RZ, R23.reuse.H1_H1 ;  /* 0x30000017ff097230 */ /* 0x100fe20000004100 */
[----:B------:R-:W0:Y:S01]  /*1250*/  MUFU.RCP R8, R8 ;  /* 0x0000000800087308 */ /* 0x000e220000001000 */
[----:B------:R-:W-:Y:S01]  /*1260*/  HADD2.F32 R23, -RZ, R23.H0_H0 ;  /* 0x20000017ff177230 */ /* 0x000fe20000004100 */
[----:B------:R-:W-:Y:S01]  /*1270*/  I2FP.F32.S32 R5, R5 ;  /* 0x0000000500057245 */ /* 0x000fe20000201400 */
[----:B------:R-:W-:Y:S02]  /*1280*/  HADD2.F32 R15, -RZ, R32.H0_H0 ;  /* 0x20000020ff0f7230 */ /* 0x000fe40000004100 */
[----:B0-----:R-:W-:-:S04]  /*1290*/  FMUL.FTZ R7, R7, R8 ;  /* 0x0000000807077220 */ /* 0x001fc80000410000 */
[----:B------:R-:W-:-:S04]  /*12a0*/  FMUL.FTZ R7, R7, 13.28771209716796875 ;  /* 0x41549a7807077820 */ /* 0x000fc80000410000 */
[----:B------:R-:W0:Y:S02]  /*12b0*/  MUFU.EX2 R6, -R7 ;  /* 0x8000000700067308 */ /* 0x000e240000000800 */
        /* <DEDUP_REMOVED lines=14> */
.L_x_137:
[----:B------:R-:W-:Y:S05]  /*13a0*/  BSYNC B2 ;  /* 0x0000000000027941 */ /* 0x000fea0003800000 */
.L_x_136:
[----:B------:R-:W-:Y:S01]  /*13b0*/  PRMT R5, R23, 0x7632, R5 ;  /* 0x0000763217057816 */ /* 0x000fe20000000005 */
[----:B------:R0:W-:Y:S04]  /*13c0*/  STS.U16 [R12], R23 ;  /* 0x000000170c007388 */ /* 0x0001e80000000400 */
[----:B------:R0:W-:Y:S02]  /*13d0*/  STS.U16 [R13], R5 ;  /* 0x000000050d007388 */ /* 0x0001e40000000400 */
.L_x_135:
[----:B------:R-:W-:Y:S05]  /*13e0*/  BSYNC B1 ;  /* 0x0000000000017941 */ /* 0x000fea0003800000 */
.L_x_133:
[----:B0-----:R-:W-:Y:S01]  /*13f0*/  PRMT R5, R32, 0x7632, R5 ;  /* 0x0000763220057816 */ /* 0x001fe20000000005 */
[----:B------:R1:W-:Y:S04]  /*1400*/  STS.U16 [R4], R32 ;  /* 0x0000002004007388 */ /* 0x0003e80000000400 */
[----:B------:R1:W-:Y:S02]  /*1410*/  STS.U16 [R27], R5 ;  /* 0x000000051b007388 */ /* 0x0003e40000000400 */
.L_x_132:
[----:B------:R-:W-:Y:S05]  /*1420*/  BSYNC B0 ;  /* 0x0000000000007941 */ /* 0x000fea0003800000 */
.L_x_131:
[----:B------:R-:W-:Y:S06]  /*1430*/  BAR.SYNC.DEFER_BLOCKING 0x0 ;  /* 0x0000000000007b1d */ /* 0x000fec0000010000 */
[----:B------:R-:W-:Y:S04]  /*1440*/  BSSY B0, `(.L_x_138) ;  /* 0x0000005000007945 */ /* 0x000fe80003800000 */
[----:B------:R-:W-:Y:S05]  /*1450*/  @!P6 BRA `(.L_x_139) ;  /* 0x00000000000ce947 */ /* 0x000fea0003800000 */
[----:B------:R-:W-:Y:S01]  /*1460*/  ISETP.NE.AND P0, PT, R24, RZ, PT ;  /* 0x000000ff1800720c */ /* 0x000fe20003f05270 */
[----:B01----:R2:W3:-:S12]  /*1470*/  LDS R32, [R3] ;  /* 0x0000000003207984 */ /* 0x0034d80000000800 */
[----:B------:R2:W4:Y:S02]  /*1480*/  @!P0 LDS R23, [R0] ;  /* 0x0000000000178984 */ /* 0x0005240000000800 */
.L_x_139:
[----:B------:R-:W-:Y:S05]  /*1490*/  BSYNC B0 ;  /* 0x0000000000007941 */ /* 0x000fea0003800000 */
.L_x_138:
[----:B------:R-:W-:Y:S06]  /*14a0*/  BAR.SYNC.DEFER_BLOCKING 0x0 ;  /* 0x0000000000007b1d */ /* 0x000fec0000010000 */
[----:B------:R-:W-:Y:S05]  /*14b0*/  BRA `(.L_x_128) ;  /* 0x0000000000d47947 */ /* 0x000fea0003800000 */
.L_x_127:
[----:B------:R-:W-:Y:S01]  /*14c0*/  ISETP.NE.AND P0, PT, R24, RZ, PT ;  /* 0x000000ff1800720c */ /* 0x000fe20003f05270 */
[----:B------:R-:W-:Y:S01]  /*14d0*/  BSSY B0, `(.L_x_128) ;  /* 0x0000033000007945 */ /* 0x000fe20003800000 */
[----:B-----5:R-:W-:-:S11]  /*14e0*/  IADD3 R24, -R19, R24, RZ ;  /* 0x0000001813187210 */ /* 0x020fd60007ffe1ff */
[----:B------:R-:W-:Y:S05]  /*14f0*/  @!P0 BRA `(.L_x_140) ;  /* 0x0000000000548947 */ /* 0x000fea0003800000 */
[----:B------:R-:W-:-:S13]  /*1500*/  ISETP.GE.AND P0, PT, R0, R7, PT ;  /* 0x000000070000720c */ /* 0x000fda0003f06270 */
[----:B------:R-:W-:Y:S05]  /*1510*/  @P0 BRA `(.L_x_141) ;  /* 0x0000000000b80947 */ /* 0x000fea0003800000 */
[----:B------:R-:W-:Y:S01]  /*1520*/  I2FP.F32.S32 R7, R7 ;  /* 0x0000000700077245 */ /* 0x000fe20000201400 */
[--C-:B------:R-:W-:Y:S01]  /*1530*/  HADD2.F32 R9, -RZ, R32.reuse.H1_H1 ;  /* 0x30000020ff097230 */ /* 0x100fe20000004100 */
[----:B------:R-:W-:Y:S01]  /*1540*/  I2FP.F32.S32 R0, R0 ;  /* 0x0000000000007245 */ /* 0x000fe20000201400 */
[----:B------:R-:W-:-:S03]  /*1550*/  HADD2.F32 R32, -RZ, R32.H0_H0 ;  /* 0x20000020ff207230 */ /* 0x000fc60000004100 */
[----:B------:R-:W0:Y:S02]  /*1560*/  MUFU.RCP R7, R7 ;  /* 0x0000000700077308 */ /* 0x000e240000001000 */
[----:B0-----:R-:W-:-:S04]  /*1570*/  FMUL.FTZ R0, R0, R7 ;  /* 0x0000000700007220 */ /* 0x001fc80000410000 */
[----:B------:R-:W-:Y:S01]  /*1580*/  FMUL.FTZ R3, R0, 13.28771209716796875 ;  /* 0x41549a7800037820 */ /* 0x000fe20000410000 */
[----:B------:R-:W-:-:S05]  /*1590*/  I2FP.F32.S32 R0, R24 ;  /* 0x0000001800007245 */ /* 0x000fca0000201400 */
        /* <DEDUP_REMOVED lines=11> */
.L_x_140:
        /* <DEDUP_REMOVED lines=9> */
[----:B------:R-:W-:-:S04]  /*16e0*/  FMUL.FTZ R0, R0, 13.28771209716796875 ;  /* 0x41549a7800007820 */ /* 0x000fc80000410000 */
[----:B------:R-:W0:Y:S02]  /*16f0*/  MUFU.EX2 R3, -R0 ;  /* 0x8000000000037308 */ /* 0x000e240000000800 */
[----:B0-----:R-:W-:-:S04]  /*1700*/  FMUL.FTZ R3, R24, R3 ;  /* 0x0000000318037220 */ /* 0x001fc80000410000 */
[----:B------:R-:W-:Y:S01]  /*1710*/  FMUL.RZ R4, R3, 0.15915493667125701904 ;  /* 0x3e22f98303047820 */ /* 0x000fe2000040c000 */
[--C-:B------:R-:W-:Y:S02]  /*1720*/  HADD2.F32 R3, -RZ, R32.reuse.H1_H1 ;  /* 0x30000020ff037230 */ /* 0x100fe40000004100 */
[----:B------:R-:W-:Y:S01]  /*1730*/  HADD2.F32 R32, -RZ, R32.H0_H0 ;  /* 0x20000020ff207230 */ /* 0x000fe20000004100 */
[----:B------:R-:W0:Y:S08]  /*1740*/  MUFU.SIN R6, R4 ;  /* 0x0000000400067308 */ /* 0x000e300000000400 */
[----:B------:R-:W1:Y:S01]  /*1750*/  MUFU.COS R5, R4 ;  /* 0x0000000400057308 */ /* 0x000e620000000000 */
[C---:B0-----:R-:W-:Y:S01]  /*1760*/  FMUL.FTZ R8, R6.reuse, R3 ;  /* 0x0000000306087220 */ /* 0x041fe20000410000 */
[C---:B------:R-:W-:Y:S01]  /*1770*/  FMUL.FTZ R0, R6.reuse, R9 ;  /* 0x0000000906007220 */ /* 0x040fe20000410000 */
[C---:B-1----:R-:W-:Y:S01]  /*1780*/  FMUL.FTZ R7, R5.reuse, R3 ;  /* 0x0000000305077220 */ /* 0x042fe20000410000 */
[C---:B------:R-:W-:Y:S01]  /*1790*/  FMUL.FTZ R3, R5.reuse, R9 ;  /* 0x0000000905037220 */ /* 0x040fe20000410000 */
[CC--:B------:R-:W-:Y:S01]  /*17a0*/  FFMA.FTZ R8, R5.reuse, R32.reuse, -R8 ;  /* 0x0000002005087223 */ /* 0x0c0fe20000010808 */
[-C--:B------:R-:W-:Y:S01]  /*17b0*/  FFMA.FTZ R0, R5, R23.reuse, -R0 ;  /* 0x0000001705007223 */ /* 0x080fe20000010800 */
[C---:B------:R-:W-:Y:S01]  /*17c0*/  FFMA.FTZ R7, R6.reuse, R32, R7 ;  /* 0x0000002006077223 */ /* 0x040fe20000010007 */
[----:B------:R-:W-:-:S04]  /*17d0*/  FFMA.FTZ R3, R6, R23, R3 ;  /* 0x0000001706037223 */ /* 0x000fc80000010003 */
[----:B------:R-:W-:Y:S02]  /*17e0*/  F2FP.F16.F32.PACK_AB R32, R7, R8 ;  /* 0x000000080720723e */ /* 0x000fe400000000ff */
[----:B------:R-:W-:-:S07]  /*17f0*/  F2FP.F16.F32.PACK_AB R23, R3, R0 ;  /* 0x000000000317723e */ /* 0x000fce00000000ff */
.L_x_141:
[----:B------:R-:W-:Y:S05]  /*1800*/  BSYNC B0 ;  /* 0x0000000000007941 */ /* 0x000fea0003800000 */
.L_x_128:
[----:B------:R-:W-:Y:S01]  /*1810*/  ISETP.GT.AND P0, PT, R22, 0xf, PT ;  /* 0x0000000f1600780c */ /* 0x000fe20003f04270 */
[----:B------:R-:W-:Y:S01]  /*1820*/  BSSY B0, `(.L_x_142) ;  /* 0x0000027000007945 */ /* 0x000fe20003800000 */
[----:B------:R-:W-:-:S11]  /*1830*/  IMAD.MOV.U32 R14, RZ, RZ, RZ ;  /* 0x000000ffff0e7224 */ /* 0x000fd600078e00ff */
        /* <DEDUP_REMOVED lines=10> */
[----:B--2---:R-:W-:Y:S01]  /*18e0*/  LEA R3, R7, R0, 0x18 ;  /* 0x0000000007037211 */ /* 0x004fe200078ec0ff */
[----:B---34-:R-:W-:-:S06]  /*18f0*/  HMUL2 R0, R32, R23 ;  /* 0x0000001720007232 */ /* 0x018fcc0000000000 */
[----:B-1----:R-:W0:Y:S01]  /*1900*/  @!P0 LDC.64 R4, c[0x0][0x248] ;  /* 0x00009200ff048b82 */ /* 0x002e220000000a00 */
[----:B------:R-:W-:Y:S02]  /*1910*/  @!P0 VIADD R6, R6, 0x60 ;  /* 0x0000006006068836 */ /* 0x000fe40000000000 */
[C---:B------:R-:W-:Y:S02]  /*1920*/  IMAD R3, R22.reuse, 0x4, R3 ;  /* 0x0000000416037824 */ /* 0x040fe400078e0203 */
[--C-:B------:R-:W-:Y:S01]  /*1930*/  HADD2.F32 R13, -RZ, R0.reuse.H0_H0 ;  /* 0x20000000ff0d7230 */ /* 0x100fe20000004100 */
[----:B------:R-:W-:Y:S01]  /*1940*/  @!P0 LEA R7, R7, R6, 0x18 ;  /* 0x0000000607078211 */ /* 0x000fe200078ec0ff */
[----:B------:R-:W-:Y:S01]  /*1950*/  HADD2.F32 R0, -RZ, R0.H1_H1 ;  /* 0x30000000ff007230 */ /* 0x000fe20000004100 */
[----:B------:R1:W-:Y:S02]  /*1960*/  STS [R3], R32 ;  /* 0x0000002003007388 */ /* 0x0003e40000000800 */
[----:B------:R-:W-:-:S02]  /*1970*/  @!P0 LEA R7, R22, R7, 0x2 ;  /* 0x0000000716078211 */ /* 0x000fc400078e10ff */
[----:B------:R-:W-:-:S03]  /*1980*/  FADD.FTZ R13, R13, R0 ;  /* 0x000000000d0d7221 */ /* 0x000fc60000010000 */
[----:B------:R1:W-:Y:S01]  /*1990*/  @!P0 STS [R7], R28 ;  /* 0x0000001c07008388 */ /* 0x0003e20000000800 */
[----:B0-----:R-:W-:-:S05]  /*19a0*/  @!P0 IMAD.WIDE R4, R25, 0x2, R4 ;  /* 0x0000000219048825 */ /* 0x001fca00078e0204 */
[----:B------:R1:W-:Y:S01]  /*19b0*/  @!P0 STG.E desc[UR36][R4.64], R23 ;  /* 0x0000001704008986 */ /* 0x0003e2000c101924 */
[----:B------:R-:W-:Y:S05]  /*19c0*/  BRA.DIV UR4, `(.L_x_144) ;  /* 0x0000005a04007947 */ /* 0x000fea000b800000 */
[----:B------:R-:W-:Y:S01]  /*19d0*/  IMAD.MOV.U32 R6, RZ, RZ, 0xffff ;  /* 0x0000ffffff067424 */ /* 0x000fe200078e00ff */
[----:B------:R-:W-:Y:S01]  /*19e0*/  MOV R8, 0xffff ;  /* 0x0000ffff00087802 */ /* 0x000fe20000000f00 */
[----:B-1----:R-:W-:Y:S02]  /*19f0*/  IMAD.MOV.U32 R5, RZ, RZ, 0xffff ;  /* 0x0000ffffff057424 */ /* 0x002fe400078e00ff */
[----:B------:R-:W-:Y:S01]  /*1a00*/  IMAD.MOV.U32 R7, RZ, RZ, 0xffff ;  /* 0x0000ffffff077424 */ /* 0x000fe200078e00ff */
[----:B------:R-:W0:Y:S02]  /*1a10*/  SHFL.BFLY PT, R14, R13, 0x8, 0x1f ;  /* 0x0d001f000d0e7f89 */ /* 0x000e2400000e0000 */
[----:B0-----:R-:W-:-:S05]  /*1a20*/  FADD.FTZ R0, R13, R14 ;  /* 0x0000000e0d007221 */ /* 0x001fca0000010000 */
[----:B------:R-:W0:Y:S02]  /*1a30*/  SHFL.BFLY PT, R14, R0, 0x4, 0x1f ;  /* 0x0c801f00000e7f89 */ /* 0x000e2400000e0000 */
[----:B0-----:R-:W-:-:S05]  /*1a40*/  FADD.FTZ R3, R0, R14 ;  /* 0x0000000e00037221 */ /* 0x001fca0000010000 */
[----:B------:R-:W0:Y:S02]  /*1a50*/  SHFL.BFLY PT, R14, R3, 0x2, 0x1f ;  /* 0x0c401f00030e7f89 */ /* 0x000e2400000e0000 */
[----:B0-----:R-:W-:-:S05]  /*1a60*/  FADD.FTZ R4, R3, R14 ;  /* 0x0000000e03047221 */ /* 0x001fca0000010000 */
[----:B------:R0:W1:Y:S02]  /*1a70*/  SHFL.BFLY PT, R14, R4, 0x1, 0x1f ;  /* 0x0c201f00040e7f89 */ /* 0x00006400000e0000 */
.L_x_245:
[----:B-1----:R-:W-:-:S07]  /*1a80*/  FADD.FTZ R14, R4, R14 ;  /* 0x0000000e040e7221 */ /* 0x002fce0000010000 */
.L_x_143:
[----:B------:R-:W-:Y:S05]  /*1a90*/  BSYNC B0 ;  /* 0x0000000000007941 */ /* 0x000fea0003800000 */
.L_x_142:
[----:B------:R-:W0:Y:S01]  /*1aa0*/  LDC R6, c[0x0][0x284] ;  /* 0x0000a100ff067b82 */ /* 0x000e220000000800 */
[----:B------:R-:W-:Y:S02]  /*1ab0*/  ISETP.NE.AND P0, PT, R22, RZ, PT ;  /* 0x000000ff1600720c */ /* 0x000fe40003f05270 */
[----:B-1----:R-:W-:Y:S01]  /*1ac0*/  MOV R5, 0xff7fffff ;  /* 0xff7fffff00057802 */ /* 0x002fe20000000f00 */
[----:B0-----:R-:W-:-:S05]  /*1ad0*/  IMAD.MOV R4, RZ, RZ, -R6 ;  /* 0x000000ffff047224 */ /* 0x001fca00078e0a06 */
[----:B------:R-:W-:-:S05]  /*1ae0*/  VIADDMNMX R4, R4, UR39, RZ, !PT ;  /* 0x0000002704047c46 */ /* 0x000fca000f8001ff */
[----:B------:R-:W-:Y:S05]  /*1af0*/  @P0 BRA `(.L_x_145) ;  /* 0x0000000000540947 */ /* 0x000fea0003800000 */
[----:B------:R-:W-:Y:S02]  /*1b00*/  ULDC.64 UR4, c[0x0][0x2c8] ;  /* 0x0000b20000047ab9 */ /* 0x000fe40000000a00 */
[----:B------:R-:W-:Y:S01]  /*1b10*/  ISETP.NE.U32.AND P0, PT, RZ, UR4, PT ;  /* 0x00000004ff007c0c */ /* 0x000fe2000bf05070 */
[----:B------:R-:W-:-:S03]  /*1b20*/  ULDC UR4, c[0x0][0x2a0] ;  /* 0x0000a80000047ab9 */ /* 0x000fc60000000800 */
[----:B------:R-:W-:-:S13]  /*1b30*/  ISETP.NE.AND.EX P0, PT, RZ, UR5, PT, P0 ;  /* 0x00000005ff007c0c */ /* 0x000fda000bf05300 */
[----:B------:R-:W0:Y:S01]  /*1b40*/  @P0 LDC R5, c[0x0][0x2d0] ;  /* 0x0000b400ff050b82 */ /* 0x000e220000000800 */
[----:B--2--5:R-:W-:-:S07]  /*1b50*/  @P0 IADD3 R0, -R19, UR40, RZ ;  /* 0x0000002813000c10 */ /* 0x024fce000fffe1ff */
[----:B------:R-:W1:Y:S01]  /*1b60*/  @P0 LDC.64 R8, c[0x0][0x2c8] ;  /* 0x0000b200ff080b82 */ /* 0x000e620000000a00 */
[----:B0-----:R-:W-:-:S04]  /*1b70*/  @P0 IMAD R3, R53, R5, R0 ;  /* 0x0000000535030224 */ /* 0x001fc800078e0200 */
[----:B------:R-:W-:-:S04]  /*1b80*/  @P0 IMAD R3, R3, R5, R0 ;  /* 0x0000000503030224 */ /* 0x000fc800078e0200 */
[----:B-1----:R-:W-:-:S06]  /*1b90*/  @P0 IMAD.WIDE R8, R3, 0x2, R8 ;  /* 0x0000000203080825 */ /* 0x002fcc00078e0208 */
[----:B------:R-:W2:Y:S01]  /*1ba0*/  @P0 LDG.E.U16 R8, desc[UR36][R8.64] ;  /* 0x0000002408080981 */ /* 0x000ea2000c1e1500 */
[----:B------:R-:W-:Y:S01]  /*1bb0*/  MOV R0, 0x400 ;  /* 0x0000040000007802 */ /* 0x000fe20000000f00 */
[----:B------:R-:W-:Y:S01]  /*1bc0*/  FMUL.FTZ R5, R14, UR4 ;  /* 0x000000040e057c20 */ /* 0x000fe20008410000 */
[----:B------:R-:W0:Y:S03]  /*1bd0*/  S2R R3, SR_CgaCtaId ;  /* 0x0000000000037919 */ /* 0x000e260000008800 */
[----:B------:R-:W-:-:S05]  /*1be0*/  VIADD R0, R0, 0xa0 ;  /* 0x000000a000007836 */ /* 0x000fca0000000000 */
[----:B0-----:R-:W-:Y:S02]  /*1bf0*/  LEA R10, R3, R0, 0x18 ;  /* 0x00000000030a7211 */ /* 0x001fe400078ec0ff */
[----:B------:R-:W-:-:S04]  /*1c00*/  IADD3 R3, -R4, UR40, RZ ;  /* 0x0000002804037c10 */ /* 0x000fc8000fffe1ff */
[----:B------:R-:W-:Y:S01]  /*1c10*/  LEA R10, R3, R10, 0x2 ;  /* 0x0000000a030a7211 */ /* 0x000fe200078e10ff */
[----:B--2---:R-:W-:-:S05]  /*1c20*/  @P0 HADD2.F32 R0, -RZ, R8.H0_H0 ;  /* 0x20000008ff000230 */ /* 0x004fca0000004100 */
[----:B------:R-:W-:-:S05]  /*1c30*/  @P0 FADD.FTZ R5, R5, R0 ;  /* 0x0000000005050221 */ /* 0x000fca0000010000 */
[----:B------:R0:W-:Y:S02]  /*1c40*/  STS [R10], R5 ;  /* 0x000000050a007388 */ /* 0x0001e40000000800 */
.L_x_145:
[----:B------:R-:W-:Y:S05]  /*1c50*/  WARPSYNC.ALL ;  /* 0x0000000000007948 */ /* 0x000fea0003800000 */
[----:B------:R-:W1:Y:S08]  /*1c60*/  S2UR UR6, SR_CgaCtaId ;  /* 0x00000000000679c3 */ /* 0x000e700000008800 */
[----:B------:R-:W-:Y:S01]  /*1c70*/  BAR.SYNC.DEFER_BLOCKING 0x0 ;  /* 0x0000000000007b1d */ /* 0x000fe20000010000 */
[----:B--2---:R-:W-:-:S02]  /*1c80*/  LEA.HI R3, R22, R22, RZ, 0x1 ;  /* 0x0000001616037211 */ /* 0x004fc400078f08ff */
[----:B------:R-:W-:Y:S02]  /*1c90*/  MOV R9, UR40 ;  /* 0x0000002800097c02 */ /* 0x000fe40008000f00 */
[----:B------:R-:W-:Y:S01]  /*1ca0*/  LOP3.LUT R7, R3, 0xfffffffe, RZ, 0xc0, !PT ;  /* 0xfffffffe03077812 */ /* 0x000fe200078ec0ff */
[----:B------:R-:W-:Y:S01]  /*1cb0*/  UMOV UR4, 0x400 ;  /* 0x0000040000047882 */ /* 0x000fe20000000000 */
[----:B------:R-:W-:Y:S01]  /*1cc0*/  IADD3 R8, R9, 0xf, -R4 ;  /* 0x0000000f09087810 */ /* 0x000fe20007ffe804 */
[----:B------:R-:W-:Y:S01]  /*1cd0*/  UIADD3 UR5, UR4, 0x20, URZ ;  /* 0x0000002004057890 */ /* 0x000fe2000fffe03f */
[----:B------:R-:W-:Y:S01]  /*1ce0*/  LEA.HI.SX32 R12, R3, R4, 0x1f ;  /* 0x00000004030c7211 */ /* 0x000fe200078ffaff */
[----:B------:R-:W-:Y:S01]  /*1cf0*/  IMAD.IADD R7, R22, 0x1, -R7 ;  /* 0x0000000116077824 */ /* 0x000fe200078e0a07 */
[----:B------:R-:W-:-:S04]  /*1d00*/  SHF.R.S32.HI R9, RZ, 0x1f, R8 ;  /* 0x0000001fff097819 */ /* 0x000fc80000011408 */
[----:B------:R-:W-:-:S04]  /*1d10*/  LEA.HI R9, R9, R8, RZ, 0x4 ;  /* 0x0000000809097211 */ /* 0x000fc800078f20ff */
[----:B------:R-:W-:Y:S01]  /*1d20*/  LOP3.LUT R9, R9, 0xfffffff0, RZ, 0xc0, !PT ;  /* 0xfffffff009097812 */ /* 0x000fe200078ec0ff */
[----:B-1----:R-:W-:-:S04]  /*1d30*/  ULEA UR5, UR6, UR5, 0x18 ;  /* 0x0000000506057291 */ /* 0x002fc8000f8ec03f */
[----:B------:R-:W-:Y:S02]  /*1d40*/  IMAD.IADD R9, R9, 0x1, R4 ;  /* 0x0000000109097824 */ /* 0x000fe400078e0204 */
[----:B------:R-:W-:Y:S01]  /*1d50*/  LEA R0, R7, UR5, 0x3 ;  /* 0x0000000507007c11 */ /* 0x000fe2000f8e18ff */
[----:B------:R-:W-:Y:S02]  /*1d60*/  ULDC UR5, c[0x0][0x29c] ;  /* 0x0000a70000057ab9 */ /* 0x000fe40000000800 */
[----:B------:R-:W-:Y:S01]  /*1d70*/  ISETP.GE.AND P0, PT, R12, R9, PT ;  /* 0x000000090c00720c */ /* 0x000fe20003f06270 */
[----:B------:R-:W-:Y:S01]  /*1d80*/  UISETP.NE.AND UP0, UPT, UR5, URZ, UPT ;  /* 0x0000003f0500728c */ /* 0x000fe2000bf05270 */
[----:B------:R1:W2:Y:S04]  /*1d90*/  LDS.64 R34, [R0] ;  /* 0x0000000000227984 */ /* 0x0002a80000000a00 */
[----:B---3--:R1:W3:Y:S01]  /*1da0*/  LDS.64 R32, [R0+0x10] ;  /* 0x0000100000207984 */ /* 0x0082e20000000a00 */
[----:B------:R-:W-:-:S03]  /*1db0*/  PLOP3.LUT P1, PT, PT, PT, UP0, 0x80, 0x0 ;  /* 0x000000000000781c */ /* 0x000fc60003f2f008 */
[----:B------:R1:W0:Y:S04]  /*1dc0*/  LDS.64 R28, [R0+0x20] ;  /* 0x00002000001c7984 */ /* 0x0002280000000a00 */
[----:B------:R1:W0:Y:S06]  /*1dd0*/  LDS.64 R26, [R0+0x30] ;  /* 0x00003000001a7984 */ /* 0x00022c0000000a00 */
[----:B------:R-:W-:Y:S05]  /*1de0*/  @P1 BRA `(.L_x_146) ;  /* 0x00000000001c1947 */ /* 0x000fea0003800000 */
[----:B------:R-:W-:-:S04]  /*1df0*/  UIADD3 UR4, UR4, 0x60, URZ ;  /* 0x0000006004047890 */ /* 0x000fc8000fffe03f */
[----:B------:R-:W-:-:S06]  /*1e00*/  ULEA UR4, UR6, UR4, 0x18 ;  /* 0x0000000406047291 */ /* 0x000fcc000f8ec03f */
[----:B-1----:R-:W-:-:S05]  /*1e10*/  LEA R0, R7, UR4, 0x3 ;  /* 0x0000000407007c11 */ /* 0x002fca000f8e18ff */
[----:B------:R1:W0:Y:S04]  /*1e20*/  LDS.64 R24, [R0] ;  /* 0x0000000000187984 */ /* 0x0002280000000a00 */
[----:B----4-:R1:W4:Y:S04]  /*1e30*/  LDS.64 R22, [R0+0x10] ;  /* 0x0000100000167984 */ /* 0x0103280000000a00 */
[----:B------:R1:W0:Y:S04]  /*1e40*/  LDS.64 R20, [R0+0x20] ;  /* 0x0000200000147984 */ /* 0x0002280000000a00 */
[----:B------:R1:W0:Y:S02]  /*1e50*/  LDS.64 R8, [R0+0x30] ;  /* 0x0000300000087984 */ /* 0x0002240000000a00 */
.L_x_146:
[----:B------:R-:W-:Y:S01]  /*1e60*/  ULDC UR4, c[0x0][0x280] ;  /* 0x0000a00000047ab9 */ /* 0x000fe20000000800 */
[----:B------:R-:W-:Y:S01]  /*1e70*/  ULDC UR14, c[0x0][0x29c] ;  /* 0x0000a700000e7ab9 */ /* 0x000fe20000000800 */
[----:B------:R-:W-:Y:S01]  /*1e80*/  IMAD R30, R30, UR4, R53 ;  /* 0x000000041e1e7c24 */ /* 0x000fe2000f8e0235 */
[----:B------:R-:W-:Y:S01]  /*1e90*/  ULDC UR15, c[0x0][0x288] ;  /* 0x0000a200000f7ab9 */ /* 0x000fe20000000800 */
[----:B------:R-:W-:Y:S01]  /*1ea0*/  ULDC UR16, c[0x0][0x2a0] ;  /* 0x0000a80000107ab9 */ /* 0x000fe20000000800 */
[----:B------:R-:W-:Y:S01]  /*1eb0*/  ULDC.64 UR8, c[0x0][0x258] ;  /* 0x0000960000087ab9 */ /* 0x000fe20000000a00 */
[----:B------:R-:W-:Y:S01]  /*1ec0*/  ULDC.64 UR6, c[0x0][0x2b0] ;  /* 0x0000ac0000067ab9 */ /* 0x000fe20000000a00 */
[----:B------:R-:W-:Y:S01]  /*1ed0*/  ULDC.64 UR10, c[0x0][0x248] ;  /* 0x00009200000a7ab9 */ /* 0x000fe20000000a00 */
[----:B------:R-:W-:Y:S01]  /*1ee0*/  ULDC.64 UR18, c[0x0][0x2c8] ;  /* 0x0000b20000127ab9 */ /* 0x000fe20000000a00 */
[----:B------:R-:W-:Y:S01]  /*1ef0*/  ULDC.64 UR12, c[0x0][0x2d8] ;  /* 0x0000b600000c7ab9 */ /* 0x000fe20000000a00 */
[----:B------:R-:W-:Y:S01]  /*1f00*/  BSSY B0, `(.L_x_147) ;  /* 0x00000ec000007945 */ /* 0x000fe20003800000 */
[----:B------:R-:W-:Y:S01]  /*1f10*/  SHF.L.U32 R3, R7, 0x2, RZ ;  /* 0x0000000207037819 */ /* 0x000fe200000006ff */
[----:B------:R-:W-:-:S02]  /*1f20*/  IMAD.SHL.U32 R31, R30, 0x20, RZ ;  /* 0x000000201e1f7824 */ /* 0x000fc400078e00ff */
[----:B------:R-:W-:Y:S05]  /*1f30*/  @P0 BRA `(.L_x_148) ;  /* 0x0000000c00a00947 */ /* 0x000fea0003800000 */
[----:B------:R-:W2:Y:S01]  /*1f40*/  LDC.64 R48, c[0x0][0x2e0] ;  /* 0x0000b800ff307b82 */ /* 0x000ea20000000a00 */
[----:B------:R-:W-:Y:S01]  /*1f50*/  ULDC UR4, c[0x0][0x288] ;  /* 0x0000a20000047ab9 */ /* 0x000fe20000000800 */
[-C--:B------:R-:W-:Y:S01]  /*1f60*/  IABS R13, R6.reuse ;  /* 0x00000006000d7213 */ /* 0x080fe20000000000 */
[----:B-1----:R-:W-:Y:S01]  /*1f70*/  IMAD R0, R2, UR4, R53 ;  /* 0x0000000402007c24 */ /* 0x002fe2000f8e0235 */
[----:B------:R-:W-:Y:S02]  /*1f80*/  ULDC UR4, c[0x0][0x2d0] ;  /* 0x0000b40000047ab9 */ /* 0x000fe40000000800 */
[----:B------:R-:W-:Y:S01]  /*1f90*/  MOV R14, UR4 ;  /* 0x00000004000e7c02 */ /* 0x000fe20008000f00 */
[----:B------:R-:W-:Y:S01]  /*1fa0*/  ULDC UR4, c[0x0][0x298] ;  /* 0x0000a60000047ab9 */ /* 0x000fe20000000800 */
[----:B0-----:R-:W0:Y:S01]  /*1fb0*/  LDC.64 R10, c[0x0][0x2d8] ;  /* 0x0000b600ff0a7b82 */ /* 0x001e220000000a00 */
[----:B------:R-:W-:Y:S01]  /*1fc0*/  LEA R51, R0, R3, 0x5 ;  /* 0x0000000300337211 */ /* 0x000fe200078e28ff */
[----:B------:R-:W-:-:S02]  /*1fd0*/  IMAD R0, R16, R6, R3 ;  /* 0x0000000610007224 */ /* 0x000fc400078e0203 */
[----:B------:R-:W-:Y:S02]  /*1fe0*/  IMAD R3, R31, R6, R3 ;  /* 0x000000061f037224 */ /* 0x000fe400078e0203 */
[----:B------:R-:W-:Y:S01]  /*1ff0*/  VIADD R7, R51, 0x8 ;  /* 0x0000000833077836 */ /* 0x000fe20000000000 */
[----:B------:R-:W-:Y:S01]  /*2000*/  SHF.R.S32.HI R30, RZ, 0x1f, R0 ;  /* 0x0000001fff1e7819 */ /* 0x000fe20000011400 */
[----:B------:R-:W1:Y:S01]  /*2010*/  LDC R46, c[0x0][0x2c0] ;  /* 0x0000b000ff2e7b82 */ /* 0x000e620000000800 */
[----:B------:R-:W-:Y:S01]  /*2020*/  IMAD R6, R53, R14, UR40 ;  /* 0x0000002835067e24 */ /* 0x000fe2000f8e020e */
[----:B------:R-:W-:Y:S01]  /*2030*/  SHF.R.S32.HI R44, RZ, 0x1f, R3 ;  /* 0x0000001fff2c7819 */ /* 0x000fe20000011403 */
[----:B--2---:R-:W-:-:S04]  /*2040*/  IMAD.WIDE R50, R51, 0x2, R48 ;  /* 0x0000000233327825 */ /* 0x004fc800078e0230 */
[----:B------:R-:W-:-:S04]  /*2050*/  IMAD.WIDE R48, R7, 0x2, R48 ;  /* 0x0000000207307825 */ /* 0x000fc800078e0230 */
[----:B0-----:R-:W-:Y:S01]  /*2060*/  IMAD.WIDE R52, R53, 0x2, R10 ;  /* 0x0000000235347825 */ /* 0x001fe200078e020a */
[----:B------:R-:W-:-:S03]  /*2070*/  MOV R10, R13 ;  /* 0x0000000d000a7202 */ /* 0x000fc60000000f00 */
[----:B------:R-:W-:Y:S02]  /*2080*/  IMAD.MOV.U32 R7, RZ, RZ, R12 ;  /* 0x000000ffff077224 */ /* 0x000fe400078e000c */
[----:B-1----:R-:W-:-:S07]  /*2090*/  VIADD R46, R46, UR4 ;  /* 0x000000042e2e7c36 */ /* 0x002fce0008000000 */
.L_x_160:
[----:B------:R-:W-:Y:S01]  /*20a0*/  ISETP.NE.U32.AND P0, PT, RZ, UR6, PT ;  /* 0x00000006ff007c0c */ /* 0x000fe2000bf05070 */
[----:B------:R-:W-:Y:S01]  /*20b0*/  USHF.R.S32.HI UR4, URZ, 0x1f, UR38 ;  /* 0x0000001f3f047899 */ /* 0x000fe20008011426 */
[----:B------:R-:W-:Y:S01]  /*20c0*/  MOV R14, UR6 ;  /* 0x00000006000e7c02 */ /* 0x000fe20008000f00 */
[----:B------:R-:W-:Y:S01]  /*20d0*/  IMAD.U32 R12, RZ, RZ, UR7 ;  /* 0x00000007ff0c7e24 */ /* 0x000fe2000f8e00ff */
[----:B------:R-:W-:-:S13]  /*20e0*/  ISETP.NE.AND.EX P0, PT, RZ, UR7, PT, P0 ;  /* 0x00000007ff007c0c */ /* 0x000fda000bf05300 */
[----:B------:R-:W-:Y:S02]  /*20f0*/  @P0 IADD3 R14, P2, P3, R7, UR38, R14 ;  /* 0x00000026070e0c10 */ /* 0x000fe4000fb5e00e */
[----:B------:R-:W-:-:S04]  /*2100*/  @P0 SHF.R.S32.HI R11, RZ, 0x1f, R7 ;  /* 0x0000001fff0b0819 */ /* 0x000fc80000011407 */
[----:B------:R-:W-:-:S05]  /*2110*/  @P0 IADD3.X R15, R11, UR4, R12, P2, P3 ;  /* 0x000000040b0f0c10 */ /* 0x000fca00097e640c */
[----:B0-----:R0:W2:Y:S01]  /*2120*/  @P0 LDG.E.U8 R14, desc[UR36][R14.64] ;  /* 0x000000240e0e0981 */ /* 0x0010a2000c1e1100 */
[----:B-1----:R-:W1:Y:S01]  /*2130*/  I2F.RP R45, R10 ;  /* 0x0000000a002d7306 */ /* 0x002e620000209400 */
[----:B------:R-:W-:Y:S01]  /*2140*/  HFMA2.MMA R12, -RZ, RZ, 0, 0 ;  /* 0x00000000ff0c7435 */ /* 0x000fe200000001ff */
[----:B------:R-:W-:Y:S01]  /*2150*/  ISETP.GE.AND P3, PT, R7, RZ, PT ;  /* 0x000000ff0700720c */ /* 0x000fe20003f66270 */
[----:B------:R-:W-:Y:S01]  /*2160*/  UIADD3 UR5, UR39, -0x1, URZ ;  /* 0xffffffff27057890 */ /* 0x000fe2000fffe03f */
[----:B------:R-:W-:Y:S04]  /*2170*/  BSSY B1, `(.L_x_149) ;  /* 0x0000033000017945 */ /* 0x000fe80003800000 */
[----:B-1----:R-:W1:Y:S02]  /*2180*/  MUFU.RCP R45, R45 ;  /* 0x0000002d002d7308 */ /* 0x002e640000001000 */
[----:B-1----:R-:W-:-:S06]  /*2190*/  IADD3 R47, R45, 0xffffffe, RZ ;  /* 0x0ffffffe2d2f7810 */ /* 0x002fcc0007ffe0ff */
[----:B------:R-:W1:Y:S02]  /*21a0*/  F2I.FTZ.U32.TRUNC.NTZ R13, R47 ;  /* 0x0000002f000d7305 */ /* 0x000e64000021f000 */
[----:B-1----:R-:W-:-:S04]  /*21b0*/  IMAD.MOV R11, RZ, RZ, -R13 ;  /* 0x000000ffff0b7224 */ /* 0x002fc800078e0a0d */
[----:B------:R-:W-:-:S04]  /*21c0*/  IMAD R11, R11, R10, RZ ;  /* 0x0000000a0b0b7224 */ /* 0x000fc800078e02ff */
[----:B------:R-:W-:Y:S01]  /*21d0*/  IMAD.HI.U32 R13, R13, R11, R12 ;  /* 0x0000000b0d0d7227 */ /* 0x000fe200078e000c */
[----:B------:R-:W-:Y:S01]  /*21e0*/  IABS R12, R7 ;  /* 0x00000007000c7213 */ /* 0x000fe20000000000 */
[----:B------:R-:W0:Y:S04]  /*21f0*/  LDC R11, c[0x0][0x284] ;  /* 0x0000a100ff0b7b82 */ /* 0x000e280000000800 */
[----:B------:R-:W-:-:S04]  /*2200*/  IMAD.HI.U32 R13, R13, R12, RZ ;  /* 0x0000000c0d0d7227 */ /* 0x000fc800078e00ff */
[----:B------:R-:W-:Y:S01]  /*2210*/  IMAD.MOV R13, RZ, RZ, -R13 ;  /* 0x000000ffff0d7224 */ /* 0x000fe200078e0a0d */
[----:B0-----:R-:W-:-:S05]  /*2220*/  IABS R15, R11 ;  /* 0x0000000b000f7213 */ /* 0x001fca0000000000 */
[----:B------:R-:W-:-:S05]  /*2230*/  IMAD R54, R15, R13, R12 ;  /* 0x0000000d0f367224 */ /* 0x000fca00078e020c */
[----:B------:R-:W-:-:S13]  /*2240*/  ISETP.GT.U32.AND P2, PT, R10, R54, PT ;  /* 0x000000360a00720c */ /* 0x000fda0003f44070 */
[----:B------:R-:W-:-:S04]  /*2250*/  @!P2 IADD3 R54, R54, -R15, RZ ;  /* 0x8000000f3636a210 */ /* 0x000fc80007ffe0ff */
[----:B------:R-:W-:-:S13]  /*2260*/  ISETP.GT.U32.AND P2, PT, R10, R54, PT ;  /* 0x000000360a00720c */ /* 0x000fda0003f44070 */
[----:B------:R-:W-:Y:S01]  /*2270*/  @!P2 IMAD.IADD R54, R54, 0x1, -R15 ;  /* 0x000000013636a824 */ /* 0x000fe200078e0a0f */
[----:B------:R-:W-:-:S04]  /*2280*/  ISETP.NE.AND P2, PT, R11, RZ, PT ;  /* 0x000000ff0b00720c */ /* 0x000fc80003f45270 */
[----:B------:R-:W-:-:S09]  /*2290*/  @!P3 IADD3 R54, -R54, RZ, RZ ;  /* 0x000000ff3636b210 */ /* 0x000fd20007ffe1ff */
[----:B------:R-:W-:Y:S02]  /*22a0*/  @!P2 LOP3.LUT R54, RZ, R11, RZ, 0x33, !PT ;  /* 0x0000000bff36a212 */ /* 0x000fe400078e33ff */
[----:B------:R-:W-:Y:S02]  /*22b0*/  ISETP.GE.AND P2, PT, R7, UR5, PT ;  /* 0x0000000507007c0c */ /* 0x000fe4000bf46270 */
[----:B------:R-:W-:-:S04]  /*22c0*/  IADD3 R12, P3, R54, UR38, RZ ;  /* 0x00000026360c7c10 */ /* 0x000fc8000ff7e0ff */
[----:B------:R-:W-:Y:S02]  /*22d0*/  LEA.HI.X.SX32 R13, R54, UR4, 0x1, P3 ;  /* 0x00000004360d7c11 */ /* 0x000fe400098f0eff */
[----:B--2---:R-:W-:Y:S02]  /*22e0*/  ISETP.NE.AND P0, PT, R14, RZ, P0 ;  /* 0x000000ff0e00720c */ /* 0x004fe40000705270 */
[----:B------:R-:W-:-:S04]  /*22f0*/  LEA R14, P3, R12, UR8, 0x2 ;  /* 0x000000080c0e7c11 */ /* 0x000fc8000f8610ff */
[----:B------:R-:W-:Y:S01]  /*2300*/  LEA.HI.X R15, R12, UR9, R13, 0x2, P3 ;  /* 0x000000090c0f7c11 */ /* 0x000fe200098f140d */
[----:B------:R-:W-:Y:S08]  /*2310*/  @P2 BRA `(.L_x_150) ;  /* 0x0000000000602947 */ /* 0x000ff00003800000 */
[----:B------:R-:W2:Y:S01]  /*2320*/  LDG.E R12, desc[UR36][R14.64] ;  /* 0x000000240e0c7981 */ /* 0x000ea2000c1e1900 */
[----:B------:R-:W-:Y:S01]  /*2330*/  SHF.L.U32 R45, R54, 0x3, RZ ;  /* 0x00000003362d7819 */ /* 0x000fe200000006ff */
[----:B--2---:R-:W-:-:S04]  /*2340*/  IMAD R12, R12, UR15, RZ ;  /* 0x0000000f0c0c7c24 */ /* 0x004fc8000f8e02ff */
[----:B------:R-:W-:-:S04]  /*2350*/  IMAD.SHL.U32 R12, R12, 0x20, RZ ;  /* 0x000000200c0c7824 */ /* 0x000fc800078e00ff */
[----:B------:R-:W-:-:S05]  /*2360*/  IMAD R13, R12, R11, R45 ;  /* 0x0000000b0c0d7224 */ /* 0x000fca00078e022d */
[----:B------:R-:W-:-:S04]  /*2370*/  IADD3 R12, P1, R3, R13, RZ ;  /* 0x0000000d030c7210 */ /* 0x000fc80007f3e0ff */
[----:B------:R-:W-:Y:S02]  /*2380*/  LEA.HI.X.SX32 R13, R13, R44, 0x1, P1 ;  /* 0x0000002c0d0d7211 */ /* 0x000fe400008f0eff */
[----:B------:R-:W-:-:S04]  /*2390*/  LEA R36, P1, R12, UR10, 0x1 ;  /* 0x0000000a0c247c11 */ /* 0x000fc8000f8208ff */
[----:B------:R-:W-:-:S06]  /*23a0*/  LEA.HI.X R37, R12, UR11, R13, 0x1, P1 ;  /* 0x0000000b0c257c11 */ /* 0x000fcc00088f0c0d */
[----:B------:R-:W5:Y:S01]  /*23b0*/  LDG.E.64 R36, desc[UR36][R36.64] ;  /* 0x0000002424247981 */ /* 0x000f62000c1e1b00 */
[----:B------:R-:W-:-:S06]  /*23c0*/  UISETP.NE.AND UP0, UPT, UR14, URZ, UPT ;  /* 0x0000003f0e00728c */ /* 0x000fcc000bf05270 */
[----:B------:R-:W-:-:S13]  /*23d0*/  PLOP3.LUT P1, PT, PT, PT, UP0, 0x80, 0x0 ;  /* 0x000000000000781c */ /* 0x000fda0003f2f008 */
[----:B------:R-:W-:Y:S05]  /*23e0*/  @P1 BRA `(.L_x_150) ;  /* 0x00000000002c1947 */ /* 0x000fea0003800000 */
[----:B------:R-:W-:-:S13]  /*23f0*/  ISETP.NE.AND P4, PT, R18, RZ, PT ;  /* 0x000000ff1200720c */ /* 0x000fda0003f85270 */
[----:B------:R-:W2:Y:S01]  /*2400*/  @P4 LDG.E.64 R12, desc[UR36][R50.64] ;  /* 0x00000024320c4981 */ /* 0x000ea2000c1e1b00 */
[----:B-----5:R-:W-:Y:S01]  /*2410*/  HADD2 R36, R36, R24 ;  /* 0x0000001824247230 */ /* 0x020fe20000000000 */
[----:B------:R-:W-:-:S03]  /*2420*/  HFMA2.MMA R37, R37, 1, 1, R25 ;  /* 0x3c003c0025257835 */ /* 0x000fc60000000019 */
[----:B--2---:R-:W-:Y:S01]  /*2430*/  @P4 HMUL2 R36, R36, R12 ;  /* 0x0000000c24244232 */ /* 0x004fe20000000000 */
[----:B------:R-:W-:-:S04]  /*2440*/  IADD3 R12, P3, R0, R45, RZ ;  /* 0x0000002d000c7210 */ /* 0x000fc80007f7e0ff */
[----:B------:R-:W-:Y:S01]  /*2450*/  @P4 HFMA2.MMA R37, R37, R13, -RZ ;  /* 0x0000000d25254235 */ /* 0x000fe200001000ff */
[----:B------:R-:W-:Y:S02]  /*2460*/  LEA.HI.X.SX32 R45, R45, R30, 0x1, P3 ;  /* 0x0000001e2d2d7211 */ /* 0x000fe400018f0eff */
[----:B------:R-:W-:-:S04]  /*2470*/  LEA R56, P3, R12, UR10, 0x1 ;  /* 0x0000000a0c387c11 */ /* 0x000fc8000f8608ff */
[----:B------:R-:W-:-:S05]  /*2480*/  LEA.HI.X R57, R12, UR11, R45, 0x1, P3 ;  /* 0x0000000b0c397c11 */ /* 0x000fca00098f0c2d */
[----:B------:R0:W-:Y:S04]  /*2490*/  STG.E.64 desc[UR36][R56.64], R36 ;  /* 0x0000002438007986 */ /* 0x0001e8000c101b24 */
.L_x_150:
[----:B------:R-:W-:Y:S05]  /*24a0*/  BSYNC B1 ;  /* 0x0000000000017941 */ /* 0x000fea0003800000 */
.L_x_149:
[----:B------:R-:W-:Y:S01]  /*24b0*/  BSSY B1, `(.L_x_151) ;  /* 0x000001b000017945 */ /* 0x000fe20003800000 */
[----:B------:R-:W-:-:S03]  /*24c0*/  IMAD.IADD R54, R54, 0x1, R11 ;  /* 0x0000000136367824 */ /* 0x000fc600078e020b */
[----:B------:R-:W-:Y:S05]  /*24d0*/  @P2 BRA `(.L_x_152) ;  /* 0x0000000000602947 */ /* 0x000fea0003800000 */
[----:B------:R-:W2:Y:S01]  /*24e0*/  LDG.E R12, desc[UR36][R14.64] ;  /* 0x000000240e0c7981 */ /* 0x000ea2000c1e1900 */
[----:B------:R-:W-:Y:S02]  /*24f0*/  IMAD.SHL.U32 R45, R54, 0x8, RZ ;  /* 0x00000008362d7824 */ /* 0x000fe400078e00ff */
[----:B--2---:R-:W-:-:S05]  /*2500*/  IMAD R12, R12, UR15, RZ ;  /* 0x0000000f0c0c7c24 */ /* 0x004fca000f8e02ff */
[----:B------:R-:W-:-:S05]  /*2510*/  SHF.L.U32 R12, R12, 0x5, RZ ;  /* 0x000000050c0c7819 */ /* 0x000fca00000006ff */
        /* <DEDUP_REMOVED lines=11> */
[----:B----45:R-:W-:Y:S01]  /*25d0*/  HFMA2.MMA R39, R39, 1, 1, R23 ;  /* 0x3c003c0027277835 */ /* 0x030fe20000000017 */
[----:B------:R-:W-:-:S04]  /*25e0*/  HADD2 R38, R38, R22 ;  /* 0x0000001626267230 */ /* 0x000fc80000000000 */
[----:B--2---:R-:W-:-:S03]  /*25f0*/  @P3 HMUL2 R38, R38, R12 ;  /* 0x0000000c26263232 */ /* 0x004fc60000000000 */
[----:B------:R-:W-:Y:S01]  /*2600*/  @P3 HFMA2.MMA R39, R39, R13, -RZ ;  /* 0x0000000d27273235 */ /* 0x000fe200001000ff */
[----:B------:R-:W-:-:S04]  /*2610*/  IADD3 R12, P3, R0, R45, RZ ;  /* 0x0000002d000c7210 */ /* 0x000fc80007f7e0ff */
[----:B------:R-:W-:Y:S02]  /*2620*/  LEA.HI.X.SX32 R45, R45, R30, 0x1, P3 ;  /* 0x0000001e2d2d7211 */ /* 0x000fe400018f0eff */
[----:B0-----:R-:W-:-:S04]  /*2630*/  LEA R56, P3, R12, UR10, 0x1 ;  /* 0x0000000a0c387c11 */ /* 0x001fc8000f8608ff */
[----:B------:R-:W-:-:S05]  /*2640*/  LEA.HI.X R57, R12, UR11, R45, 0x1, P3 ;  /* 0x0000000b0c397c11 */ /* 0x000fca00098f0c2d */
[----:B------:R1:W-:Y:S04]  /*2650*/  STG.E.64 desc[UR36][R56.64], R38 ;  /* 0x0000002638007986 */ /* 0x0003e8000c101b24 */
.L_x_152:
[----:B------:R-:W-:Y:S05]  /*2660*/  BSYNC B1 ;  /* 0x0000000000017941 */ /* 0x000fea0003800000 */
.L_x_151:
[----:B------:R-:W-:Y:S01]  /*2670*/  BSSY B1, `(.L_x_153) ;  /* 0x000001b000017945 */ /* 0x000fe20003800000 */
[----:B------:R-:W-:-:S03]  /*2680*/  IADD3 R54, R54, R11, RZ ;  /* 0x0000000b36367210 */ /* 0x000fc60007ffe0ff */
[----:B------:R-:W-:Y:S05]  /*2690*/  @P2 BRA `(.L_x_154) ;  /* 0x0000000000602947 */ /* 0x000fea0003800000 */
        /* <DEDUP_REMOVED lines=15> */
[----:B-----5:R-:W-:Y:S01]  /*2790*/  HFMA2.MMA R41, R41, 1, 1, R21 ;  /* 0x3c003c0029297835 */ /* 0x020fe20000000015 */
[----:B------:R-:W-:-:S04]  /*27a0*/  HADD2 R40, R40, R20 ;  /* 0x0000001428287230 */ /* 0x000fc80000000000 */
[----:B--2---:R-:W-:-:S03]  /*27b0*/  @P3 HMUL2 R40, R40, R12 ;  /* 0x0000000c28283232 */ /* 0x004fc60000000000 */
[----:B------:R-:W-:Y:S01]  /*27c0*/  @P3 HFMA2.MMA R41, R41, R13, -RZ ;  /* 0x0000000d29293235 */ /* 0x000fe200001000ff */
[----:B------:R-:W-:-:S04]  /*27d0*/  IADD3 R12, P3, R0, R45, RZ ;  /* 0x0000002d000c7210 */ /* 0x000fc80007f7e0ff */
[----:B------:R-:W-:Y:S02]  /*27e0*/  LEA.HI.X.SX32 R45, R45, R30, 0x1, P3 ;  /* 0x0000001e2d2d7211 */ /* 0x000fe400018f0eff */
[----:B01----:R-:W-:-:S04]  /*27f0*/  LEA R56, P3, R12, UR10, 0x1 ;  /* 0x0000000a0c387c11 */ /* 0x003fc8000f8608ff */
[----:B------:R-:W-:-:S05]  /*2800*/  LEA.HI.X R57, R12, UR11, R45, 0x1, P3 ;  /* 0x0000000b0c397c11 */ /* 0x000fca00098f0c2d */
[----:B------:R2:W-:Y:S04]  /*2810*/  STG.E.64 desc[UR36][R56.64], R40 ;  /* 0x0000002838007986 */ /* 0x0005e8000c101b24 */
.L_x_154:
[----:B------:R-:W-:Y:S05]  /*2820*/  BSYNC B1 ;  /* 0x0000000000017941 */ /* 0x000fea0003800000 */
.L_x_153:
[----:B------:R-:W-:Y:S04]  /*2830*/  BSSY B1, `(.L_x_155) ;  /* 0x000001b000017945 */ /* 0x000fe80003800000 */
[----:B------:R-:W-:Y:S05]  /*2840*/  @P2 BRA `(.L_x_156) ;  /* 0x0000000000642947 */ /* 0x000fea0003800000 */
[----:B------:R-:W2:Y:S01]  /*2850*/  LDG.E R14, desc[UR36][R14.64] ;  /* 0x000000240e0e7981 */ /* 0x000ea2000c1e1900 */
[----:B------:R-:W-:-:S05]  /*2860*/  IMAD.IADD R45, R54, 0x1, R11 ;  /* 0x00000001362d7824 */ /* 0x000fca00078e020b */
        /* <DEDUP_REMOVED lines=15> */
[----:B------:R-:W-:Y:S01]  /*2960*/  HFMA2.MMA R43, R43, 1, 1, R9 ;  /* 0x3c003c002b2b7835 */ /* 0x000fe20000000009 */
[----:B------:R-:W-:Y:S02]  /*2970*/  IADD3 R11, P2, R0, R45, RZ ;  /* 0x0000002d000b7210 */ /* 0x000fe40007f5e0ff */
[----:B--2---:R-:W-:Y:S02]  /*2980*/  @P3 HMUL2 R42, R42, R12 ;  /* 0x0000000c2a2a3232 */ /* 0x004fe40000000000 */
[----:B------:R-:W-:-:S05]  /*2990*/  LEA.HI.X.SX32 R12, R45, R30, 0x1, P2 ;  /* 0x0000001e2d0c7211 */ /* 0x000fca00010f0eff */
[----:B------:R-:W-:Y:S01]  /*29a0*/  @P3 HMUL2 R43, R43, R13 ;  /* 0x0000000d2b2b3232 */ /* 0x000fe20000000000 */
[----:B------:R-:W-:-:S04]  /*29b0*/  LEA R14, P2, R11, UR10, 0x1 ;  /* 0x0000000a0b0e7c11 */ /* 0x000fc8000f8408ff */
[----:B------:R-:W-:-:S05]  /*29c0*/  LEA.HI.X R15, R11, UR11, R12, 0x1, P2 ;  /* 0x0000000b0b0f7c11 */ /* 0x000fca00090f0c0c */
[----:B------:R2:W-:Y:S04]  /*29d0*/  STG.E.64 desc[UR36][R14.64], R42 ;  /* 0x0000002a0e007986 */ /* 0x0005e8000c101b24 */
.L_x_156:
[----:B------:R-:W-:Y:S05]  /*29e0*/  BSYNC B1 ;  /* 0x0000000000017941 */ /* 0x000fea0003800000 */
.L_x_155:
[----:B-----5:R-:W-:Y:S01]  /*29f0*/  HFMA2.MMA R11, R34, R36, -RZ ;  /* 0x00000024220b7235 */ /* 0x020fe200001000ff */
[----:B------:R-:W-:Y:S01]  /*2a00*/  HMUL2 R12, R35, R37 ;  /* 0x00000025230c7232 */ /* 0x000fe20000000000 */
[----:B------:R-:W0:Y:S01]  /*2a10*/  S2R R47, SR_TID.X ;  /* 0x00000000002f7919 */ /* 0x000e220000002100 */
[----:B------:R-:W-:Y:S01]  /*2a20*/  MOV R45, UR39 ;  /* 0x00000027002d7c02 */ /* 0x000fe20008000f00 */
[----:B------:R-:W-:Y:S01]  /*2a30*/  UMOV UR4, 0xffffffff ;  /* 0xffffffff00047882 */ /* 0x000fe20000000000 */
[----:B---3--:R-:W-:-:S03]  /*2a40*/  HFMA2 R12, R33, R39, R12 ;  /* 0x00000027210c7231 */ /* 0x008fc6000000000c */
[----:B--2---:R-:W-:Y:S01]  /*2a50*/  HFMA2.MMA R14, R32, R38, R11 ;  /* 0x00000026200e7235 */ /* 0x004fe2000000000b */
[----:B------:R-:W-:Y:S02]  /*2a60*/  HFMA2 R12, R29, R41, R12 ;  /* 0x000000291d0c7231 */ /* 0x000fe4000000000c */
[----:B------:R-:W-:Y:S02]  /*2a70*/  VIADD R45, R45, 0xffffffff ;  /* 0xffffffff2d2d7836 */ /* 0x000fe40000000000 */
[----:B------:R-:W-:-:S03]  /*2a80*/  HFMA2 R12, R27, R43, R12 ;  /* 0x0000002b1b0c7231 */ /* 0x000fc6000000000c */
[----:B------:R-:W-:-:S08]  /*2a90*/  HFMA2.MMA R13, R28, R40, R14 ;  /* 0x000000281c0d7235 */ /* 0x000fd0000000000e */
[----:B------:R-:W-:-:S10]  /*2aa0*/  HFMA2.MMA R13, R26, R42, R13 ;  /* 0x0000002a1a0d7235 */ /* 0x000fd4000000000d */
[----:B------:R-:W-:-:S05]  /*2ab0*/  HADD2 R12, R13, R12 ;  /* 0x0000000c0d0c7230 */ /* 0x000fca0000000000 */
[--C-:B------:R-:W-:Y:S02]  /*2ac0*/  HADD2.F32 R13, -RZ, R12.reuse.H0_H0 ;  /* 0x2000000cff0d7230 */ /* 0x100fe40000004100 */
[----:B------:R-:W-:-:S05]  /*2ad0*/  HADD2.F32 R12, -RZ, R12.H1_H1 ;  /* 0x3000000cff0c7230 */ /* 0x000fca0000004100 */
[----:B------:R-:W-:Y:S01]  /*2ae0*/  FADD.FTZ R13, R13, R12 ;  /* 0x0000000c0d0d7221 */ /* 0x000fe20000010000 */
[----:B0-----:R-:W-:Y:S06]  /*2af0*/  BRA.DIV UR4, `(.L_x_157) ;  /* 0x0000004a04187947 */ /* 0x001fec000b800000 */
[----:B------:R0:W2:Y:S02]  /*2b00*/  SHFL.BFLY PT, R14, R13, 0x1, 0x1f ;  /* 0x0c201f000d0e7f89 */ /* 0x0000a400000e0000 */
.L_x_248:
[----:B------:R-:W-:Y:S01]  /*2b10*/  LOP3.LUT P2, RZ, R47, 0x1, RZ, 0xc0, !PT ;  /* 0x000000012fff7812 */ /* 0x000fe2000784c0ff */
[----:B--2---:R-:W-:Y:S01]  /*2b20*/  FADD.FTZ R11, R13, R14 ;  /* 0x0000000e0d0b7221 */ /* 0x004fe20000010000 */
[----:B------:R-:W-:Y:S02]  /*2b30*/  BSSY B1, `(.L_x_158) ;  /* 0x0000020000017945 */ /* 0x000fe40003800000 */
[----:B------:R-:W-:Y:S01]  /*2b40*/  ISETP.GE.OR P2, PT, R7, R45, P2 ;  /* 0x0000002d0700720c */ /* 0x000fe20001746670 */
[----:B------:R-:W-:-:S12]  /*2b50*/  FMUL.FTZ R11, R11, UR16 ;  /* 0x000000100b0b7c20 */ /* 0x000fd80008410000 */
[----:B------:R-:W-:Y:S05]  /*2b60*/  @P2 BRA `(.L_x_159) ;  /* 0x0000000000702947 */ /* 0x000fea0003800000 */
[----:B------:R-:W-:-:S04]  /*2b70*/  ISETP.NE.U32.AND P2, PT, RZ, UR18, PT ;  /* 0x00000012ff007c0c */ /* 0x000fc8000bf45070 */
[----:B------:R-:W-:Y:S02]  /*2b80*/  ISETP.NE.AND.EX P3, PT, RZ, UR19, PT, P2 ;  /* 0x00000013ff007c0c */ /* 0x000fe4000bf65320 */
[----:B------:R-:W-:-:S04]  /*2b90*/  ISETP.NE.U32.AND P2, PT, RZ, UR12, PT ;  /* 0x0000000cff007c0c */ /* 0x000fc8000bf45070 */
[----:B------:R-:W-:-:S07]  /*2ba0*/  ISETP.NE.AND.EX P2, PT, RZ, UR13, PT, P2 ;  /* 0x0000000dff007c0c */ /* 0x000fce000bf45320 */
[----:B------:R-:W2:Y:S08]  /*2bb0*/  @P3 LDC R15, c[0x0][0x2d0] ;  /* 0x0000b400ff0f3b82 */ /* 0x000eb00000000800 */
[----:B0-----:R-:W0:Y:S01]  /*2bc0*/  @P3 LDC.64 R12, c[0x0][0x2c8] ;  /* 0x0000b200ff0c3b82 */ /* 0x001e220000000a00 */
[----:B------:R-:W-:Y:S02]  /*2bd0*/  MOV R14, UR39 ;  /* 0x00000027000e7c02 */ /* 0x000fe40008000f00 */
[----:B------:R-:W-:Y:S01]  /*2be0*/  @P2 ISETP.GE.AND P4, PT, R7, R46, PT ;  /* 0x0000002e0700220c */ /* 0x000fe20003f86270 */
[----:B--2---:R-:W-:-:S04]  /*2bf0*/  @P3 IMAD R15, R6, R15, R7 ;  /* 0x0000000f060f3224 */ /* 0x004fc800078e0207 */
[----:B0-----:R-:W-:Y:S01]  /*2c00*/  @P3 IMAD.WIDE R12, R15, 0x2, R12 ;  /* 0x000000020f0c3825 */ /* 0x001fe200078e020c */
[----:B------:R-:W-:Y:S02]  /*2c10*/  @P2 IADD3 R15, R7, 0x1, -R14 ;  /* 0x00000001070f2810 */ /* 0x000fe40007ffe80e */
[----:B------:R-:W-:-:S03]  /*2c20*/  @P2 SEL R14, R19, RZ, !P4 ;  /* 0x000000ff130e2207 */ /* 0x000fc60006000000 */
[----:B------:R-:W2:Y:S02]  /*2c30*/  @P3 LDG.E.U16 R12, desc[UR36][R12.64] ;  /* 0x000000240c0c3981 */ /* 0x000ea4000c1e1500 */
[----:B------:R-:W-:Y:S02]  /*2c40*/  @P2 IMAD.IADD R14, R14, 0x1, R15 ;  /* 0x000000010e0e2824 */ /* 0x000fe400078e020f */
[----:B------:R-:W3:Y:S01]  /*2c50*/  @P2 LDG.E.U16 R15, desc[UR36][R52.64] ;  /* 0x00000024340f2981 */ /* 0x000ee2000c1e1500 */
[----:B------:R-:W0:Y:S01]  /*2c60*/  S2UR UR5, SR_CgaCtaId ;  /* 0x00000000000579c3 */ /* 0x000e220000008800 */
[----:B------:R-:W-:Y:S01]  /*2c70*/  UMOV UR4, 0x400 ;  /* 0x0000040000047882 */ /* 0x000fe20000000000 */
[----:B------:R-:W-:Y:S01]  /*2c80*/  @P2 I2FP.F32.S32 R14, R14 ;  /* 0x0000000e000e2245 */ /* 0x000fe20000201400 */
[----:B------:R-:W-:-:S04]  /*2c90*/  UIADD3 UR4, UR4, 0xa0, URZ ;  /* 0x000000a004047890 */ /* 0x000fc8000fffe03f */
[----:B0-----:R-:W-:Y:S01]  /*2ca0*/  ULEA UR4, UR5, UR4, 0x18 ;  /* 0x0000000405047291 */ /* 0x001fe2000f8ec03f */
[----:B--2---:R-:W-:Y:S01]  /*2cb0*/  @P3 HADD2.F32 R54, -RZ, R12.H0_H0 ;  /* 0x2000000cff363230 */ /* 0x004fe20000004100 */
[----:B------:R-:W-:Y:S01]  /*2cc0*/  IADD3 R12, R7, -R4, RZ ;  /* 0x80000004070c7210 */ /* 0x000fe20007ffe0ff */
[----:B---3--:R-:W-:-:S03]  /*2cd0*/  @P2 HADD2.F32 R15, -RZ, R15.H0_H0 ;  /* 0x2000000fff0f2230 */ /* 0x008fc60000004100 */
[----:B------:R-:W-:Y:S01]  /*2ce0*/  @P3 FADD.FTZ R11, R11, R54 ;  /* 0x000000360b0b3221 */ /* 0x000fe20000010000 */
[----:B------:R-:W-:-:S03]  /*2cf0*/  LEA R12, R12, UR4, 0x2 ;  /* 0x000000040c0c7c11 */ /* 0x000fc6000f8e10ff */
[----:B------:R-:W-:-:S05]  /*2d00*/  @P2 FFMA.FTZ R11, R14, R15, R11 ;  /* 0x0000000f0e0b2223 */ /* 0x000fca000001000b */
[----:B------:R2:W-:Y:S01]  /*2d10*/  STS [R12], R11 ;  /* 0x0000000b0c007388 */ /* 0x0005e20000000800 */
[----:B------:R-:W-:-:S07]  /*2d20*/  @!P0 FMNMX.FTZ R5, R5, R11, !PT ;  /* 0x0000000b05058209 */ /* 0x000fce0007810000 */
.L_x_159:
[----:B------:R-:W-:Y:S05]  /*2d30*/  BSYNC B1 ;  /* 0x0000000000017941 */ /* 0x000fea0003800000 */
.L_x_158:
[----:B------:R-:W-:Y:S01]  /*2d40*/  IADD3 R45, R45, 0xf, -R4 ;  /* 0x0000000f2d2d7810 */ /* 0x000fe20007ffe804 */
[----:B------:R-:W-:-:S03]  /*2d50*/  VIADD R7, R7, 0x40 ;  /* 0x0000004007077836 */ /* 0x000fc60000000000 */
[----:B--2---:R-:W-:-:S04]  /*2d60*/  SHF.R.S32.HI R12, RZ, 0x1f, R45 ;  /* 0x0000001fff0c7819 */ /* 0x004fc8000001142d */
[----:B------:R-:W-:-:S04]  /*2d70*/  LEA.HI R12, R12, R45, RZ, 0x4 ;  /* 0x0000002d0c0c7211 */ /* 0x000fc800078f20ff */
[----:B------:R-:W-:-:S04]  /*2d80*/  LOP3.LUT R11, R12, 0xfffffff0, RZ, 0xc0, !PT ;  /* 0xfffffff00c0b7812 */ /* 0x000fc800078ec0ff */
[----:B------:R-:W-:-:S04]  /*2d90*/  IADD3 R12, R11, R4, RZ ;  /* 0x000000040b0c7210 */ /* 0x000fc80007ffe0ff */
[----:B------:R-:W-:-:S13]  /*2da0*/  ISETP.GE.AND P0, PT, R7, R12, PT ;  /* 0x0000000c0700720c */ /* 0x000fda0003f06270 */
[----:B------:R-:W-:Y:S05]  /*2db0*/  @!P0 BRA `(.L_x_160) ;  /* 0xfffffff000b88947 */ /* 0x000fea000383ffff */
.L_x_148:
[----:B------:R-:W-:Y:S05]  /*2dc0*/  BSYNC B0 ;  /* 0x0000000000007941 */ /* 0x000fea0003800000 */
.L_x_147:
[----:B------:R-:W0:Y:S01]  /*2dd0*/  S2R R3, SR_TID.X ;  /* 0x0000000000037919 */ /* 0x000e220000002100 */
[----:B-1----:R-:W-:Y:S01]  /*2de0*/  IMAD.U32 R0, RZ, RZ, UR38 ;  /* 0x00000026ff007e24 */ /* 0x002fe2000f8e00ff */
[----:B------:R-:W-:-:S04]  /*2df0*/  UMOV UR4, 0xffffffff ;  /* 0xffffffff00047882 */ /* 0x000fc80000000000 */
[----:B------:R-:W-:Y:S02]  /*2e00*/  SHF.R.S32.HI R0, RZ, 0x1f, R0 ;  /* 0x0000001fff007819 */ /* 0x000fe40000011400 */
[----:B0-----:R-:W-:Y:S01]  /*2e10*/  SHF.R.S32.HI R8, RZ, 0x1f, R3 ;  /* 0x0000001fff087819 */ /* 0x001fe20000011403 */
[----:B------:R-:W-:Y:S06]  /*2e20*/  BRA.DIV UR4, `(.L_x_161) ;  /* 0x0000004604707947 */ /* 0x000fec000b800000 */
[----:B------:R-:W0:Y:S02]  /*2e30*/  SHFL.BFLY PT, R14, R5, 0x10, 0x1f ;  /* 0x0e001f00050e7f89 */ /* 0x000e2400000e0000 */
[----:B0-----:R-:W-:-:S05]  /*2e40*/  FMNMX.FTZ R13, R14, R5, !PT ;  /* 0x000000050e0d7209 */ /* 0x001fca0007810000 */
[----:B------:R-:W0:Y:S02]  /*2e50*/  SHFL.BFLY PT, R14, R13, 0x8, 0x1f ;  /* 0x0d001f000d0e7f89 */ /* 0x000e2400000e0000 */
[----:B0-----:R-:W-:-:S05]  /*2e60*/  FMNMX.FTZ R6, R13, R14, !PT ;  /* 0x0000000e0d067209 */ /* 0x001fca0007810000 */
[----:B------:R-:W0:Y:S02]  /*2e70*/  SHFL.BFLY PT, R14, R6, 0x4, 0x1f ;  /* 0x0c801f00060e7f89 */ /* 0x000e2400000e0000 */
[----:B0-----:R-:W-:-:S05]  /*2e80*/  FMNMX.FTZ R7, R6, R14, !PT ;  /* 0x0000000e06077209 */ /* 0x001fca0007810000 */
[----:B------:R0:W1:Y:S02]  /*2e90*/  SHFL.BFLY PT, R14, R7, 0x2, 0x1f ;  /* 0x0c401f00070e7f89 */ /* 0x00006400000e0000 */
.L_x_254:
[----:B------:R-:W-:Y:S01]  /*2ea0*/  LEA.HI R5, R8, R3, RZ, 0x5 ;  /* 0x0000000308057211 */ /* 0x000fe200078f28ff */
[----:B------:R-:W-:Y:S05]  /*2eb0*/  WARPSYNC.ALL ;  /* 0x0000000000007948 */ /* 0x000fea0003800000 */
[----:B------:R-:W-:-:S04]  /*2ec0*/  LOP3.LUT R6, R5, 0xffffffe0, RZ, 0xc0, !PT ;  /* 0xffffffe005067812 */ /* 0x000fc800078ec0ff */
[----:B------:R-:W-:-:S04]  /*2ed0*/  IADD3 R6, -R6, R3, RZ ;  /* 0x0000000306067210 */ /* 0x000fc80007ffe1ff */
[----:B------:R-:W-:-:S13]  /*2ee0*/  ISETP.NE.AND P0, PT, R6, RZ, PT ;  /* 0x000000ff0600720c */ /* 0x000fda0003f05270 */
[----:B------:R-:W2:Y:S01]  /*2ef0*/  @!P0 S2R R9, SR_CgaCtaId ;  /* 0x0000000000098919 */ /* 0x000ea20000008800 */
[----:B------:R-:W-:Y:S02]  /*2f00*/  @!P0 MOV R8, 0x400 ;  /* 0x0000040000088802 */ /* 0x000fe40000000f00 */
[----:B------:R-:W-:Y:S02]  /*2f10*/  @!P0 SHF.R.S32.HI R5, RZ, 0x5, R5 ;  /* 0x00000005ff058819 */ /* 0x000fe40000011405 */
[----:B-1----:R-:W-:Y:S02]  /*2f20*/  @!P0 FMNMX.FTZ R14, R7, R14, !PT ;  /* 0x0000000e070e8209 */ /* 0x002fe40007810000 */
[----:B--2---:R-:W-:-:S05]  /*2f30*/  @!P0 LEA R8, R9, R8, 0x18 ;  /* 0x0000000809088211 */ /* 0x004fca00078ec0ff */
[----:B------:R-:W-:-:S05]  /*2f40*/  @!P0 IMAD R5, R5, 0x4, R8 ;  /* 0x0000000405058824 */ /* 0x000fca00078e0208 */
[----:B------:R1:W-:Y:S01]  /*2f50*/  @!P0 STS [R5], R14 ;  /* 0x0000000e05008388 */ /* 0x0003e20000000800 */
[----:B------:R-:W-:Y:S01]  /*2f60*/  BAR.SYNC.DEFER_BLOCKING 0x0 ;  /* 0x0000000000007b1d */ /* 0x000fe20000010000 */
[----:B------:R-:W-:Y:S01]  /*2f70*/  ISETP.GT.AND P0, PT, R6, 0x3, PT ;  /* 0x000000030600780c */ /* 0x000fe20003f04270 */
[----:B------:R-:W-:Y:S01]  /*2f80*/  IMAD.MOV.U32 R10, RZ, RZ, RZ ;  /* 0x000000ffff0a7224 */ /* 0x000fe200078e00ff */
[----:B0-----:R-:W-:-:S03]  /*2f90*/  MOV R7, 0xff7fffff ;  /* 0xff7fffff00077802 */ /* 0x001fc60000000f00 */
[----:B------:R-:W-:Y:S01]  /*2fa0*/  ULDC.64 UR6, c[0x0][0x2b0] ;  /* 0x0000ac0000067ab9 */ /* 0x000fe20000000a00 */
[----:B------:R-:W-:Y:S01]  /*2fb0*/  ULDC.64 UR8, c[0x0][0x2b0] ;  /* 0x0000ac0000087ab9 */ /* 0x000fe20000000a00 */
[----:B------:R-:W-:Y:S06]  /*2fc0*/  BSSY B0, `(.L_x_162) ;  /* 0x000007e000007945 */ /* 0x000fec0003800000 */
[----:B------:R-:W0:Y:S01]  /*2fd0*/  @!P0 S2R R8, SR_CgaCtaId ;  /* 0x0000000000088919 */ /* 0x000e220000008800 */
[----:B-1----:R-:W-:-:S04]  /*2fe0*/  @!P0 MOV R5, 0x400 ;  /* 0x0000040000058802 */ /* 0x002fc80000000f00 */
[----:B0-----:R-:W-:-:S05]  /*2ff0*/  @!P0 LEA R5, R8, R5, 0x18 ;  /* 0x0000000508058211 */ /* 0x001fca00078ec0ff */
[----:B------:R-:W-:Y:S01]  /*3000*/  @!P0 IMAD R6, R6, 0x4, R5 ;  /* 0x0000000406068824 */ /* 0x000fe200078e0205 */
[----:B------:R-:W-:-:S04]  /*3010*/  IADD3 R5, R3, R4, RZ ;  /* 0x0000000403057210 */ /* 0x000fc80007ffe0ff */
[----:B------:R-:W0:Y:S01]  /*3020*/  @!P0 LDS R7, [R6] ;  /* 0x0000000006078984 */ /* 0x000e220000000800 */
[----:B------:R-:W-:-:S03]  /*3030*/  ISETP.GE.AND P2, PT, R5, UR39, PT ;  /* 0x0000002705007c0c */ /* 0x000fc6000bf46270 */
[----:B0-----:R-:W0:Y:S02]  /*3040*/  SHFL.BFLY PT, R8, R7, 0x2, 0x1f ;  /* 0x0c401f0007087f89 */ /* 0x001e2400000e0000 */
[----:B0-----:R-:W-:-:S05]  /*3050*/  FMNMX.FTZ R9, R8, R7, !PT ;  /* 0x0000000708097209 */ /* 0x001fca0007810000 */
[----:B------:R-:W0:Y:S02]  /*3060*/  SHFL.BFLY PT, R8, R9, 0x1, 0x1f ;  /* 0x0c201f0009087f89 */ /* 0x000e2400000e0000 */
[----:B0-----:R-:W-:-:S06]  /*3070*/  FMNMX.FTZ R8, R9, R8, !PT ;  /* 0x0000000809087209 */ /* 0x001fcc0007810000 */
[----:B------:R-:W0:Y:S01]  /*3080*/  SHFL.IDX PT, R8, R8, RZ, 0x1f ;  /* 0x00001fff08087589 */ /* 0x000e2200000e0000 */
[----:B------:R-:W-:Y:S05]  /*3090*/  @P2 BRA `(.L_x_163) ;  /* 0x0000000400c02947 */ /* 0x000fea0003800000 */
[----:B------:R-:W-:Y:S01]  /*30a0*/  LOP3.LUT R6, RZ, R4, RZ, 0x33, !PT ;  /* 0x00000004ff067212 */ /* 0x000fe200078e33ff */
[----:B------:R-:W-:Y:S01]  /*30b0*/  BSSY B1, `(.L_x_164) ;  /* 0x0000028000017945 */ /* 0x000fe20003800000 */
[----:B------:R-:W-:Y:S01]  /*30c0*/  HFMA2.MMA R10, -RZ, RZ, 0, 0 ;  /* 0x00000000ff0a7435 */ /* 0x000fe200000001ff */
[----:B------:R-:W-:Y:S01]  /*30d0*/  IMAD.MOV.U32 R9, RZ, RZ, R5 ;  /* 0x000000ffff097224 */ /* 0x000fe200078e0005 */
[----:B------:R-:W-:-:S04]  /*30e0*/  IADD3 R11, -R3, UR39, R6 ;  /* 0x00000027030b7c10 */ /* 0x000fc8000fffe106 */
[----:B------:R-:W-:-:S04]  /*30f0*/  LEA.HI R6, R11, 0x1, RZ, 0x19 ;  /* 0x000000010b067811 */ /* 0x000fc800078fc8ff */
[----:B------:R-:W-:-:S13]  /*3100*/  LOP3.LUT P0, R6, R6, 0x3, RZ, 0xc0, !PT ;  /* 0x0000000306067812 */ /* 0x000fda000780c0ff */
[----:B------:R-:W-:Y:S05]  /*3110*/  @!P0 BRA `(.L_x_165) ;  /* 0x0000000000848947 */ /* 0x000fea0003800000 */
[----:B------:R-:W1:Y:S01]  /*3120*/  S2R R10, SR_CgaCtaId ;  /* 0x00000000000a7919 */ /* 0x000e620000008800 */
[----:B------:R-:W-:Y:S01]  /*3130*/  MOV R7, 0x400 ;  /* 0x0000040000077802 */ /* 0x000fe20000000f00 */
[----:B------:R-:W-:Y:S01]  /*3140*/  ULDC.64 UR4, c[0x0][0x2b0] ;  /* 0x0000ac0000047ab9 */ /* 0x000fe20000000a00 */
[----:B------:R-:W-:Y:S01]  /*3150*/  IMAD.MOV.U32 R12, RZ, RZ, R6 ;  /* 0x000000ffff0c7224 */ /* 0x000fe200078e0006 */
[----:B------:R-:W-:Y:S01]  /*3160*/  ISETP.NE.U32.AND P0, PT, RZ, UR4, PT ;  /* 0x00000004ff007c0c */ /* 0x000fe2000bf05070 */
[----:B------:R-:W-:Y:S01]  /*3170*/  IMAD.MOV.U32 R9, RZ, RZ, R5 ;  /* 0x000000ffff097224 */ /* 0x000fe200078e0005 */
[----:B------:R-:W-:Y:S02]  /*3180*/  IADD3 R7, R7, 0xa0, RZ ;  /* 0x000000a007077810 */ /* 0x000fe40007ffe0ff */
[----:B------:R-:W-:Y:S02]  /*3190*/  ISETP.NE.AND.EX P0, PT, RZ, UR5, PT, P0 ;  /* 0x00000005ff007c0c */ /* 0x000fe4000bf05300 */
[----:B-1----:R-:W-:-:S02]  /*31a0*/  LEA R15, R10, R7, 0x18 ;  /* 0x000000070a0f7211 */ /* 0x002fc400078ec0ff */
[----:B------:R-:W-:-:S09]  /*31b0*/  MOV R10, RZ ;  /* 0x000000ff000a7202 */ /* 0x000fd20000000f00 */
.L_x_169:
[----:B------:R-:W-:Y:S01]  /*31c0*/  IMAD.IADD R6, R9, 0x1, -R4 ;  /* 0x0000000109067824 */ /* 0x000fe200078e0a04 */
[----:B------:R-:W-:Y:S01]  /*31d0*/  IADD3 R12, R12, -0x1, RZ ;  /* 0xffffffff0c0c7810 */ /* 0x000fe20007ffe0ff */
[----:B------:R-:W-:Y:S03]  /*31e0*/  BSSY B2, `(.L_x_166) ;  /* 0x0000010000027945 */ /* 0x000fe60003800000 */
[----:B------:R-:W-:Y:S02]  /*31f0*/  ISETP.NE.AND P3, PT, R12, RZ, PT ;  /* 0x000000ff0c00720c */ /* 0x000fe40003f65270 */
[----:B--2---:R-:W-:Y:S01]  /*3200*/  LEA R14, R6, R15, 0x2 ;  /* 0x0000000f060e7211 */ /* 0x004fe200078e10ff */
[----:B-1----:R-:W-:Y:S10]  /*3210*/  @!P0 BRA `(.L_x_167) ;  /* 0x0000000000208947 */ /* 0x002ff40003800000 */
[----:B------:R-:W-:Y:S01]  /*3220*/  IMAD.U32 R6, RZ, RZ, UR6 ;  /* 0x00000006ff067e24 */ /* 0x000fe2000f8e00ff */
[----:B------:R-:W-:-:S04]  /*3230*/  SHF.R.S32.HI R7, RZ, 0x1f, R9 ;  /* 0x0000001fff077819 */ /* 0x000fc80000011409 */
[----:B------:R-:W-:-:S04]  /*3240*/  IADD3 R6, P4, P5, R9, UR38, R6 ;  /* 0x0000002609067c10 */ /* 0x000fc8000fd9e006 */
[----:B------:R-:W-:-:S05]  /*3250*/  IADD3.X R7, R7, UR7, R0, P4, P5 ;  /* 0x0000000707077c10 */ /* 0x000fca000a7ea400 */
[----:B------:R-:W2:Y:S02]  /*3260*/  LDG.E.U8 R6, desc[UR36][R6.64] ;  /* 0x0000002406067981 */ /* 0x000ea4000c1e1100 */
[----:B--2---:R-:W-:-:S13]  /*3270*/  ISETP.NE.AND P4, PT, R6, RZ, PT ;  /* 0x000000ff0600720c */ /* 0x004fda0003f85270 */
[----:B------:R-:W-:Y:S01]  /*3280*/  @P4 MOV R13, RZ ;  /* 0x000000ff000d4202 */ /* 0x000fe20000000f00 */
[----:B------:R-:W-:Y:S06]  /*3290*/  @P4 BRA `(.L_x_168) ;  /* 0x0000000000104947 */ /* 0x000fec0003800000 */
.L_x_167:
[----:B------:R-:W0:Y:S02]  /*32a0*/  LDS R7, [R14] ;  /* 0x000000000e077984 */ /* 0x000e240000000800 */
[----:B0-----:R-:W-:-:S04]  /*32b0*/  FADD.FTZ R7, -R8, R7 ;  /* 0x0000000708077221 */ /* 0x001fc80000010100 */
[----:B------:R-:W-:-:S04]  /*32c0*/  FMUL.FTZ R7, R7, 1.4426950216293334961 ;  /* 0x3fb8aa3b07077820 */ /* 0x000fc80000410000 */
[----:B------:R1:W2:Y:S03]  /*32d0*/  MUFU.EX2 R13, R7 ;  /* 0x00000007000d7308 */ /* 0x0002a60000000800 */
.L_x_168:
[----:B------:R-:W-:Y:S05]  /*32e0*/  BSYNC B2 ;  /* 0x0000000000027941 */ /* 0x000fea0003800000 */
.L_x_166:
[----:B--2---:R2:W-:Y:S01]  /*32f0*/  STS [R14], R13 ;  /* 0x0000000d0e007388 */ /* 0x0045e20000000800 */
[----:B------:R-:W-:Y:S01]  /*3300*/  FADD.FTZ R10, R13, R10 ;  /* 0x0000000a0d0a7221 */ /* 0x000fe20000010000 */
[----:B------:R-:W-:Y:S01]  /*3310*/  VIADD R9, R9, 0x80 ;  /* 0x0000008009097836 */ /* 0x000fe20000000000 */
[----:B------:R-:W-:Y:S06]  /*3320*/  @P3 BRA `(.L_x_169) ;  /* 0xfffffffc00a43947 */ /* 0x000fec000383ffff */
.L_x_165:
[----:B------:R-:W-:Y:S05]  /*3330*/  BSYNC B1 ;  /* 0x0000000000017941 */ /* 0x000fea0003800000 */
.L_x_164:
[----:B------:R-:W-:-:S13]  /*3340*/  ISETP.GE.U32.AND P0, PT, R11, 0x180, PT ;  /* 0x000001800b00780c */ /* 0x000fda0003f06070 */
[----:B------:R-:W-:Y:S05]  /*3350*/  @!P0 BRA `(.L_x_163) ;  /* 0x0000000400108947 */ /* 0x000fea0003800000 */
[----:B-1----:R-:W1:Y:S01]  /*3360*/  S2R R7, SR_CgaCtaId ;  /* 0x0000000000077919 */ /* 0x002e620000008800 */
[----:B------:R-:W-:Y:S01]  /*3370*/  MOV R6, 0x400 ;  /* 0x0000040000067802 */ /* 0x000fe20000000f00 */
[----:B------:R-:W-:Y:S02]  /*3380*/  ULDC.64 UR4, c[0x0][0x2b0] ;  /* 0x0000ac0000047ab9 */ /* 0x000fe40000000a00 */
[----:B------:R-:W-:Y:S02]  /*3390*/  ISETP.NE.U32.AND P0, PT, RZ, UR4, PT ;  /* 0x00000004ff007c0c */ /* 0x000fe4000bf05070 */
[----:B------:R-:W-:Y:S02]  /*33a0*/  IADD3 R6, R6, 0xa0, RZ ;  /* 0x000000a006067810 */ /* 0x000fe40007ffe0ff */
[----:B------:R-:W-:Y:S02]  /*33b0*/  ISETP.NE.AND.EX P0, PT, RZ, UR5, PT, P0 ;  /* 0x00000005ff007c0c */ /* 0x000fe4000bf05300 */
[----:B-1----:R-:W-:-:S11]  /*33c0*/  LEA R20, R7, R6, 0x18 ;  /* 0x0000000607147211 */ /* 0x002fd600078ec0ff */
.L_x_182:
[----:B------:R-:W-:Y:S01]  /*33d0*/  IMAD.U32 R6, RZ, RZ, UR8 ;  /* 0x00000008ff067e24 */ /* 0x000fe2000f8e00ff */
[----:B0-----:R-:W-:Y:S01]  /*33e0*/  SHF.R.S32.HI R7, RZ, 0x1f, R9 ;  /* 0x0000001fff077819 */ /* 0x001fe20000011409 */
[----:B------:R-:W-:Y:S01]  /*33f0*/  BSSY B1, `(.L_x_170) ;  /* 0x0000010000017945 */ /* 0x000fe20003800000 */
[----:B-1----:R-:W-:Y:S02]  /*3400*/  IADD3 R11, -R4, R9, RZ ;  /* 0x00000009040b7210 */ /* 0x002fe40007ffe1ff */
[C---:B------:R-:W-:Y:S01]  /*3410*/  IADD3 R6, P4, P5, R9.reuse, UR38, R6 ;  /* 0x0000002609067c10 */ /* 0x040fe2000fd9e006 */
[----:B------:R-:W-:Y:S01]  /*3420*/  VIADD R9, R9, 0x200 ;  /* 0x0000020009097836 */ /* 0x000fe20000000000 */
[----:B------:R-:W-:Y:S02]  /*3430*/  LEA R12, R11, R20, 0x2 ;  /* 0x000000140b0c7211 */ /* 0x000fe400078e10ff */
[----:B------:R-:W-:Y:S02]  /*3440*/  IADD3.X R7, R7, UR9, R0, P4, P5 ;  /* 0x0000000907077c10 */ /* 0x000fe4000a7ea400 */
[----:B------:R-:W-:Y:S01]  /*3450*/  ISETP.GE.AND P3, PT, R9, UR39, PT ;  /* 0x0000002709007c0c */ /* 0x000fe2000bf66270 */
[----:B------:R-:W-:-:S12]  /*3460*/  @!P0 BRA `(.L_x_171) ;  /* 0x0000000000108947 */ /* 0x000fd80003800000 */
[----:B------:R-:W2:Y:S02]  /*3470*/  LDG.E.U8 R11, desc[UR36][R6.64] ;  /* 0x00000024060b7981 */ /* 0x000ea4000c1e1100 */
[----:B--2---:R-:W-:-:S13]  /*3480*/  ISETP.NE.AND P4, PT, R11, RZ, PT ;  /* 0x000000ff0b00720c */ /* 0x004fda0003f85270 */
[----:B------:R-:W-:Y:S01]  /*3490*/  @P4 IMAD.MOV.U32 R11, RZ, RZ, RZ ;  /* 0x000000ffff0b4224 */ /* 0x000fe200078e00ff */
[----:B------:R-:W-:Y:S06]  /*34a0*/  @P4 BRA `(.L_x_172) ;  /* 0x0000000000104947 */ /* 0x000fec0003800000 */
.L_x_171:
[----:B------:R-:W0:Y:S02]  /*34b0*/  LDS R11, [R12] ;  /* 0x000000000c0b7984 */ /* 0x000e240000000800 */
[----:B0-----:R-:W-:-:S04]  /*34c0*/  FADD.FTZ R11, -R8, R11 ;  /* 0x0000000b080b7221 */ /* 0x001fc80000010100 */
[----:B------:R-:W-:-:S06]  /*34d0*/  FMUL.FTZ R11, R11, 1.4426950216293334961 ;  /* 0x3fb8aa3b0b0b7820 */ /* 0x000fcc0000410000 */
[----:B------:R-:W1:Y:S02]  /*34e0*/  MUFU.EX2 R11, R11 ;  /* 0x0000000b000b7308 */ /* 0x000e640000000800 */
.L_x_172:
[----:B------:R-:W-:Y:S05]  /*34f0*/  BSYNC B1 ;  /* 0x0000000000017941 */ /* 0x000fea0003800000 */
.L_x_170:
[----:B-1----:R1:W-:Y:S01]  /*3500*/  STS [R12], R11 ;  /* 0x0000000b0c007388 */ /* 0x0023e20000000800 */
[----:B------:R-:W-:Y:S01]  /*3510*/  BSSY B1, `(.L_x_173) ;  /* 0x000000b000017945 */ /* 0x000fe20003800000 */
[----:B--2---:R-:W-:-:S03]  /*3520*/  FADD.FTZ R13, R11, R10 ;  /* 0x0000000a0b0d7221 */ /* 0x004fc60000010000 */
[----:B------:R-:W-:Y:S05]  /*3530*/  @!P0 BRA `(.L_x_174) ;  /* 0x0000000000108947 */ /* 0x000fea0003800000 */
[----:B------:R-:W2:Y:S02]  /*3540*/  LDG.E.U8 R10, desc[UR36][R6.64+0x80] ;  /* 0x00008024060a7981 */ /* 0x000ea4000c1e1100 */
[----:B--2---:R-:W-:-:S13]  /*3550*/  ISETP.NE.AND P4, PT, R10, RZ, PT ;  /* 0x000000ff0a00720c */ /* 0x004fda0003f85270 */
[----:B------:R-:W-:Y:S01]  /*3560*/  @P4 MOV R10, RZ ;  /* 0x000000ff000a4202 */ /* 0x000fe20000000f00 */
[----:B------:R-:W-:Y:S06]  /*3570*/  @P4 BRA `(.L_x_175) ;  /* 0x0000000000104947 */ /* 0x000fec0003800000 */
.L_x_174:
[----:B-1----:R-:W0:Y:S02]  /*3580*/  LDS R11, [R12+0x200] ;  /* 0x000200000c0b7984 */ /* 0x002e240000000800 */
[----:B0-----:R-:W-:-:S04]  /*3590*/  FADD.FTZ R11, -R8, R11 ;  /* 0x0000000b080b7221 */ /* 0x001fc80000010100 */
[----:B------:R-:W-:-:S04]  /*35a0*/  FMUL.FTZ R11, R11, 1.4426950216293334961 ;  /* 0x3fb8aa3b0b0b7820 */ /* 0x000fc80000410000 */
[----:B------:R2:W0:Y:S03]  /*35b0*/  MUFU.EX2 R10, R11 ;  /* 0x0000000b000a7308 */ /* 0x0004260000000800 */
.L_x_175:
[----:B------:R-:W-:Y:S05]  /*35c0*/  BSYNC B1 ;  /* 0x0000000000017941 */ /* 0x000fea0003800000 */
.L_x_173:
[----:B0-----:R0:W-:Y:S01]  /*35d0*/  STS [R12+0x200], R10 ;  /* 0x0002000a0c007388 */ /* 0x0011e20000000800 */
[----:B------:R-:W-:Y:S01]  /*35e0*/  BSSY B1, `(.L_x_176) ;  /* 0x000000b000017945 */ /* 0x000fe20003800000 */
[----:B------:R-:W-:-:S03]  /*35f0*/  FADD.FTZ R13, R13, R10 ;  /* 0x0000000a0d0d7221 */ /* 0x000fc60000010000 */
[----:B------:R-:W-:Y:S05]  /*3600*/  @!P0 BRA `(.L_x_177) ;  /* 0x0000000000108947 */ /* 0x000fea0003800000 */
[----:B0-----:R-:W2:Y:S02]  /*3610*/  LDG.E.U8 R10, desc[UR36][R6.64+0x100] ;  /* 0x00010024060a7981 */ /* 0x001ea4000c1e1100 */
[----:B--2---:R-:W-:-:S13]  /*3620*/  ISETP.NE.AND P4, PT, R10, RZ, PT ;  /* 0x000000ff0a00720c */ /* 0x004fda0003f85270 */
[----:B------:R-:W-:Y:S01]  /*3630*/  @P4 IMAD.MOV.U32 R10, RZ, RZ, RZ ;  /* 0x000000ffff0a4224 */ /* 0x000fe200078e00ff */
[----:B------:R-:W-:Y:S06]  /*3640*/  @P4 BRA `(.L_x_178) ;  /* 0x0000000000104947 */ /* 0x000fec0003800000 */
.L_x_177:
[----:B-12---:R-:W1:Y:S02]  /*3650*/  LDS R11, [R12+0x400] ;  /* 0x000400000c0b7984 */ /* 0x006e640000000800 */
[----:B-1----:R-:W-:-:S04]  /*3660*/  FADD.FTZ R11, -R8, R11 ;  /* 0x0000000b080b7221 */ /* 0x002fc80000010100 */
[----:B------:R-:W-:-:S04]  /*3670*/  FMUL.FTZ R11, R11, 1.4426950216293334961 ;  /* 0x3fb8aa3b0b0b7820 */ /* 0x000fc80000410000 */
[----:B0-----:R0:W2:Y:S03]  /*3680*/  MUFU.EX2 R10, R11 ;  /* 0x0000000b000a7308 */ /* 0x0010a60000000800 */
.L_x_178:
[----:B------:R-:W-:Y:S05]  /*3690*/  BSYNC B1 ;  /* 0x0000000000017941 */ /* 0x000fea0003800000 */
.L_x_176:
[----:B--2---:R2:W-:Y:S01]  /*36a0*/  STS [R12+0x400], R10 ;  /* 0x0004000a0c007388 */ /* 0x0045e20000000800 */
[----:B------:R-:W-:Y:S01]  /*36b0*/  BSSY B1, `(.L_x_179) ;  /* 0x000000b000017945 */ /* 0x000fe20003800000 */
[----:B------:R-:W-:-:S03]  /*36c0*/  FADD.FTZ R14, R13, R10 ;  /* 0x0000000a0d0e7221 */ /* 0x000fc60000010000 */
[----:B------:R-:W-:Y:S05]  /*36d0*/  @!P0 BRA `(.L_x_180) ;  /* 0x0000000000108947 */ /* 0x000fea0003800000 */
[----:B------:R-:W2:Y:S02]  /*36e0*/  LDG.E.U8 R6, desc[UR36][R6.64+0x180] ;  /* 0x0001802406067981 */ /* 0x000ea4000c1e1100 */
[----:B--2---:R-:W-:-:S13]  /*36f0*/  ISETP.NE.AND P4, PT, R6, RZ, PT ;  /* 0x000000ff0600720c */ /* 0x004fda0003f85270 */
[----:B01----:R-:W-:Y:S01]  /*3700*/  @P4 MOV R11, RZ ;  /* 0x000000ff000b4202 */ /* 0x003fe20000000f00 */
[----:B------:R-:W-:Y:S06]  /*3710*/  @P4 BRA `(.L_x_181) ;  /* 0x0000000000104947 */ /* 0x000fec0003800000 */
.L_x_180:
[----:B------:R-:W0:Y:S02]  /*3720*/  LDS R7, [R12+0x600] ;  /* 0x000600000c077984 */ /* 0x000e240000000800 */
[----:B0-----:R-:W-:-:S04]  /*3730*/  FADD.FTZ R7, -R8, R7 ;  /* 0x0000000708077221 */ /* 0x001fc80000010100 */
[----:B------:R-:W-:-:S04]  /*3740*/  FMUL.FTZ R7, R7, 1.4426950216293334961 ;  /* 0x3fb8aa3b07077820 */ /* 0x000fc80000410000 */
[----:B-1----:R0:W1:Y:S03]  /*3750*/  MUFU.EX2 R11, R7 ;  /* 0x00000007000b7308 */ /* 0x0020660000000800 */
.L_x_181:
[----:B------:R-:W-:Y:S05]  /*3760*/  BSYNC B1 ;  /* 0x0000000000017941 */ /* 0x000fea0003800000 */
.L_x_179:
[----:B-1----:R1:W-:Y:S01]  /*3770*/  STS [R12+0x600], R11 ;  /* 0x0006000b0c007388 */ /* 0x0023e20000000800 */
[----:B--2---:R-:W-:Y:S01]  /*3780*/  FADD.FTZ R10, R14, R11 ;  /* 0x0000000b0e0a7221 */ /* 0x004fe20000010000 */
[----:B------:R-:W-:Y:S06]  /*3790*/  @!P3 BRA `(.L_x_182) ;  /* 0xfffffffc000cb947 */ /* 0x000fec000383ffff */
.L_x_163:
[----:B------:R-:W-:Y:S05]  /*37a0*/  BSYNC B0 ;  /* 0x0000000000007941 */ /* 0x000fea0003800000 */
.L_x_162:
[----:B01----:R-:W0:Y:S01]  /*37b0*/  SHFL.BFLY PT, R7, R10, 0x10, 0x1f ;  /* 0x0e001f000a077f89 */ /* 0x003e2200000e0000 */
[----:B------:R-:W-:Y:S01]  /*37c0*/  LOP3.LUT P0, R12, R3, 0x1f, RZ, 0xc0, !PT ;  /* 0x0000001f030c7812 */ /* 0x000fe2000780c0ff */
[----:B------:R-:W1:Y:S01]  /*37d0*/  S2UR UR7, SR_CgaCtaId ;  /* 0x00000000000779c3 */ /* 0x000e620000008800 */
[----:B------:R-:W-:Y:S01]  /*37e0*/  ULDC UR8, c[0x0][0x284] ;  /* 0x0000a10000087ab9 */ /* 0x000fe20000000800 */
[----:B------:R-:W-:Y:S01]  /*37f0*/  ULDC.U8 UR11, c[0x0][0x31c] ;  /* 0x0000c700000b7ab9 */ /* 0x000fe20000000000 */
[----:B------:R-:W-:Y:S01]  /*3800*/  ISETP.GT.U32.AND P3, PT, R12, 0x3, PT ;  /* 0x000000030c00780c */ /* 0x000fe20003f64070 */
[----:B------:R-:W-:Y:S01]  /*3810*/  UIADD3 UR4, UR8, 0x4, URZ ;  /* 0x0000000408047890 */ /* 0x000fe2000fffe03f */
[----:B------:R-:W-:-:S03]  /*3820*/  UMOV UR6, 0x400 ;  /* 0x0000040000067882 */ /* 0x000fc60000000000 */
[----:B------:R-:W-:Y:S02]  /*3830*/  USHF.R.S32.HI UR5, URZ, 0x1f, UR4 ;  /* 0x0000001f3f057899 */ /* 0x000fe40008011404 */
[----:B------:R-:W-:Y:S02]  /*3840*/  UIADD3 UR6, UR6, 0xa0, URZ ;  /* 0x000000a006067890 */ /* 0x000fe4000fffe03f */
[----:B--2---:R-:W2:Y:S01]  /*3850*/  @!P0 S2R R13, SR_CgaCtaId ;  /* 0x00000000000d8919 */ /* 0x004ea20000008800 */
[----:B------:R-:W-:-:S03]  /*3860*/  ULEA.HI UR5, UR5, UR4, URZ, 0x2 ;  /* 0x0000000405057291 */ /* 0x000fc6000f8f103f */
[----:B------:R-:W3:Y:S01]  /*3870*/  @!P3 S2R R15, SR_CgaCtaId ;  /* 0x00000000000fb919 */ /* 0x000ee20000008800 */
[----:B------:R-:W-:Y:S01]  /*3880*/  USHF.L.U32 UR5, UR5, 0x2, URZ ;  /* 0x0000000205057899 */ /* 0x000fe2000800063f */
[----:B------:R-:W-:Y:S01]  /*3890*/  UMOV UR4, URZ ;  /* 0x0000003f00047c82 */ /* 0x000fe20008000000 */
[----:B0-----:R-:W-:Y:S01]  /*38a0*/  FADD.FTZ R7, R7, R10 ;  /* 0x0000000a07077221 */ /* 0x001fe20000010000 */
[----:B------:R-:W-:Y:S01]  /*38b0*/  @!P0 MOV R10, 0x400 ;  /* 0x00000400000a8802 */ /* 0x000fe20000000f00 */
[----:B-1----:R-:W-:Y:S02]  /*38c0*/  ULEA UR6, UR7, UR6, 0x18 ;  /* 0x0000000607067291 */ /* 0x002fe4000f8ec03f */
[----:B------:R-:W-:Y:S01]  /*38d0*/  ULOP3.LUT UR7, UR5, 0xfffffff0, URZ, 0xc0, !UPT ;  /* 0xfffffff005077892 */ /* 0x000fe2000f8ec03f */
[----:B------:R-:W0:Y:S02]  /*38e0*/  SHFL.BFLY PT, R6, R7, 0x8, 0x1f ;  /* 0x0d001f0007067f89 */ /* 0x000e2400000e0000 */
[----:B------:R-:W-:Y:S01]  /*38f0*/  UMOV UR5, URZ ;  /* 0x0000003f00057c82 */ /* 0x000fe20008000000 */
[----:B------:R-:W-:Y:S01]  /*3900*/  UIADD3 UR10, UR6, UR7, URZ ;  /* 0x00000007060a7290 */ /* 0x000fe2000fffe03f */
        /* <DEDUP_REMOVED lines=8> */
[----:B------:R-:W-:Y:S01]  /*3990*/  @!P0 IMAD.IADD R6, R6, 0x1, R7 ;  /* 0x0000000106068824 */ /* 0x000fe200078e0207 */
[----:B---3--:R-:W-:-:S04]  /*39a0*/  @!P3 LEA R15, R15, R10, 0x18 ;  /* 0x0000000a0f0fb211 */ /* 0x008fc800078ec0ff */
[----:B------:R-:W-:Y:S01]  /*39b0*/  @!P3 LEA R12, R12, R15, 0x2 ;  /* 0x0000000f0c0cb211 */ /* 0x000fe200078e10ff */
        /* <DEDUP_REMOVED lines=10> */
[----:B0-----:R-:W-:-:S06]  /*3a60*/  FADD.FTZ R7, R8, R7 ;  /* 0x0000000708077221 */ /* 0x001fcc0000010000 */
[----:B------:R-:W0:Y:S02]  /*3a70*/  SHFL.IDX PT, R7, R7, RZ, 0x1f ;  /* 0x00001fff07077589 */ /* 0x000e2400000e0000 */
[----:B0-----:R-:W-:-:S04]  /*3a80*/  FADD.FTZ R6, R7, 9.9999999747524270788e-07 ;  /* 0x358637bd07067421 */ /* 0x001fc80000010000 */
[----:B------:R0:W1:Y:S01]  /*3a90*/  MUFU.RCP R13, R6 ;  /* 0x00000006000d7308 */ /* 0x0000620000001000 */
[----:B------:R-:W-:Y:S05]  /*3aa0*/  @!P0 BRA `(.L_x_183) ;  /* 0x0000000000248947 */ /* 0x000fea0003800000 */
[----:B------:R-:W-:Y:S01]  /*3ab0*/  S2UR UR4, SR_CTAID.X ;  /* 0x00000000000479c3 */ /* 0x000fe20000002500 */
[----:B------:R-:W-:-:S07]  /*3ac0*/  ULDC UR9, c[0x0][0x288] ;  /* 0x0000a20000097ab9 */ /* 0x000fce0000000800 */
[----:B------:R-:W2:Y:S02]  /*3ad0*/  S2UR UR5, SR_CTAID.Y ;  /* 0x00000000000579c3 */ /* 0x000ea40000002600 */
[----:B--2---:R-:W-:-:S03]  /*3ae0*/  UIMAD UR5, UR5, UR9, UR4 ;  /* 0x00000009050572a4 */ /* 0x004fc6000f8e0204 */
[----:B------:R-:W-:Y:S01]  /*3af0*/  ULDC UR4, c[0x0][0x318] ;  /* 0x0000c60000047ab9 */ /* 0x000fe20000000800 */
[----:B------:R-:W-:Y:S02]  /*3b00*/  ULDC UR9, c[0x0][0x29c] ;  /* 0x0000a70000097ab9 */ /* 0x000fe40000000800 */
[----:B------:R-:W-:-:S04]  /*3b10*/  UIMAD UR4, UR5, UR4, UR9 ;  /* 0x00000004050472a4 */ /* 0x000fc8000f8e0209 */
[----:B------:R-:W-:-:S04]  /*3b20*/  UIMAD UR4, UR4, UR8, URZ ;  /* 0x00000008040472a4 */ /* 0x000fc8000f8e023f */
[----:B------:R-:W-:-:S12]  /*3b30*/  USHF.R.S32.HI UR5, URZ, 0x1f, UR4 ;  /* 0x0000001f3f057899 */ /* 0x000fd80008011404 */
.L_x_183:
[----:B------:R-:W-:Y:S01]  /*3b40*/  ULDC.64 UR8, c[0x0][0x310] ;  /* 0x0000c40000087ab9 */ /* 0x000fe20000000a00 */
[----:B------:R-:W-:Y:S01]  /*3b50*/  ULDC.64 UR12, c[0x0][0x310] ;  /* 0x0000c400000c7ab9 */ /* 0x000fe20000000a00 */
[----:B------:R-:W-:Y:S04]  /*3b60*/  BSSY B0, `(.L_x_184) ;  /* 0x0000045000007945 */ /* 0x000fe80003800000 */
[----:B------:R-:W-:Y:S05]  /*3b70*/  @P2 BRA `(.L_x_185) ;  /* 0x00000004000c2947 */ /* 0x000fea0003800000 */
[----:B0-----:R-:W-:Y:S01]  /*3b80*/  LOP3.LUT R6, RZ, R4, RZ, 0x33, !PT ;  /* 0x00000004ff067212 */ /* 0x001fe200078e33ff */
[----:B------:R-:W-:Y:S03]  /*3b90*/  BSSY B1, `(.L_x_186) ;  /* 0x0000016000017945 */ /* 0x000fe60003800000 */
[----:B------:R-:W-:-:S04]  /*3ba0*/  IADD3 R12, -R3, UR39, R6 ;  /* 0x00000027030c7c10 */ /* 0x000fc8000fffe106 */
[----:B------:R-:W-:-:S04]  /*3bb0*/  LEA.HI R6, R12, 0x1, RZ, 0x19 ;  /* 0x000000010c067811 */ /* 0x000fc800078fc8ff */
[----:B------:R-:W-:-:S13]  /*3bc0*/  LOP3.LUT P2, R8, R6, 0x3, RZ, 0xc0, !PT ;  /* 0x0000000306087812 */ /* 0x000fda000784c0ff */
[----:B------:R-:W-:Y:S05]  /*3bd0*/  @!P2 BRA `(.L_x_187) ;  /* 0x000000000044a947 */ /* 0x000fea0003800000 */
.L_x_189:
        /* <DEDUP_REMOVED lines=10> */
[----:B0-----:R-:W-:-:S04]  /*3c80*/  IADD3 R7, P2, R5, UR4, RZ ;  /* 0x0000000405077c10 */ /* 0x001fc8000ff5e0ff */
[----:B------:R-:W-:Y:S02]  /*3c90*/  LEA.HI.X.SX32 R10, R5, UR5, 0x1, P2 ;  /* 0x00000005050a7c11 */ /* 0x000fe400090f0eff */
[----:B------:R-:W-:-:S04]  /*3ca0*/  LEA R6, P2, R7, UR8, 0x2 ;  /* 0x0000000807067c11 */ /* 0x000fc8000f8410ff */
[----:B------:R-:W-:-:S05]  /*3cb0*/  LEA.HI.X R7, R7, UR9, R10, 0x2, P2 ;  /* 0x0000000907077c11 */ /* 0x000fca00090f140a */
[----:B------:R1:W-:Y:S04]  /*3cc0*/  STG.E desc[UR36][R6.64], R11 ;  /* 0x0000000b06007986 */ /* 0x0003e8000c101924 */
.L_x_188:
[----:B------:R-:W-:Y:S01]  /*3cd0*/  VIADD R5, R5, 0x80 ;  /* 0x0000008005057836 */ /* 0x000fe20000000000 */
[----:B------:R-:W-:Y:S06]  /*3ce0*/  @P3 BRA `(.L_x_189) ;  /* 0xfffffffc00bc3947 */ /* 0x000fec000383ffff */
.L_x_187:
[----:B------:R-:W-:Y:S05]  /*3cf0*/  BSYNC B1 ;  /* 0x0000000000017941 */ /* 0x000fea0003800000 */
.L_x_186:
        /* <DEDUP_REMOVED lines=9> */
.L_x_190:
[----:B------:R-:W0:Y:S01]  /*3d90*/  LDS R6, [R9] ;  /* 0x0000000009067984 */ /* 0x000e220000000800 */
[----:B------:R-:W-:-:S04]  /*3da0*/  IADD3 R10, P0, R5, UR4, RZ ;  /* 0x00000004050a7c10 */ /* 0x000fc8000ff1e0ff */
[C---:B------:R-:W-:Y:S02]  /*3db0*/  LEA.HI.X.SX32 R11, R5.reuse, UR5, 0x1, P0 ;  /* 0x00000005050b7c11 */ /* 0x040fe400080f0eff */
[----:B------:R-:W-:Y:S01]  /*3dc0*/  IADD3 R5, R5, 0x200, RZ ;  /* 0x0000020005057810 */ /* 0x000fe20007ffe0ff */
[----:B0-----:R-:W-:-:S05]  /*3dd0*/  FMUL.FTZ R15, R6, R13 ;  /* 0x0000000d060f7220 */ /* 0x001fca0000410000 */
[----:B------:R-:W-:-:S04]  /*3de0*/  F2FP.F16.F32.PACK_AB R6, RZ, R15 ;  /* 0x0000000fff06723e */ /* 0x000fc800000000ff */
[----:B------:R-:W-:-:S05]  /*3df0*/  PRMT R7, R6, 0x7610, R7 ;  /* 0x0000761006077816 */ /* 0x000fca0000000007 */
[----:B------:R-:W-:Y:S04]  /*3e00*/  STS.U16 [R8], R7 ;  /* 0x0000000708007388 */ /* 0x000fe80000000400 */
[----:B------:R-:W0:Y:S02]  /*3e10*/  LDS R6, [R9+0x200] ;  /* 0x0002000009067984 */ /* 0x000e240000000800 */
[----:B0----5:R-:W-:-:S05]  /*3e20*/  FMUL.FTZ R19, R6, R13 ;  /* 0x0000000d06137220 */ /* 0x021fca0000410000 */
        /* <DEDUP_REMOVED lines=9> */
[----:B------:R0:W4:Y:S02]  /*3ec0*/  LDS R7, [R9+0x600] ;  /* 0x0006000009077984 */ /* 0x0001240000000800 */
[----:B0-----:R-:W-:Y:S01]  /*3ed0*/  IADD3 R9, R9, 0x800, RZ ;  /* 0x0000080009097810 */ /* 0x001fe20007ffe0ff */
[----:B----4-:R-:W-:Y:S01]  /*3ee0*/  FMUL.FTZ R23, R7, R13 ;  /* 0x0000000d07177220 */ /* 0x010fe20000410000 */
        /* <DEDUP_REMOVED lines=12> */
.L_x_185:
[----:B------:R-:W-:Y:S05]  /*3fb0*/  BSYNC B0 ;  /* 0x0000000000007941 */ /* 0x000fea0003800000 */
.L_x_184:
[----:B------:R-:W-:Y:S01]  /*3fc0*/  UIADD3 UR16, UR39, -0x1, URZ ;  /* 0xffffffff27107890 */ /* 0x000fe2000fffe03f */
[----:B------:R-:W2:Y:S01]  /*3fd0*/  S2UR UR8, SR_CgaCtaId ;  /* 0x00000000000879c3 */ /* 0x000ea20000008800 */
[--C-:B------:R-:W-:Y:S01]  /*3fe0*/  SHF.R.S32.HI R8, RZ, 0x1f, R3.reuse ;  /* 0x0000001fff087819 */ /* 0x100fe20000011403 */
[----:B------:R-:W-:Y:S01]  /*3ff0*/  ULDC UR9, c[0x0][0x29c] ;  /* 0x0000a70000097ab9 */ /* 0x000fe20000000800 */
[----:B------:R-:W-:Y:S01]  /*4000*/  USHF.R.S32.HI UR4, URZ, 0x1f, UR16 ;  /* 0x0000001f3f047899 */ /* 0x000fe20008011410 */
[----:B01----:R-:W-:Y:S01]  /*4010*/  SHF.R.S32.HI R6, RZ, 0x1f, R3 ;  /* 0x0000001fff067819 */ /* 0x003fe20000011403 */
[----:B------:R-:W-:Y:S01]  /*4020*/  UMOV UR5, 0x400 ;  /* 0x0000040000057882 */ /* 0x000fe20000000000 */
[-C--:B------:R-:W-:Y:S01]  /*4030*/  LEA.HI R5, R8, R3.reuse, RZ, 0x2 ;  /* 0x0000000308057211 */ /* 0x080fe200078f10ff */
[----:B------:R-:W-:Y:S01]  /*4040*/  ULEA.HI UR4, UR4, UR16, URZ, 0x5 ;  /* 0x0000001004047291 */ /* 0x000fe2000f8f283f */
[-C--:B------:R-:W-:Y:S01]  /*4050*/  LEA.HI R6, R6, R3.reuse, RZ, 0x2 ;  /* 0x0000000306067211 */ /* 0x080fe200078f10ff */
[----:B------:R-:W-:Y:S01]  /*4060*/  UIADD3 UR5, UR5, 0x60, URZ ;  /* 0x0000006005057890 */ /* 0x000fe2000fffe03f */
[----:B------:R-:W-:Y:S01]  /*4070*/  SHF.R.S32.HI R5, RZ, 0x2, R5 ;  /* 0x00000002ff057819 */ /* 0x000fe20000011405 */
[----:B------:R-:W-:Y:S01]  /*4080*/  ULOP3.LUT UR4, UR4, 0xffffffe0, URZ, 0xc0, !UPT ;  /* 0xffffffe004047892 */ /* 0x000fe2000f8ec03f */
[----:B------:R-:W-:Y:S01]  /*4090*/  LOP3.LUT R6, R6, 0xfffffffc, RZ, 0xc0, !PT ;  /* 0xfffffffc06067812 */ /* 0x000fe200078ec0ff */
[----:B------:R-:W-:Y:S01]  /*40a0*/  ULDC UR11, c[0x0][0x284] ;  /* 0x0000a100000b7ab9 */ /* 0x000fe20000000800 */
[----:B------:R-:W-:Y:S01]  /*40b0*/  BSSY B0, `(.L_x_191) ;  /* 0x000001b000007945 */ /* 0x000fe20003800000 */
[----:B------:R-:W-:Y:S01]  /*40c0*/  UIADD3 UR4, UR16, -UR4, URZ ;  /* 0x8000000410047290 */ /* 0x000fe2000fffe03f */
[----:B------:R-:W-:Y:S01]  /*40d0*/  IADD3 R6, -R6, R3, RZ ;  /* 0x0000000306067210 */ /* 0x000fe20007ffe1ff */
[----:B------:R-:W-:Y:S01]  /*40e0*/  IMAD.U32 R44, RZ, RZ, UR11 ;  /* 0x0000000bff2c7e24 */ /* 0x000fe2000f8e00ff */
[----:B------:R-:W-:-:S02]  /*40f0*/  CS2R R10, SRZ ;  /* 0x00000000000a7805 */ /* 0x000fc4000001ff00 */
[----:B------:R-:W-:Y:S02]  /*4100*/  CS2R R8, SRZ ;  /* 0x0000000000087805 */ /* 0x000fe4000001ff00 */
[----:B------:R-:W-:Y:S02]  /*4110*/  SHF.L.U32 R29, R6, 0x3, RZ ;  /* 0x00000003061d7819 */ /* 0x000fe400000006ff */
[----:B------:R-:W-:Y:S01]  /*4120*/  ISETP.NE.AND P2, PT, R5, UR4, PT ;  /* 0x0000000405007c0c */ /* 0x000fe2000bf45270 */
[----:B--2---:R-:W-:Y:S02]  /*4130*/  ULEA UR5, UR8, UR5, 0x18 ;  /* 0x0000000508057291 */ /* 0x004fe4000f8ec03f */
[-CC-:B------:R-:W-:Y:S01]  /*4140*/  IMAD R28, R16, R44.reuse, R29.reuse ;  /* 0x0000002c101c7224 */ /* 0x180fe200078e021d */
[----:B------:R-:W-:Y:S01]  /*4150*/  ISETP.NE.OR P0, PT, RZ, UR9, P2 ;  /* 0x00000009ff007c0c */ /* 0x000fe20009705670 */
[----:B------:R-:W-:Y:S02]  /*4160*/  IMAD R31, R31, R44, R29 ;  /* 0x0000002c1f1f7224 */ /* 0x000fe400078e021d */
[----:B------:R-:W-:-:S02]  /*4170*/  LEA R32, R6, UR5, 0x4 ;  /* 0x0000000506207c11 */ /* 0x000fc4000f8e20ff */
[----:B-----5:R-:W-:Y:S02]  /*4180*/  SHF.R.S32.HI R19, RZ, 0x1f, R28 ;  /* 0x0000001fff137819 */ /* 0x020fe4000001141c */
[----:B------:R-:W-:-:S06]  /*4190*/  SHF.R.S32.HI R30, RZ, 0x1f, R31 ;  /* 0x0000001fff1e7819 */ /* 0x000fcc000001141f */
[----:B------:R-:W-:Y:S05]  /*41a0*/  @P0 BRA `(.L_x_192) ;  /* 0x00000000002c0947 */ /* 0x000fea0003800000 */
[----:B------:R-:W-:Y:S01]  /*41b0*/  ULDC.64 UR4, c[0x0][0x240] ;  /* 0x0000900000047ab9 */ /* 0x000fe20000000a00 */
[----:B------:R-:W-:Y:S01]  /*41c0*/  IMAD.MOV.U32 R11, RZ, RZ, RZ ;  /* 0x000000ffff0b7224 */ /* 0x000fe200078e00ff */
[----:B------:R-:W-:-:S04]  /*41d0*/  ISETP.NE.U32.AND P0, PT, RZ, UR4, PT ;  /* 0x00000004ff007c0c */ /* 0x000fc8000bf05070 */
[----:B------:R-:W-:-:S13]  /*41e0*/  ISETP.NE.AND.EX P0, PT, RZ, UR5, PT, P0 ;  /* 0x00000005ff007c0c */ /* 0x000fda000bf05300 */
[----:B------:R-:W-:Y:S05]  /*41f0*/  @!P0 BRA `(.L_x_193) ;  /* 0x0000000000148947 */ /* 0x000fea0003800000 */
[----:B------:R-:W0:Y:S01]  /*4200*/  S2R R6, SR_CTAID.X ;  /* 0x0000000000067919 */ /* 0x000e220000002500 */
[----:B------:R-:W1:Y:S01]  /*4210*/  LDC.64 R8, c[0x0][0x240] ;  /* 0x00009000ff087b82 */ /* 0x000e620000000a00 */
[----:B0-----:R-:W-:-:S05]  /*4220*/  LEA R7, R6, R29, 0x5 ;  /* 0x0000001d06077211 */ /* 0x001fca00078e28ff */
[----:B-1----:R-:W-:-:S06]  /*4230*/  IMAD.WIDE R8, R7, 0x2, R8 ;  /* 0x0000000207087825 */ /* 0x002fcc00078e0208 */
[----:B------:R-:W5:Y:S02]  /*4240*/  LDG.E.128 R8, desc[UR36][R8.64] ;  /* 0x0000002408087981 */ /* 0x000f64000c1e1d00 */
.L_x_193:
[----:B-----5:R0:W-:Y:S02]  /*4250*/  STS.128 [R32], R8 ;  /* 0x0000000820007388 */ /* 0x0201e40000000c00 */
.L_x_192:
[----:B------:R-:W-:Y:S05]  /*4260*/  BSYNC B0 ;  /* 0x0000000000007941 */ /* 0x000fea0003800000 */
.L_x_191:
[----:B------:R-:W-:Y:S01]  /*4270*/  IMAD.IADD R33, R5, 0x1, R4 ;  /* 0x0000000105217824 */ /* 0x000fe200078e0204 */
[----:B------:R-:W-:Y:S01]  /*4280*/  ULDC.64 UR4, c[0x0][0x250] ;  /* 0x0000940000047ab9 */ /* 0x000fe20000000a00 */
[----:B------:R-:W-:Y:S01]  /*4290*/  VIMNMX R46, R44, UR16, PT ;  /* 0x000000102c2e7c48 */ /* 0x000fe2000bfe0100 */
[----:B------:R-:W-:Y:S01]  /*42a0*/  IMAD.U32 R7, RZ, RZ, UR4 ;  /* 0x00000004ff077e24 */ /* 0x000fe2000f8e00ff */
[----:B------:R-:W-:Y:S01]  /*42b0*/  MOV R6, UR5 ;  /* 0x0000000500067c02 */ /* 0x000fe20008000f00 */
[----:B------:R-:W-:Y:S01]  /*42c0*/  ULDC UR8, c[0x0][0x288] ;  /* 0x0000a20000087ab9 */ /* 0x000fe20000000800 */
[----:B------:R-:W-:Y:S01]  /*42d0*/  SHF.L.U32 R12, R33, 0x5, RZ ;  /* 0x00000005210c7819 */ /* 0x000fe200000006ff */
[----:B------:R-:W-:Y:S01]  /*42e0*/  ULDC UR11, c[0x0][0x284] ;  /* 0x0000a100000b7ab9 */ /* 0x000fe20000000800 */
[----:B------:R-:W-:Y:S01]  /*42f0*/  ULDC.64 UR12, c[0x0][0x258] ;  /* 0x00009600000c7ab9 */ /* 0x000fe20000000a00 */
[----:B------:R-:W-:Y:S01]  /*4300*/  ULDC.64 UR14, c[0x0][0x250] ;  /* 0x00009400000e7ab9 */ /* 0x000fe20000000a00 */
[----:B------:R-:W-:Y:S01]  /*4310*/  BAR.SYNC.DEFER_BLOCKING 0x0 ;  /* 0x0000000000007b1d */ /* 0x000fe20000010000 */
[----:B------:R-:W-:-:S02]  /*4320*/  IADD3 R13, P0, R28, R12, RZ ;  /* 0x0000000c1c0d7210 */ /* 0x000fc40007f1e0ff */
[----:B------:R-:W-:Y:S02]  /*4330*/  CS2R R40, SRZ ;  /* 0x0000000000287805 */ /* 0x000fe4000001ff00 */
[----:B------:R-:W-:Y:S02]  /*4340*/  LEA R42, R5, UR10, 0x1 ;  /* 0x0000000a052a7c11 */ /* 0x000fe4000f8e08ff */
[----:B------:R-:W-:Y:S02]  /*4350*/  CS2R R38, SRZ ;  /* 0x0000000000267805 */ /* 0x000fe4000001ff00 */
[----:B------:R-:W-:Y:S01]  /*4360*/  LEA.HI.X.SX32 R12, R12, R19, 0x1, P0 ;  /* 0x000000130c0c7211 */ /* 0x000fe200000f0eff */
[----:B------:R-:W-:Y:S01]  /*4370*/  BSSY B0, `(.L_x_194) ;  /* 0x00000af000007945 */ /* 0x000fe20003800000 */
[----:B------:R-:W-:Y:S02]  /*4380*/  LEA R48, P0, R13, R7, 0x1 ;  /* 0x000000070d307211 */ /* 0x000fe400078008ff */
[----:B------:R-:W-:-:S02]  /*4390*/  CS2R R36, SRZ ;  /* 0x0000000000247805 */ /* 0x000fc4000001ff00 */
[----:B------:R-:W-:Y:S02]  /*43a0*/  CS2R R34, SRZ ;  /* 0x0000000000227805 */ /* 0x000fe4000001ff00 */
[----:B------:R-:W-:Y:S02]  /*43b0*/  LEA.HI.X R49, R13, R6, R12, 0x1, P0 ;  /* 0x000000060d317211 */ /* 0x000fe400000f0c0c */
[----:B------:R-:W-:-:S13]  /*43c0*/  ISETP.GE.AND P0, PT, R33, R46, PT ;  /* 0x0000002e2100720c */ /* 0x000fda0003f06270 */
[----:B------:R-:W-:Y:S05]  /*43d0*/  @P0 BRA `(.L_x_195) ;  /* 0x0000000800a00947 */ /* 0x000fea0003800000 */
[----:B------:R-:W1:Y:S01]  /*43e0*/  S2UR UR4, SR_CTAID.X ;  /* 0x00000000000479c3 */ /* 0x000e620000002500 */
[----:B------:R-:W-:Y:S01]  /*43f0*/  IMAD R12, RZ, RZ, -UR39 ;  /* 0x80000027ff0c7e24 */ /* 0x000fe2000f8e02ff */
[----:B------:R-:W-:Y:S01]  /*4400*/  LOP3.LUT R13, RZ, R44, RZ, 0x33, !PT ;  /* 0x0000002cff0d7212 */ /* 0x000fe200078e33ff */
[----:B------:R-:W-:Y:S01]  /*4410*/  BSSY B1, `(.L_x_196) ;  /* 0x0000040000017945 */ /* 0x000fe20003800000 */
[----:B------:R-:W-:Y:S02]  /*4420*/  IADD3 R45, -R4, -0x2, -R5 ;  /* 0xfffffffe042d7810 */ /* 0x000fe40007ffe905 */
[----:B------:R-:W-:Y:S02]  /*4430*/  CS2R R34, SRZ ;  /* 0x0000000000227805 */ /* 0x000fe4000001ff00 */
[----:B------:R-:W-:Y:S02]  /*4440*/  VIMNMX R12, R13, R12, !PT ;  /* 0x0000000c0d0c7248 */ /* 0x000fe40007fe0100 */
[----:B------:R-:W-:Y:S01]  /*4450*/  CS2R R36, SRZ ;  /* 0x0000000000247805 */ /* 0x000fe2000001ff00 */
[----:B------:R-:W1:Y:S01]  /*4460*/  LDC R15, c[0x0][0x288] ;  /* 0x0000a200ff0f7b82 */ /* 0x000e620000000800 */
[----:B------:R-:W-:-:S02]  /*4470*/  MOV R43, R33 ;  /* 0x00000021002b7202 */ /* 0x000fc40000000f00 */
[----:B------:R-:W-:Y:S01]  /*4480*/  CS2R R38, SRZ ;  /* 0x0000000000267805 */ /* 0x000fe2000001ff00 */
[----:B------:R-:W-:Y:S01]  /*4490*/  IMAD.IADD R45, R45, 0x1, -R12 ;  /* 0x000000012d2d7824 */ /* 0x000fe200078e0a0c */
[----:B------:R-:W-:-:S03]  /*44a0*/  CS2R R40, SRZ ;  /* 0x0000000000287805 */ /* 0x000fc6000001ff00 */
[----:B------:R-:W2:Y:S01]  /*44b0*/  LDC.64 R50, c[0x0][0x2e8] ;  /* 0x0000ba00ff327b82 */ /* 0x000ea20000000a00 */
[----:B------:R-:W-:Y:S01]  /*44c0*/  LOP3.LUT P0, RZ, R45, 0x20, RZ, 0xc0, !PT ;  /* 0x000000202dff7812 */ /* 0x000fe2000780c0ff */
[----:B-1----:R-:W-:-:S05]  /*44d0*/  IMAD R14, R2, R15, UR4 ;  /* 0x00000004020e7e24 */ /* 0x002fca000f8e020f */
[----:B------:R-:W-:-:S05]  /*44e0*/  LEA R13, R14, R29, 0x5 ;  /* 0x0000001d0e0d7211 */ /* 0x000fca00078e28ff */
[----:B--2---:R-:W-:Y:S02]  /*44f0*/  IMAD.WIDE R50, R13, 0x2, R50 ;  /* 0x000000020d327825 */ /* 0x004fe400078e0232 */
[----:B------:R-:W-:Y:S05]  /*4500*/  @P0 BRA `(.L_x_197) ;  /* 0x0000000000c00947 */ /* 0x000fea0003800000 */
[C---:B------:R-:W-:Y:S01]  /*4510*/  IADD3 R12, P0, R33.reuse, UR38, RZ ;  /* 0x00000026210c7c10 */ /* 0x040fe2000ff1e0ff */
[----:B------:R-:W-:Y:S01]  /*4520*/  ULDC.64 UR4, c[0x0][0x258] ;  /* 0x0000960000047ab9 */ /* 0x000fe20000000a00 */
[----:B------:R-:W1:Y:S02]  /*4530*/  LDS.U16 R41, [R42] ;  /* 0x000000002a297984 */ /* 0x000e640000000400 */
[----:B------:R-:W-:Y:S02]  /*4540*/  LEA.HI.X.SX32 R13, R33, R0, 0x1, P0 ;  /* 0x00000000210d7211 */ /* 0x000fe400000f0eff */
[----:B------:R-:W-:-:S04]  /*4550*/  LEA R20, P0, R12, UR4, 0x2 ;  /* 0x000000040c147c11 */ /* 0x000fc8000f8010ff */
[----:B------:R-:W-:-:S05]  /*4560*/  LEA.HI.X R21, R12, UR5, R13, 0x2, P0 ;  /* 0x000000050c157c11 */ /* 0x000fca00080f140d */
[----:B------:R-:W2:Y:S02]  /*4570*/  LDG.E R20, desc[UR36][R20.64] ;  /* 0x0000002414147981 */ /* 0x000ea4000c1e1900 */
[----:B--2---:R-:W-:-:S04]  /*4580*/  IMAD R12, R20, R15, RZ ;  /* 0x0000000f140c7224 */ /* 0x004fc800078e02ff */
        /* <DEDUP_REMOVED lines=13> */
[----:B----4-:R-:W2:Y:S01]  /*4660*/  @P3 LDG.E.128 R20, desc[UR36][R50.64] ;  /* 0x0000002432143981 */ /* 0x010ea2000c1e1d00 */
        /* <DEDUP_REMOVED lines=9> */
.L_x_198:
[----:B-----5:R-:W-:Y:S01]  /*4700*/  HADD2.F32 R34, -RZ, R12.H0_H0 ;  /* 0x2000000cff227230 */ /* 0x020fe20000004100 */
[----:B------:R-:W-:Y:S01]  /*4710*/  IADD3 R43, R33, 0x20, RZ ;  /* 0x00000020212b7810 */ /* 0x000fe20007ffe0ff */
        /* <DEDUP_REMOVED lines=11> */
[----:B----4-:R-:W-:Y:S02]  /*47d0*/  HADD2.F32 R22, -RZ, R15.H1_H1 ;  /* 0x3000000fff167230 */ /* 0x010fe40000004100 */
[C---:B------:R-:W-:Y:S01]  /*47e0*/  FFMA.FTZ R39, R41.reuse, R14, RZ ;  /* 0x0000000e29277223 */ /* 0x040fe200000100ff */
[----:B------:R-:W-:-:S02]  /*47f0*/  FFMA.FTZ R40, R41, R40, RZ ;  /* 0x0000002829287223 */ /* 0x000fc400000100ff */
[----:B------:R-:W-:-:S07]  /*4800*/  FFMA.FTZ R41, R41, R22, RZ ;  /* 0x0000001629297223 */ /* 0x000fce00000100ff */
.L_x_197:
[----:B------:R-:W-:Y:S05]  /*4810*/  BSYNC B1 ;  /* 0x0000000000017941 */ /* 0x000fea0003800000 */
.L_x_196:
[----:B------:R-:W-:-:S13]  /*4820*/  LOP3.LUT P0, RZ, R45, 0xffffffe0, RZ, 0xc0, !PT ;  /* 0xffffffe02dff7812 */ /* 0x000fda000780c0ff */
[----:B------:R-:W-:Y:S05]  /*4830*/  @!P0 BRA `(.L_x_195) ;  /* 0x0000000400888947 */ /* 0x000fea0003800000 */
[----:B------:R-:W-:-:S06]  /*4840*/  UISETP.NE.AND UP0, UPT, UR9, URZ, UPT ;  /* 0x0000003f0900728c */ /* 0x000fcc000bf05270 */
[----:B------:R-:W-:-:S13]  /*4850*/  PLOP3.LUT P1, PT, PT, PT, UP0, 0x80, 0x0 ;  /* 0x000000000000781c */ /* 0x000fda0003f2f008 */
.L_x_201:
[C---:B------:R-:W-:Y:S02]  /*4860*/  IADD3 R6, P0, R43.reuse, UR38, RZ ;  /* 0x000000262b067c10 */ /* 0x040fe4000ff1e0ff */
[----:B------:R-:W-:Y:S02]  /*4870*/  ISETP.NE.AND P4, PT, R18, RZ, PT ;  /* 0x000000ff1200720c */ /* 0x000fe40003f85270 */
[----:B------:R-:W-:Y:S02]  /*4880*/  LEA.HI.X.SX32 R7, R43, R0, 0x1, P0 ;  /* 0x000000002b077211 */ /* 0x000fe400000f0eff */
[----:B------:R-:W-:-:S04]  /*4890*/  LEA R54, P0, R6, UR12, 0x2 ;  /* 0x0000000c06367c11 */ /* 0x000fc8000f8010ff */
[----:B------:R-:W-:-:S05]  /*48a0*/  LEA.HI.X R55, R6, UR13, R7, 0x2, P0 ;  /* 0x0000000d06377c11 */ /* 0x000fca00080f1407 */
[----:B------:R-:W2:Y:S01]  /*48b0*/  LDG.E R6, desc[UR36][R54.64] ;  /* 0x0000002436067981 */ /* 0x000ea2000c1e1900 */
[----:B------:R-:W-:Y:S01]  /*48c0*/  IMAD.U32 R44, RZ, RZ, UR11 ;  /* 0x0000000bff2c7e24 */ /* 0x000fe2000f8e00ff */
[----:B------:R-:W-:Y:S02]  /*48d0*/  SHF.L.U32 R13, R43, 0x5, RZ ;  /* 0x000000052b0d7819 */ /* 0x000fe400000006ff */
[----:B------:R-:W-:Y:S02]  /*48e0*/  MOV R7, UR14 ;  /* 0x0000000e00077c02 */ /* 0x000fe40008000f00 */
[----:B------:R-:W-:-:S04]  /*48f0*/  IADD3 R14, P3, R28, R13, RZ ;  /* 0x0000000d1c0e7210 */ /* 0x000fc80007f7e0ff */
[----:B------:R-:W-:Y:S02]  /*4900*/  LEA.HI.X.SX32 R13, R13, R19, 0x1, P3 ;  /* 0x000000130d0d7211 */ /* 0x000fe400018f0eff */
[----:B------:R-:W-:Y:S01]  /*4910*/  LEA R52, P3, R14, R7, 0x1 ;  /* 0x000000070e347211 */ /* 0x000fe200078608ff */
[----:B--2---:R-:W-:-:S04]  /*4920*/  IMAD R6, R6, UR8, RZ ;  /* 0x0000000806067c24 */ /* 0x004fc8000f8e02ff */
[----:B------:R-:W-:-:S04]  /*4930*/  IMAD R6, R6, R44, R43 ;  /* 0x0000002c06067224 */ /* 0x000fc800078e022b */
[----:B------:R-:W-:Y:S02]  /*4940*/  IMAD.SHL.U32 R12, R6, 0x20, RZ ;  /* 0x00000020060c7824 */ /* 0x000fe400078e00ff */
[----:B------:R-:W-:-:S03]  /*4950*/  IMAD.U32 R6, RZ, RZ, UR15 ;  /* 0x0000000fff067e24 */ /* 0x000fc6000f8e00ff */
[----:B------:R-:W-:Y:S02]  /*4960*/  IADD3 R15, P0, R31, R12, RZ ;  /* 0x0000000c1f0f7210 */ /* 0x000fe40007f1e0ff */
[----:B------:R-:W-:Y:S02]  /*4970*/  LEA.HI.X R53, R14, R6, R13, 0x1, P3 ;  /* 0x000000060e357211 */ /* 0x000fe400018f0c0d */
[----:B------:R-:W-:Y:S02]  /*4980*/  LEA.HI.X.SX32 R20, R12, R30, 0x1, P0 ;  /* 0x0000001e0c147211 */ /* 0x000fe400000f0eff */
[----:B------:R-:W-:-:S04]  /*4990*/  LEA R12, P0, R15, R7, 0x1 ;  /* 0x000000070f0c7211 */ /* 0x000fc800078008ff */
[----:B------:R-:W-:-:S06]  /*49a0*/  LEA.HI.X R13, R15, R6, R20, 0x1, P0 ;  /* 0x000000060f0d7211 */ /* 0x000fcc00000f0c14 */
[----:B------:R-:W5:Y:S01]  /*49b0*/  LDG.E.128 R12, desc[UR36][R12.64] ;  /* 0x000000240c0c7981 */ /* 0x000f62000c1e1d00 */
[----:B------:R-:W-:Y:S05]  /*49c0*/  @P1 BRA `(.L_x_199) ;  /* 0x00000000002c1947 */ /* 0x000fea0003800000 */
[----:B------:R-:W2:Y:S04]  /*49d0*/  @P4 LDG.E.128 R24, desc[UR36][R50.64] ;  /* 0x0000002432184981 */ /* 0x000ea8000c1e1d00 */
[----:B----4-:R-:W1:Y:S02]  /*49e0*/  LDS.128 R20, [R32] ;  /* 0x0000000020147984 */ /* 0x010e640000000c00 */
[----:B-1---5:R-:W-:Y:S01]  /*49f0*/  HFMA2.MMA R12, R12, 1, 1, R20 ;  /* 0x3c003c000c0c7835 */ /* 0x022fe20000000014 */
[----:B------:R-:W-:Y:S01]  /*4a00*/  HADD2 R13, R13, R21 ;  /* 0x000000150d0d7230 */ /* 0x000fe20000000000 */
[----:B------:R-:W-:Y:S01]  /*4a10*/  HFMA2.MMA R14, R14, 1, 1, R22 ;  /* 0x3c003c000e0e7835 */ /* 0x000fe20000000016 */
[----:B------:R-:W-:-:S04]  /*4a20*/  HADD2 R15, R15, R23 ;  /* 0x000000170f0f7230 */ /* 0x000fc80000000000 */
[----:B--2---:R-:W-:Y:S02]  /*4a30*/  @P4 HFMA2.MMA R13, R13, R25, -RZ ;  /* 0x000000190d0d4235 */ /* 0x004fe400001000ff */
[----:B------:R-:W-:Y:S01]  /*4a40*/  @P4 HFMA2.MMA R15, R15, R27, -RZ ;  /* 0x0000001b0f0f4235 */ /* 0x000fe200001000ff */
[----:B------:R-:W-:Y:S02]  /*4a50*/  @P4 HMUL2 R12, R12, R24 ;  /* 0x000000180c0c4232 */ /* 0x000fe40000000000 */
[----:B------:R-:W-:-:S05]  /*4a60*/  @P4 HMUL2 R14, R14, R26 ;  /* 0x0000001a0e0e4232 */ /* 0x000fca0000000000 */
[----:B------:R1:W-:Y:S03]  /*4a70*/  STG.E.128 desc[UR36][R52.64], R12 ;  /* 0x0000000c34007986 */ /* 0x0003e6000c101d24 */
.L_x_199:
[----:B------:R-:W2:Y:S01]  /*4a80*/  LDG.E R54, desc[UR36][R54.64+0x80] ;  /* 0x0000802436367981 */ /* 0x000ea2000c1e1900 */
[----:B------:R-:W-:-:S04]  /*4a90*/  IADD3 R45, R43, -R4, RZ ;  /* 0x800000042b2d7210 */ /* 0x000fc80007ffe0ff */
[----:B------:R-:W-:-:S05]  /*4aa0*/  LEA R45, R45, UR10, 0x1 ;  /* 0x0000000a2d2d7c11 */ /* 0x000fca000f8e08ff */
[----:B------:R-:W3:Y:S01]  /*4ab0*/  LDS.U16 R24, [R45] ;  /* 0x000000002d187984 */ /* 0x000ee20000000400 */
[----:B--2---:R-:W-:-:S04]  /*4ac0*/  IMAD R20, R54, UR8, RZ ;  /* 0x0000000836147c24 */ /* 0x004fc8000f8e02ff */
[----:B------:R-:W-:-:S05]  /*4ad0*/  IMAD R20, R20, R44, R43 ;  /* 0x0000002c14147224 */ /* 0x000fca00078e022b */
[----:B------:R-:W-:-:S04]  /*4ae0*/  LEA R20, R20, 0x400, 0x5 ;  /* 0x0000040014147811 */ /* 0x000fc800078e28ff */
[----:B------:R-:W-:-:S04]  /*4af0*/  IADD3 R21, P0, R31, R20, RZ ;  /* 0x000000141f157210 */ /* 0x000fc80007f1e0ff */
[----:B----4-:R-:W-:Y:S02]  /*4b00*/  LEA.HI.X.SX32 R22, R20, R30, 0x1, P0 ;  /* 0x0000001e14167211 */ /* 0x010fe400000f0eff */
[----:B------:R-:W-:-:S04]  /*4b10*/  LEA R20, P0, R21, R7, 0x1 ;  /* 0x0000000715147211 */ /* 0x000fc800078008ff */
[----:B------:R-:W-:-:S06]  /*4b20*/  LEA.HI.X R21, R21, R6, R22, 0x1, P0 ;  /* 0x0000000615157211 */ /* 0x000fcc00000f0c16 */
[----:B------:R-:W5:Y:S02]  /*4b30*/  LDG.E.128 R20, desc[UR36][R20.64] ;  /* 0x0000002414147981 */ /* 0x000f64000c1e1d00 */
[----:B-----5:R-:W-:Y:S02]  /*4b40*/  HADD2.F32 R25, -RZ, R12.H0_H0 ;  /* 0x2000000cff197230 */ /* 0x020fe40000004100 */
[----:B---3--:R-:W-:Y:S02]  /*4b50*/  HADD2.F32 R24, -RZ, R24.H0_H0 ;  /* 0x20000018ff187230 */ /* 0x008fe40000004100 */
[----:B-1----:R-:W-:-:S03]  /*4b60*/  HADD2.F32 R12, -RZ, R12.H1_H1 ;  /* 0x3000000cff0c7230 */ /* 0x002fc60000004100 */
[C---:B------:R-:W-:Y:S01]  /*4b70*/  FFMA.FTZ R34, R24.reuse, R25, R34 ;  /* 0x0000001918227223 */ /* 0x040fe20000010022 */
[--C-:B------:R-:W-:Y:S02]  /*4b80*/  HADD2.F32 R25, -RZ, R13.reuse.H0_H0 ;  /* 0x2000000dff197230 */ /* 0x100fe40000004100 */
[C---:B------:R-:W-:Y:S01]  /*4b90*/  FFMA.FTZ R35, R24.reuse, R12, R35 ;  /* 0x0000000c18237223 */ /* 0x040fe20000010023 */
[----:B------:R-:W-:Y:S02]  /*4ba0*/  HADD2.F32 R12, -RZ, R13.H1_H1 ;  /* 0x3000000dff0c7230 */ /* 0x000fe40000004100 */
[--C-:B------:R-:W-:Y:S02]  /*4bb0*/  HADD2.F32 R13, -RZ, R14.reuse.H0_H0 ;  /* 0x2000000eff0d7230 */ /* 0x100fe40000004100 */
[C---:B------:R-:W-:Y:S01]  /*4bc0*/  FFMA.FTZ R36, R24.reuse, R25, R36 ;  /* 0x0000001918247223 */ /* 0x040fe20000010024 */
[----:B------:R-:W-:Y:S02]  /*4bd0*/  HADD2.F32 R14, -RZ, R14.H1_H1 ;  /* 0x3000000eff0e7230 */ /* 0x000fe40000004100 */
[----:B------:R-:W-:Y:S01]  /*4be0*/  FFMA.FTZ R37, R24, R12, R37 ;  /* 0x0000000c18257223 */ /* 0x000fe20000010025 */
[----:B------:R-:W-:-:S02]  /*4bf0*/  HADD2.F32 R12, -RZ, R15.H1_H1 ;  /* 0x3000000fff0c7230 */ /* 0x000fc40000004100 */
[C---:B------:R-:W-:Y:S01]  /*4c00*/  FFMA.FTZ R38, R24.reuse, R13, R38 ;  /* 0x0000000d18267223 */ /* 0x040fe20000010026 */
[----:B------:R-:W-:Y:S02]  /*4c10*/  HADD2.F32 R13, -RZ, R15.H0_H0 ;  /* 0x2000000fff0d7230 */ /* 0x000fe40000004100 */
[C---:B------:R-:W-:Y:S01]  /*4c20*/  FFMA.FTZ R39, R24.reuse, R14, R39 ;  /* 0x0000000e18277223 */ /* 0x040fe20000010027 */
[C---:B------:R-:W-:Y:S02]  /*4c30*/  FFMA.FTZ R41, R24.reuse, R12, R41 ;  /* 0x0000000c18297223 */ /* 0x040fe40000010029 */
[----:B------:R-:W-:Y:S01]  /*4c40*/  FFMA.FTZ R40, R24, R13, R40 ;  /* 0x0000000d18287223 */ /* 0x000fe20000010028 */
[----:B------:R-:W-:Y:S06]  /*4c50*/  @P1 BRA `(.L_x_200) ;  /* 0x00000000002c1947 */ /* 0x000fec0003800000 */
[----:B------:R-:W2:Y:S04]  /*4c60*/  @P4 LDG.E.128 R24, desc[UR36][R50.64] ;  /* 0x0000002432184981 */ /* 0x000ea8000c1e1d00 */
[----:B------:R-:W1:Y:S02]  /*4c70*/  LDS.128 R12, [R32] ;  /* 0x00000000200c7984 */ /* 0x000e640000000c00 */
[----:B-1----:R-:W-:Y:S02]  /*4c80*/  HFMA2.MMA R20, R20, 1, 1, R12 ;  /* 0x3c003c0014147835 */ /* 0x002fe4000000000c */
[----:B------:R-:W-:Y:S01]  /*4c90*/  HFMA2.MMA R22, R22, 1, 1, R14 ;  /* 0x3c003c0016167835 */ /* 0x000fe2000000000e */
[----:B------:R-:W-:Y:S02]  /*4ca0*/  HADD2 R21, R21, R13 ;  /* 0x0000000d15157230 */ /* 0x000fe40000000000 */
[----:B------:R-:W-:-:S04]  /*4cb0*/  HADD2 R23, R23, R15 ;  /* 0x0000000f17177230 */ /* 0x000fc80000000000 */
[----:B--2---:R-:W-:Y:S02]  /*4cc0*/  @P4 HFMA2.MMA R21, R21, R25, -RZ ;  /* 0x0000001915154235 */ /* 0x004fe400001000ff */
[----:B------:R-:W-:Y:S01]  /*4cd0*/  @P4 HFMA2.MMA R23, R23, R27, -RZ ;  /* 0x0000001b17174235 */ /* 0x000fe200001000ff */
[----:B------:R-:W-:Y:S02]  /*4ce0*/  @P4 HMUL2 R20, R20, R24 ;  /* 0x0000001814144232 */ /* 0x000fe40000000000 */
[----:B------:R-:W-:-:S05]  /*4cf0*/  @P4 HMUL2 R22, R22, R26 ;  /* 0x0000001a16164232 */ /* 0x000fca0000000000 */
[----:B------:R1:W-:Y:S03]  /*4d00*/  STG.E.128 desc[UR36][R52.64+0x800], R20 ;  /* 0x0008001434007986 */ /* 0x0003e6000c101d24 */
.L_x_200:
[----:B------:R-:W2:Y:S01]  /*4d10*/  LDS.U16 R13, [R45+0x40] ;  /* 0x000040002d0d7984 */ /* 0x000ea20000000400 */
[----:B------:R-:W-:Y:S02]  /*4d20*/  VIADD R43, R43, 0x40 ;  /* 0x000000402b2b7836 */ /* 0x000fe40000000000 */
[--C-:B------:R-:W-:Y:S02]  /*4d30*/  HADD2.F32 R15, -RZ, R21.reuse.H0_H0 ;  /* 0x20000015ff0f7230 */ /* 0x100fe40000004100 */
[----:B------:R-:W-:Y:S01]  /*4d40*/  HADD2.F32 R14, -RZ, R21.H1_H1 ;  /* 0x30000015ff0e7230 */ /* 0x000fe20000004100 */
[----:B------:R-:W-:Y:S01]  /*4d50*/  ISETP.GE.AND P0, PT, R43, R46, PT ;  /* 0x0000002e2b00720c */ /* 0x000fe20003f06270 */
[----:B------:R-:W-:Y:S02]  /*4d60*/  HADD2.F32 R12, -RZ, R20.H0_H0 ;  /* 0x20000014ff0c7230 */ /* 0x000fe40000004100 */
[----:B-1----:R-:W-:Y:S02]  /*4d70*/  HADD2.F32 R21, -RZ, R22.H0_H0 ;  /* 0x20000016ff157230 */ /* 0x002fe40000004100 */
[----:B------:R-:W-:-:S02]  /*4d80*/  HADD2.F32 R20, -RZ, R20.H1_H1 ;  /* 0x30000014ff147230 */ /* 0x000fc40000004100 */
[----:B------:R-:W-:Y:S02]  /*4d90*/  HADD2.F32 R22, -RZ, R22.H1_H1 ;  /* 0x30000016ff167230 */ /* 0x000fe40000004100 */
[--C-:B------:R-:W-:Y:S02]  /*4da0*/  HADD2.F32 R25, -RZ, R23.reuse.H0_H0 ;  /* 0x20000017ff197230 */ /* 0x100fe40000004100 */
[----:B------:R-:W-:Y:S02]  /*4db0*/  HADD2.F32 R24, -RZ, R23.H1_H1 ;  /* 0x30000017ff187230 */ /* 0x000fe40000004100 */
[----:B--2---:R-:W-:-:S05]  /*4dc0*/  HADD2.F32 R13, -RZ, R13.H0_H0 ;  /* 0x2000000dff0d7230 */ /* 0x004fca0000004100 */
        /* <DEDUP_REMOVED lines=9> */
.L_x_195:
[----:B------:R-:W-:Y:S05]  /*4e60*/  BSYNC B0 ;  /* 0x0000000000007941 */ /* 0x000fea0003800000 */
.L_x_194:
[----:B------:R-:W-:Y:S01]  /*4e70*/  ISETP.GE.AND P0, PT, R33, UR16, PT ;  /* 0x0000001021007c0c */ /* 0x000fe2000bf06270 */
[----:B------:R-:W-:Y:S01]  /*4e80*/  ULDC UR11, c[0x0][0x29c] ;  /* 0x0000a700000b7ab9 */ /* 0x000fe20000000800 */
[----:B------:R-:W-:Y:S01]  /*4e90*/  ULDC UR12, c[0x0][0x288] ;  /* 0x0000a200000c7ab9 */ /* 0x000fe20000000800 */
[----:B------:R-:W-:Y:S01]  /*4ea0*/  ULDC.64 UR8, c[0x0][0x258] ;  /* 0x0000960000087ab9 */ /* 0x000fe20000000a00 */
[----:B------:R-:W-:Y:S01]  /*4eb0*/  ULDC.64 UR14, c[0x0][0x250] ;  /* 0x00009400000e7ab9 */ /* 0x000fe20000000a00 */
[----:B------:R-:W-:Y:S08]  /*4ec0*/  BSSY B0, `(.L_x_202) ;  /* 0x0000103000007945 */ /* 0x000ff00003800000 */
[----:B------:R-:W-:Y:S05]  /*4ed0*/  @P0 BRA `(.L_x_203) ;  /* 0x0000001000040947 */ /* 0x000fea0003800000 */
[----:B------:R-:W1:Y:S01]  /*4ee0*/  S2UR UR4, SR_CTAID.X ;  /* 0x00000000000479c3 */ /* 0x000e620000002500 */
[----:B------:R-:W-:Y:S01]  /*4ef0*/  MOV R12, UR39 ;  /* 0x00000027000c7c02 */ /* 0x000fe20008000f00 */
[----:B------:R-:W-:Y:S03]  /*4f00*/  BSSY B1, `(.L_x_204) ;  /* 0x0000056000017945 */ /* 0x000fe60003800000 */
[----:B------:R-:W-:-:S03]  /*4f10*/  IADD3 R43, -R5, -0x2, R12 ;  /* 0xfffffffe052b7810 */ /* 0x000fc60007ffe10c */
[----:B------:R-:W1:Y:S02]  /*4f20*/  LDC R15, c[0x0][0x288] ;  /* 0x0000a200ff0f7b82 */ /* 0x000e640000000800 */
[----:B------:R-:W-:-:S05]  /*4f30*/  IMAD.IADD R43, R43, 0x1, -R4 ;  /* 0x000000012b2b7824 */ /* 0x000fca00078e0a04 */
[----:B------:R-:W-:Y:S01]  /*4f40*/  LOP3.LUT P0, RZ, R43, 0x20, RZ, 0xc0, !PT ;  /* 0x000000202bff7812 */ /* 0x000fe2000780c0ff */
[----:B------:R-:W2:Y:S01]  /*4f50*/  LDC.64 R46, c[0x0][0x2e8] ;  /* 0x0000ba00ff2e7b82 */ /* 0x000ea20000000a00 */
[----:B-1----:R-:W-:-:S05]  /*4f60*/  IMAD R12, R2, R15, UR4 ;  /* 0x00000004020c7e24 */ /* 0x002fca000f8e020f */
[----:B------:R-:W-:-:S05]  /*4f70*/  LEA R13, R12, R29, 0x5 ;  /* 0x0000001d0c0d7211 */ /* 0x000fca00078e28ff */
[----:B--2---:R-:W-:Y:S01]  /*4f80*/  IMAD.WIDE R46, R13, 0x2, R46 ;  /* 0x000000020d2e7825 */ /* 0x004fe200078e022e */
[----:B------:R-:W-:Y:S06]  /*4f90*/  @P0 BRA `(.L_x_205) ;  /* 0x0000000400300947 */ /* 0x000fec0003800000 */
[----:B------:R-:W-:Y:S01]  /*4fa0*/  ISETP.GE.AND P0, PT, R33, R44, PT ;  /* 0x0000002c2100720c */ /* 0x000fe20003f06270 */
[----:B------:R-:W-:-:S12]  /*4fb0*/  BSSY B2, `(.L_x_206) ;  /* 0x0000049000027945 */ /* 0x000fd80003800000 */
[----:B------:R-:W-:Y:S05]  /*4fc0*/  @!P0 BRA `(.L_x_207) ;  /* 0x00000004001c8947 */ /* 0x000fea0003800000 */
[----:B------:R-:W-:Y:S01]  /*4fd0*/  IABS R21, R44 ;  /* 0x0000002c00157213 */ /* 0x000fe20000000000 */
[----:B------:R-:W-:Y:S01]  /*4fe0*/  ULDC.64 UR4, c[0x0][0x258] ;  /* 0x0000960000047ab9 */ /* 0x000fe20000000a00 */
[----:B----4-:R-:W-:Y:S01]  /*4ff0*/  IABS R22, R33 ;  /* 0x0000002100167213 */ /* 0x010fe20000000000 */
[----:B------:R-:W1:Y:S01]  /*5000*/  LDS.U16 R45, [R42] ;  /* 0x000000002a2d7984 */ /* 0x000e620000000400 */
[----:B------:R-:W2:Y:S01]  /*5010*/  I2F.RP R14, R21 ;  /* 0x00000015000e7306 */ /* 0x000ea20000209400 */
[----:B------:R-:W-:Y:S02]  /*5020*/  ISETP.GE.AND P1, PT, R33, RZ, PT ;  /* 0x000000ff2100720c */ /* 0x000fe40003f26270 */
[----:B------:R-:W-:-:S05]  /*5030*/  ISETP.NE.AND P3, PT, R44, RZ, PT ;  /* 0x000000ff2c00720c */ /* 0x000fca0003f65270 */
[----:B--2---:R-:W2:Y:S02]  /*5040*/  MUFU.RCP R14, R14 ;  /* 0x0000000e000e7308 */ /* 0x004ea40000001000 */
[----:B--2---:R-:W-:-:S06]  /*5050*/  VIADD R20, R14, 0xffffffe ;  /* 0x0ffffffe0e147836 */ /* 0x004fcc0000000000 */
[----:B------:R-:W2:Y:S02]  /*5060*/  F2I.FTZ.U32.TRUNC.NTZ R13, R20 ;  /* 0x00000014000d7305 */ /* 0x000ea4000021f000 */
[----:B--2---:R-:W-:-:S05]  /*5070*/  IADD3 R12, RZ, -R13, RZ ;  /* 0x8000000dff0c7210 */ /* 0x004fca0007ffe0ff */
[----:B------:R-:W-:Y:S02]  /*5080*/  IMAD R23, R12, R21, RZ ;  /* 0x000000150c177224 */ /* 0x000fe400078e02ff */
[----:B------:R-:W-:-:S04]  /*5090*/  IMAD.MOV.U32 R12, RZ, RZ, RZ ;  /* 0x000000ffff0c7224 */ /* 0x000fc800078e00ff */
        /* <DEDUP_REMOVED lines=8> */
[----:B------:R-:W-:-:S05]  /*5120*/  @!P0 IMAD.IADD R12, R12, 0x1, -R21 ;  /* 0x000000010c0c8824 */ /* 0x000fca00078e0a15 */
[----:B------:R-:W-:Y:S02]  /*5130*/  @!P1 IADD3 R12, -R12, RZ, RZ ;  /* 0x000000ff0c0c9210 */ /* 0x000fe40007ffe1ff */
[----:B------:R-:W-:-:S04]  /*5140*/  @!P3 LOP3.LUT R12, RZ, R44, RZ, 0x33, !PT ;  /* 0x0000002cff0cb212 */ /* 0x000fc800078e33ff */
[----:B------:R-:W-:Y:S02]  /*5150*/  SHF.R.S32.HI R13, RZ, 0x1f, R12 ;  /* 0x0000001fff0d7819 */ /* 0x000fe4000001140c */
[----:B------:R-:W-:-:S05]  /*5160*/  IADD3 R14, P0, R12, UR38, RZ ;  /* 0x000000260c0e7c10 */ /* 0x000fca000ff1e0ff */
[----:B------:R-:W-:Y:S01]  /*5170*/  IMAD.X R13, R0, 0x1, R13, P0 ;  /* 0x00000001000d7824 */ /* 0x000fe200000e060d */
        /* <DEDUP_REMOVED lines=28> */
.L_x_208:
        /* <DEDUP_REMOVED lines=16> */
.L_x_207:
[----:B------:R-:W-:Y:S05]  /*5440*/  BSYNC B2 ;  /* 0x0000000000027941 */ /* 0x000fea0003800000 */
.L_x_206:
[----:B------:R-:W-:-:S07]  /*5450*/  VIADD R33, R33, 0x20 ;  /* 0x0000002021217836 */ /* 0x000fce0000000000 */
.L_x_205:
[----:B------:R-:W-:Y:S05]  /*5460*/  BSYNC B1 ;  /* 0x0000000000017941 */ /* 0x000fea0003800000 */
.L_x_204:
[----:B------:R-:W-:-:S13]  /*5470*/  LOP3.LUT P0, RZ, R43, 0xffffffe0, RZ, 0xc0, !PT ;  /* 0xffffffe02bff7812 */ /* 0x000fda000780c0ff */
[----:B------:R-:W-:Y:S05]  /*5480*/  @!P0 BRA `(.L_x_203) ;  /* 0x0000000800988947 */ /* 0x000fea0003800000 */
[C---:B------:R-:W-:Y:S02]  /*5490*/  LEA R7, R33.reuse, UR7, 0x1 ;  /* 0x0000000721077c11 */ /* 0x040fe4000f8e08ff */
[----:B------:R-:W-:Y:S02]  /*54a0*/  LEA R44, R33, 0x400, 0x5 ;  /* 0x00000400212c7811 */ /* 0x000fe400078e28ff */
[----:B------:R-:W-:Y:S01]  /*54b0*/  MOV R43, RZ ;  /* 0x000000ff002b7202 */ /* 0x000fe20000000f00 */
[----:B------:R-:W-:-:S04]  /*54c0*/  IMAD R7, R4, -0x2, R7 ;  /* 0xfffffffe04077824 */ /* 0x000fc800078e0207 */
[----:B------:R-:W-:-:S07]  /*54d0*/  VIADD R42, R7, UR6 ;  /* 0x00000006072a7c36 */ /* 0x000fce0008000000 */
.L_x_215:
[----:B------:R-:W1:Y:S01]  /*54e0*/  LDC R50, c[0x0][0x284] ;  /* 0x0000a100ff327b82 */ /* 0x000e620000000800 */
[----:B------:R-:W-:Y:S01]  /*54f0*/  IADD3 R12, R44, -0x400, RZ ;  /* 0xfffffc002c0c7810 */ /* 0x000fe20007ffe0ff */
[----:B------:R-:W-:Y:S01]  /*5500*/  IMAD.U32 R7, RZ, RZ, UR14 ;  /* 0x0000000eff077e24 */ /* 0x000fe2000f8e00ff */
[----:B------:R-:W-:Y:S01]  /*5510*/  MOV R6, UR15 ;  /* 0x0000000f00067c02 */ /* 0x000fe20008000f00 */
[----:B------:R-:W-:Y:S01]  /*5520*/  BSSY B1, `(.L_x_209) ;  /* 0x000004d000017945 */ /* 0x000fe20003800000 */
[----:B------:R-:W-:Y:S01]  /*5530*/  IADD3 R13, P0, R28, R12, RZ ;  /* 0x0000000c1c0d7210 */ /* 0x000fe20007f1e0ff */
[----:B------:R-:W-:-:S03]  /*5540*/  IMAD.IADD R45, R42, 0x1, R43 ;  /* 0x000000012a2d7824 */ /* 0x000fc600078e022b */
[----:B------:R-:W-:Y:S02]  /*5550*/  LEA.HI.X.SX32 R12, R12, R19, 0x1, P0 ;  /* 0x000000130c0c7211 */ /* 0x000fe400000f0eff */
[----:B------:R-:W-:-:S04]  /*5560*/  LEA R48, P3, R13, R7, 0x1 ;  /* 0x000000070d307211 */ /* 0x000fc800078608ff */
[----:B------:R-:W-:Y:S02]  /*5570*/  LEA.HI.X R49, R13, R6, R12, 0x1, P3 ;  /* 0x000000060d317211 */ /* 0x000fe400018f0c0c */
[----:B-1----:R-:W-:-:S13]  /*5580*/  ISETP.GE.AND P0, PT, R33, R50, PT ;  /* 0x000000322100720c */ /* 0x002fda0003f06270 */
[----:B------:R-:W-:Y:S05]  /*5590*/  @!P0 BRA `(.L_x_210) ;  /* 0x0000000400148947 */ /* 0x000fea0003800000 */
[----:B------:R-:W-:Y:S01]  /*55a0*/  IABS R15, R50 ;  /* 0x00000032000f7213 */ /* 0x000fe20000000000 */
[----:B------:R-:W1:Y:S01]  /*55b0*/  LDS.U16 R51, [R45] ;  /* 0x000000002d337984 */ /* 0x000e620000000400 */
[----:B----4-:R-:W-:Y:S02]  /*55c0*/  IABS R22, R33 ;  /* 0x0000002100167213 */ /* 0x010fe40000000000 */
[----:B------:R-:W2:Y:S01]  /*55d0*/  I2F.RP R14, R15 ;  /* 0x0000000f000e7306 */ /* 0x000ea20000209400 */
[----:B------:R-:W-:Y:S02]  /*55e0*/  ISETP.GE.AND P1, PT, R33, RZ, PT ;  /* 0x000000ff2100720c */ /* 0x000fe40003f26270 */
[----:B------:R-:W-:-:S05]  /*55f0*/  ISETP.NE.AND P3, PT, R50, RZ, PT ;  /* 0x000000ff3200720c */ /* 0x000fca0003f65270 */
[----:B--2---:R-:W2:Y:S02]  /*5600*/  MUFU.RCP R14, R14 ;  /* 0x0000000e000e7308 */ /* 0x004ea40000001000 */
[----:B--2---:R-:W-:-:S06]  /*5610*/  IADD3 R20, R14, 0xffffffe, RZ ;  /* 0x0ffffffe0e147810 */ /* 0x004fcc0007ffe0ff */
[----:B------:R-:W2:Y:S02]  /*5620*/  F2I.FTZ.U32.TRUNC.NTZ R13, R20 ;  /* 0x00000014000d7305 */ /* 0x000ea4000021f000 */
[----:B--2---:R-:W-:-:S04]  /*5630*/  IMAD.MOV R12, RZ, RZ, -R13 ;  /* 0x000000ffff0c7224 */ /* 0x004fc800078e0a0d */
[----:B------:R-:W-:Y:S01]  /*5640*/  IMAD R21, R12, R15, RZ ;  /* 0x0000000f0c157224 */ /* 0x000fe200078e02ff */
[----:B------:R-:W-:-:S10]  /*5650*/  HFMA2.MMA R12, -RZ, RZ, 0, 0 ;  /* 0x00000000ff0c7435 */ /* 0x000fd400000001ff */
[----:B------:R-:W-:-:S04]  /*5660*/  IMAD.HI.U32 R12, R13, R21, R12 ;  /* 0x000000150d0c7227 */ /* 0x000fc800078e000c */
[----:B------:R-:W-:-:S04]  /*5670*/  IMAD.MOV.U32 R13, RZ, RZ, R22 ;  /* 0x000000ffff0d7224 */ /* 0x000fc800078e0016 */
        /* <DEDUP_REMOVED lines=10> */
[----:B------:R-:W-:-:S04]  /*5720*/  IADD3 R14, P0, R12, UR38, RZ ;  /* 0x000000260c0e7c10 */ /* 0x000fc8000ff1e0ff */
[----:B------:R-:W-:Y:S02]  /*5730*/  IADD3.X R13, R0, R13, RZ, P0, !PT ;  /* 0x0000000d000d7210 */ /* 0x000fe400007fe4ff */
        /* <DEDUP_REMOVED lines=27> */
.L_x_211:
        /* <DEDUP_REMOVED lines=16> */
.L_x_210:
[----:B------:R-:W-:Y:S05]  /*59f0*/  BSYNC B1 ;  /* 0x0000000000017941 */ /* 0x000fea0003800000 */
.L_x_209:
[----:B------:R-:W-:Y:S01]  /*5a00*/  IADD3 R15, R33, 0x20, RZ ;  /* 0x00000020210f7810 */ /* 0x000fe20007ffe0ff */
[----:B------:R-:W-:Y:S03]  /*5a10*/  BSSY B1, `(.L_x_212) ;  /* 0x0000048000017945 */ /* 0x000fe60003800000 */
[----:B------:R-:W-:-:S13]  /*5a20*/  ISETP.GE.AND P0, PT, R15, R50, PT ;  /* 0x000000320f00720c */ /* 0x000fda0003f06270 */
[----:B------:R-:W-:Y:S05]  /*5a30*/  @!P0 BRA `(.L_x_213) ;  /* 0x0000000400148947 */ /* 0x000fea0003800000 */
[----:B------:R-:W-:Y:S01]  /*5a40*/  IABS R14, R50 ;  /* 0x00000032000e7213 */ /* 0x000fe20000000000 */
[----:B------:R-:W-:Y:S01]  /*5a50*/  IMAD.MOV.U32 R12, RZ, RZ, RZ ;  /* 0x000000ffff0c7224 */ /* 0x000fe200078e00ff */
[----:B----4-:R-:W-:Y:S01]  /*5a60*/  IABS R22, R15 ;  /* 0x0000000f00167213 */ /* 0x010fe20000000000 */
[----:B------:R-:W1:Y:S01]  /*5a70*/  LDS.U16 R51, [R45+0x40] ;  /* 0x000040002d337984 */ /* 0x000e620000000400 */
[----:B------:R-:W2:Y:S01]  /*5a80*/  I2F.RP R20, R14 ;  /* 0x0000000e00147306 */ /* 0x000ea20000209400 */
[----:B------:R-:W-:Y:S02]  /*5a90*/  ISETP.GE.AND P1, PT, R15, RZ, PT ;  /* 0x000000ff0f00720c */ /* 0x000fe40003f26270 */
[----:B------:R-:W-:-:S05]  /*5aa0*/  ISETP.NE.AND P3, PT, R50, RZ, PT ;  /* 0x000000ff3200720c */ /* 0x000fca0003f65270 */
[----:B--2---:R-:W2:Y:S02]  /*5ab0*/  MUFU.RCP R20, R20 ;  /* 0x0000001400147308 */ /* 0x004ea40000001000 */
[----:B--2---:R-:W-:-:S06]  /*5ac0*/  VIADD R21, R20, 0xffffffe ;  /* 0x0ffffffe14157836 */ /* 0x004fcc0000000000 */
[----:B------:R-:W2:Y:S02]  /*5ad0*/  F2I.FTZ.U32.TRUNC.NTZ R13, R21 ;  /* 0x00000015000d7305 */ /* 0x000ea4000021f000 */
[----:B--2---:R-:W-:-:S05]  /*5ae0*/  IADD3 R23, RZ, -R13, RZ ;  /* 0x8000000dff177210 */ /* 0x004fca0007ffe0ff */
[----:B------:R-:W-:-:S04]  /*5af0*/  IMAD R23, R23, R14, RZ ;  /* 0x0000000e17177224 */ /* 0x000fc800078e02ff */
        /* <DEDUP_REMOVED lines=41> */
.L_x_214:
        /* <DEDUP_REMOVED lines=16> */
.L_x_213:
[----:B------:R-:W-:Y:S05]  /*5e90*/  BSYNC B1 ;  /* 0x0000000000017941 */ /* 0x000fea0003800000 */
.L_x_212:
[----:B------:R-:W-:Y:S01]  /*5ea0*/  VIADD R33, R33, 0x40 ;  /* 0x0000004021217836 */ /* 0x000fe20000000000 */
[----:B------:R-:W-:Y:S01]  /*5eb0*/  IADD3 R43, R43, 0x80, RZ ;  /* 0x000000802b2b7810 */ /* 0x000fe20007ffe0ff */
[----:B------:R-:W-:-:S03]  /*5ec0*/  VIADD R44, R44, 0x800 ;  /* 0x000008002c2c7836 */ /* 0x000fc60000000000 */
[----:B------:R-:W-:-:S13]  /*5ed0*/  ISETP.GE.AND P0, PT, R33, UR16, PT ;  /* 0x0000001021007c0c */ /* 0x000fda000bf06270 */
[----:B------:R-:W-:Y:S05]  /*5ee0*/  @!P0 BRA `(.L_x_215) ;  /* 0xfffffff4007c8947 */ /* 0x000fea000383ffff */
.L_x_203:
[----:B------:R-:W-:Y:S05]  /*5ef0*/  BSYNC B0 ;  /* 0x0000000000007941 */ /* 0x000fea0003800000 */
.L_x_202:
        /* <DEDUP_REMOVED lines=16> */
[----:B----4-:R-:W1:Y:S01]  /*6000*/  @P3 S2R R23, SR_CTAID.X ;  /* 0x0000000000173919 */ /* 0x010e620000002500 */
[----:B------:R-:W1:Y:S08]  /*6010*/  @P3 LDC R0, c[0x0][0x288] ;  /* 0x0000a200ff003b82 */ /* 0x000e700000000800 */
[----:B------:R-:W2:Y:S01]  /*6020*/  @P3 LDC.64 R20, c[0x0][0x2e8] ;  /* 0x0000ba00ff143b82 */ /* 0x000ea20000000a00 */
[----:B-1----:R-:W-:-:S04]  /*6030*/  @P3 IMAD R0, R2, R0, R23 ;  /* 0x0000000002003224 */ /* 0x002fc800078e0217 */
[----:B------:R-:W-:-:S04]  /*6040*/  @P3 IMAD R23, R0, 0x20, R29 ;  /* 0x0000002000173824 */ /* 0x000fc800078e021d */
[----:B--2---:R-:W-:-:S06]  /*6050*/  @P3 IMAD.WIDE R20, R23, 0x2, R20 ;  /* 0x0000000217143825 */ /* 0x004fcc00078e0214 */
[----:B------:R-:W2:Y:S01]  /*6060*/  @P3 LDG.E.128 R20, desc[UR36][R20.64] ;  /* 0x0000002414143981 */ /* 0x000ea2000c1e1d00 */
[----:B------:R-:W-:Y:S01]  /*6070*/  SHF.L.U32 R17, R17, 0x5, RZ ;  /* 0x0000000511117819 */ /* 0x000fe200000006ff */
[----:B-----5:R-:W-:Y:S01]  /*6080*/  HFMA2.MMA R12, R12, 1, 1, R8 ;  /* 0x3c003c000c0c7835 */ /* 0x020fe20000000008 */
[----:B------:R-:W-:Y:S01]  /*6090*/  HADD2 R13, R13, R9 ;  /* 0x000000090d0d7230 */ /* 0x000fe20000000000 */
[----:B------:R-:W-:Y:S01]  /*60a0*/  HFMA2.MMA R14, R14, 1, 1, R10 ;  /* 0x3c003c000e0e7835 */ /* 0x000fe2000000000a */
[----:B------:R-:W-:Y:S01]  /*60b0*/  IADD3 R28, P0, R28, R17, RZ ;  /* 0x000000111c1c7210 */ /* 0x000fe20007f1e0ff */
[----:B------:R-:W-:-:S03]  /*60c0*/  HADD2 R15, R15, R11 ;  /* 0x0000000b0f0f7230 */ /* 0x000fc60000000000 */
[----:B------:R-:W-:Y:S02]  /*60d0*/  LEA.HI.X.SX32 R17, R17, R19, 0x1, P0 ;  /* 0x0000001311117211 */ /* 0x000fe400000f0eff */
[----:B0-----:R-:W-:-:S04]  /*60e0*/  LEA R8, P0, R28, R7, 0x1 ;  /* 0x000000071c087211 */ /* 0x001fc800078008ff */
[----:B------:R-:W-:Y:S01]  /*60f0*/  LEA.HI.X R9, R28, R6, R17, 0x1, P0 ;  /* 0x000000061c097211 */ /* 0x000fe200000f0c11 */
[----:B--2---:R-:W-:Y:S01]  /*6100*/  @P3 HFMA2.MMA R13, R13, R21, -RZ ;  /* 0x000000150d0d3235 */ /* 0x004fe200001000ff */
[----:B------:R-:W-:Y:S01]  /*6110*/  @P3 HMUL2 R12, R12, R20 ;  /* 0x000000140c0c3232 */ /* 0x000fe20000000000 */
[----:B------:R-:W-:Y:S01]  /*6120*/  @P3 HFMA2.MMA R15, R15, R23, -RZ ;  /* 0x000000170f0f3235 */ /* 0x000fe200001000ff */
[----:B------:R-:W-:-:S06]  /*6130*/  @P3 HMUL2 R14, R14, R22 ;  /* 0x000000160e0e3232 */ /* 0x000fcc0000000000 */
[----:B------:R1:W-:Y:S04]  /*6140*/  STG.E.128 desc[UR36][R8.64], R12 ;  /* 0x0000000c08007986 */ /* 0x0003e8000c101d24 */
.L_x_219:
[----:B------:R-:W-:Y:S05]  /*6150*/  BSYNC B1 ;  /* 0x0000000000017941 */ /* 0x000fea0003800000 */
.L_x_218:
[----:B-----5:R-:W-:Y:S02]  /*6160*/  HADD2.F32 R0, -RZ, R12.H0_H0 ;  /* 0x2000000cff007230 */ /* 0x020fe40000004100 */
[----:B01----:R-:W-:Y:S02]  /*6170*/  HADD2.F32 R9, -RZ, R14.H0_H0 ;  /* 0x2000000eff097230 */ /* 0x003fe40000004100 */
[----:B------:R-:W-:Y:S02]  /*6180*/  HADD2.F32 R12, -RZ, R12.H1_H1 ;  /* 0x3000000cff0c7230 */ /* 0x000fe40000004100 */
[C---:B------:R-:W-:Y:S01]  /*6190*/  FFMA.FTZ R34, R25.reuse, R0, R34 ;  /* 0x0000000019227223 */ /* 0x040fe20000010022 */
[--C-:B------:R-:W-:Y:S02]  /*61a0*/  HADD2.F32 R7, -RZ, R13.reuse.H0_H0 ;  /* 0x2000000dff077230 */ /* 0x100fe40000004100 */
        /* <DEDUP_REMOVED lines=11> */
.L_x_217:
[----:B------:R-:W-:Y:S05]  /*6260*/  BSYNC B0 ;  /* 0x0000000000007941 */ /* 0x000fea0003800000 */
.L_x_216:
[C---:B------:R-:W-:Y:S01]  /*6270*/  LOP3.LUT R0, R3.reuse, 0xffffffc0, RZ, 0xc0, !PT ;  /* 0xffffffc003007812 */ /* 0x040fe200078ec0ff */
[----:B------:R-:W-:Y:S01]  /*6280*/  BAR.SYNC.DEFER_BLOCKING 0x0 ;  /* 0x0000000000007b1d */ /* 0x000fe20000010000 */
[----:B------:R-:W-:Y:S02]  /*6290*/  LOP3.LUT R2, R3, 0xffffffe0, RZ, 0xc0, !PT ;  /* 0xffffffe003027812 */ /* 0x000fe400078ec0ff */
[----:B------:R-:W-:Y:S01]  /*62a0*/  ISETP.NE.AND P5, PT, R0, 0x40, PT ;  /* 0x000000400000780c */ /* 0x000fe20003fa5270 */
[----:B------:R-:W-:Y:S01]  /*62b0*/  IMAD R0, R5, 0x20, R29 ;  /* 0x0000002005007824 */ /* 0x000fe200078e021d */
[C---:B------:R-:W-:Y:S01]  /*62c0*/  ISETP.GT.AND P4, PT, R3.reuse, 0x7, PT ;  /* 0x000000070300780c */ /* 0x040fe20003f84270 */
[----:B------:R-:W-:Y:S01]  /*62d0*/  BSSY B0, `(.L_x_220) ;  /* 0x0000013000007945 */ /* 0x000fe20003800000 */
[----:B------:R-:W-:Y:S02]  /*62e0*/  LOP3.LUT R4, R3, 0xfffffff0, RZ, 0xc0, !PT ;  /* 0xfffffff003047812 */ /* 0x000fe400078ec0ff */
[----:B------:R-:W-:-:S02]  /*62f0*/  ISETP.NE.AND P0, PT, R2, 0x20, PT ;  /* 0x000000200200780c */ /* 0x000fc40003f05270 */
[----:B------:R-:W-:Y:S02]  /*6300*/  P2R R2, PR, RZ, 0x10 ;  /* 0x00000010ff027803 */ /* 0x000fe40000000000 */
[C---:B------:R-:W-:Y:S02]  /*6310*/  ISETP.GT.AND P6, PT, R3.reuse, 0x3f, PT ;  /* 0x0000003f0300780c */ /* 0x040fe40003fc4270 */
[C---:B------:R-:W-:Y:S02]  /*6320*/  ISETP.GT.AND P1, PT, R3.reuse, 0x1f, PT ;  /* 0x0000001f0300780c */ /* 0x040fe40003f24270 */
[C---:B------:R-:W-:Y:S02]  /*6330*/  ISETP.GT.AND P2, PT, R3.reuse, 0xf, PT ;  /* 0x0000000f0300780c */ /* 0x040fe40003f44270 */
[C---:B------:R-:W-:Y:S02]  /*6340*/  ISETP.GT.AND P3, PT, R3.reuse, 0x3, PT ;  /* 0x000000030300780c */ /* 0x040fe40003f64270 */
[----:B------:R-:W-:-:S02]  /*6350*/  LOP3.LUT R2, R3, 0xfffffff8, RZ, 0xc0, !PT ;  /* 0xfffffff803027812 */ /* 0x000fc400078ec0ff */
[C---:B0-----:R-:W-:Y:S02]  /*6360*/  LOP3.LUT R10, R3.reuse, 0xfffffffc, RZ, 0xc0, !PT ;  /* 0xfffffffc030a7812 */ /* 0x041fe400078ec0ff */
        /* <DEDUP_REMOVED lines=9> */
.L_x_221:
[----:B------:R-:W-:Y:S05]  /*6400*/  BSYNC B0 ;  /* 0x0000000000007941 */ /* 0x000fea0003800000 */
.L_x_220:
        /* <DEDUP_REMOVED lines=21> */
.L_x_223:
[----:B------:R-:W-:Y:S05]  /*6560*/  BSYNC B0 ;  /* 0x0000000000007941 */ /* 0x000fea0003800000 */
.L_x_222:
        /* <DEDUP_REMOVED lines=9> */
.L_x_225:
[----:B------:R-:W-:Y:S05]  /*6600*/  BSYNC B0 ;  /* 0x0000000000007941 */ /* 0x000fea0003800000 */
.L_x_224:
[----:B------:R-:W-:Y:S01]  /*6610*/  BAR.SYNC.DEFER_BLOCKING 0x0 ;  /* 0x0000000000007b1d */ /* 0x000fe20000010000 */
[----:B------:R-:W-:-:S05]  /*6620*/  ISETP.GT.U32.AND P0, PT, R12, 0x6, PT ;  /* 0x000000060c00780c */ /* 0x000fca0003f04070 */
        /* <DEDUP_REMOVED lines=19> */
.L_x_227:
[----:B------:R-:W-:Y:S05]  /*6760*/  BSYNC B0 ;  /* 0x0000000000007941 */ /* 0x000fea0003800000 */
.L_x_226:
[----:B------:R-:W-:Y:S06]  /*6770*/  BAR.SYNC.DEFER_BLOCKING 0x0 ;  /* 0x0000000000007b1d */ /* 0x000fec0000010000 */
[----:B------:R-:W-:Y:S04]  /*6780*/  BSSY B0, `(.L_x_228) ;  /* 0x0000007000007945 */ /* 0x000fe80003800000 */
[----:B------:R-:W-:Y:S05]  /*6790*/  @P4 BRA `(.L_x_229) ;  /* 0x0000000000144947 */ /* 0x000fea0003800000 */
[----:B01----:R-:W-:Y:S02]  /*67a0*/  F2FP.F16.F32.PACK_AB R4, R35, R34 ;  /* 0x000000222304723e */ /* 0x003fe400000000ff */
[----:B------:R-:W-:Y:S02]  /*67b0*/  F2FP.F16.F32.PACK_AB R5, R37, R36 ;  /* 0x000000242505723e */ /* 0x000fe400000000ff */
[----:B------:R-:W-:Y:S02]  /*67c0*/  F2FP.F16.F32.PACK_AB R6, R39, R38 ;  /* 0x000000262706723e */ /* 0x000fe400000000ff */
[----:B------:R-:W-:-:S05]  /*67d0*/  F2FP.F16.F32.PACK_AB R7, R41, R40 ;  /* 0x000000282907723e */ /* 0x000fca00000000ff */
[----:B------:R2:W-:Y:S02]  /*67e0*/  STS.128 [R0+-0x100], R4 ;  /* 0xffff000400007388 */ /* 0x0005e40000000c00 */
.L_x_229:
[----:B------:R-:W-:Y:S05]  /*67f0*/  BSYNC B0 ;  /* 0x0000000000007941 */ /* 0x000fea0003800000 */
.L_x_228:
[----:B------:R-:W-:Y:S06]  /*6800*/  BAR.SYNC.DEFER_BLOCKING 0x0 ;  /* 0x0000000000007b1d */ /* 0x000fec0000010000 */
        /* <DEDUP_REMOVED lines=19> */
.L_x_231:
[----:B------:R-:W-:Y:S05]  /*6940*/  BSYNC B0 ;  /* 0x0000000000007941 */ /* 0x000fea0003800000 */
.L_x_230:
        /* <DEDUP_REMOVED lines=8> */
.L_x_233:
[----:B------:R-:W-:Y:S05]  /*69d0*/  BSYNC B0 ;  /* 0x0000000000007941 */ /* 0x000fea0003800000 */
.L_x_232:
[----:B------:R-:W-:Y:S01]  /*69e0*/  BAR.SYNC.DEFER_BLOCKING 0x0 ;  /* 0x0000000000007b1d */ /* 0x000fe20000010000 */
[----:B------:R-:W-:-:S05]  /*69f0*/  ISETP.GT.AND P1, PT, R3, 0x7, PT ;  /* 0x000000070300780c */ /* 0x000fca0003f24270 */
[----:B------:R-:W-:Y:S08]  /*6a00*/  BSSY B0, `(.L_x_234) ;  /* 0x0000013000007945 */ /* 0x000ff00003800000 */
[----:B------:R-:W-:Y:S05]  /*6a10*/  @P1 BRA `(.L_x_235) ;  /* 0x0000000000441947 */ /* 0x000fea0003800000 */
[----:B0123--:R-:W0:Y:S02]  /*6a20*/  LDS.128 R4, [R0] ;  /* 0x0000000000047984 */ /* 0x00fe240000000c00 */
        /* <DEDUP_REMOVED lines=16> */
.L_x_235:
[----:B------:R-:W-:Y:S05]  /*6b30*/  BSYNC B0 ;  /* 0x0000000000007941 */ /* 0x000fea0003800000 */
.L_x_234:
[----:B------:R-:W-:Y:S06]  /*6b40*/  BAR.SYNC.DEFER_BLOCKING 0x0 ;  /* 0x0000000000007b1d */ /* 0x000fec0000010000 */
[----:B------:R-:W-:Y:S04]  /*6b50*/  BSSY B0, `(.L_x_236) ;  /* 0x0000007000007945 */ /* 0x000fe80003800000 */
[----:B------:R-:W-:Y:S05]  /*6b60*/  @P6 BRA `(.L_x_237) ;  /* 0x0000000000146947 */ /* 0x000fea0003800000 */
[----:B0123--:R-:W-:Y:S02]  /*6b70*/  F2FP.F16.F32.PACK_AB R4, R35, R34 ;  /* 0x000000222304723e */ /* 0x00ffe400000000ff */
[----:B------:R-:W-:Y:S02]  /*6b80*/  F2FP.F16.F32.PACK_AB R5, R37, R36 ;  /* 0x000000242505723e */ /* 0x000fe400000000ff */
[----:B------:R-:W-:Y:S02]  /*6b90*/  F2FP.F16.F32.PACK_AB R6, R39, R38 ;  /* 0x000000262706723e */ /* 0x000fe400000000ff */
[----:B------:R-:W-:-:S05]  /*6ba0*/  F2FP.F16.F32.PACK_AB R7, R41, R40 ;  /* 0x000000282907723e */ /* 0x000fca00000000ff */
[----:B------:R0:W-:Y:S02]  /*6bb0*/  STS.128 [R0+-0x40], R4 ;  /* 0xffffc00400007388 */ /* 0x0001e40000000c00 */
.L_x_237:
[----:B------:R-:W-:Y:S05]  /*6bc0*/  BSYNC B0 ;  /* 0x0000000000007941 */ /* 0x000fea0003800000 */
.L_x_236:
[----:B------:R-:W-:Y:S06]  /*6bd0*/  BAR.SYNC.DEFER_BLOCKING 0x0 ;  /* 0x0000000000007b1d */ /* 0x000fec0000010000 */
[----:B------:R-:W-:Y:S04]  /*6be0*/  BSSY B0, `(.L_x_238) ;  /* 0x0000013000007945 */ /* 0x000fe80003800000 */
        /* <DEDUP_REMOVED lines=18> */
.L_x_239:
[----:B------:R-:W-:Y:S05]  /*6d10*/  BSYNC B0 ;  /* 0x0000000000007941 */ /* 0x000fea0003800000 */
.L_x_238:
[----:B------:R-:W-:Y:S06]  /*6d20*/  BAR.SYNC.DEFER_BLOCKING 0x0 ;  /* 0x0000000000007b1d */ /* 0x000fec0000010000 */
[----:B------:R-:W-:Y:S05]  /*6d30*/  @P0 EXIT ;  /* 0x000000000000094d */ /* 0x000fea0003800000 */
[----:B0123--:R-:W0:Y:S02]  /*6d40*/  LDC R0, c[0x0][0x308] ;  /* 0x0000c200ff007b82 */ /* 0x00fe240000000800 */
        /* <DEDUP_REMOVED lines=14> */
.L_x_240:
[----:B------:R-:W0:Y:S01]  /*6e30*/  LDC.64 R2, c[0x0][0x300] ;  /* 0x0000c000ff027b82 */ /* 0x000e220000000a00 */
[----:B------:R-:W-:Y:S01]  /*6e40*/  IMAD.IADD R16, R16, 0x1, R29 ;  /* 0x0000000110107824 */ /* 0x000fe200078e021d */
[----:B------:R-:W-:Y:S01]  /*6e50*/  ULDC.64 UR4, c[0x0][0x210] ;  /* 0x0000840000047ab9 */ /* 0x000fe20000000a00 */
[----:B0-----:R-:W2:Y:S02]  /*6e60*/  LDG.E R2, desc[UR36][R2.64] ;  /* 0x0000002402027981 */ /* 0x001ea4000c1e1900 */
        /* <DEDUP_REMOVED lines=47> */
[----:B------:R-:W-:Y:S02]  /*7160*/  IADD3 R4, P0, R16, UR4, RZ ;  /* 0x0000000410047c10 */ /* 0x000fe4000ff1e0ff */
[----:B------:R-:W-:Y:S02]  /*7170*/  PRMT R0, R5, 0x7710, RZ ;  /* 0x0000771005007816 */ /* 0x000fe400000000ff */
[----:B------:R-:W-:-:S02]  /*7180*/  PRMT R2, R7, 0x4210, R6 ;  /* 0x0000421007027816 */ /* 0x000fc40000000006 */
[----:B------:R-:W-:Y:S02]  /*7190*/  LEA.HI.X.SX32 R5, R16, UR5, 0x1, P0 ;  /* 0x0000000510057c11 */ /* 0x000fe400080f0eff */
[----:B------:R-:W-:-:S05]  /*71a0*/  PRMT R3, R3, 0x4210, R0 ;  /* 0x0000421003037816 */ /* 0x000fca0000000000 */
[----:B------:R-:W-:Y:S01]  /*71b0*/  STG.E.64 desc[UR36][R4.64], R2 ;  /* 0x0000000204007986 */ /* 0x000fe2000c101b24 */
[----:B------:R-:W-:Y:S05]  /*71c0*/  EXIT ;  /* 0x000000000000794d */ /* 0x000fea0003800000 */
.L_x_144:
[----:B------:R-:W-:Y:S01]  /*71d0*/  HFMA2.MMA R12, -RZ, RZ, 0, 4.76837158203125e-07 ;  /* 0x00000008ff0c7435 */ /* 0x000fe200000001ff */
[----:B------:R-:W-:Y:S01]  /*71e0*/  IMAD.MOV.U32 R11, RZ, RZ, 0x1f ;  /* 0x0000001fff0b7424 */ /* 0x000fe200078e00ff */
[----:B------:R-:W-:-:S09]  /*71f0*/  MOV R15, 0xffff ;  /* 0x0000ffff000f7802 */ /* 0x000fd20000000f00 */
[----:B-1---5:R-:W-:Y:S05]  /*7200*/  WARPSYNC.COLLECTIVE R15, `(.L_x_241) ;  /* 0x000000000f087348 */ /* 0x022fea0003c00000 */
[----:B------:R0:W2:Y:S02]  /*7210*/  SHFL.BFLY P6, R14, R13, R12, R11 ;  /* 0x0c00000c0d0e7389 */ /* 0x0000a400000c000b */
[----:B012--5:R-:W-:Y:S01]  /*7220*/  ENDCOLLECTIVE ;  /* 0x000000000000791b */ /* 0x027fe20003800000 */
.L_x_241:
[----:B------:R-:W-:Y:S01]  /*7230*/  HFMA2.MMA R12, -RZ, RZ, 0, 2.384185791015625e-07 ;  /* 0x00000004ff0c7435 */ /* 0x000fe200000001ff */
[----:B------:R-:W-:-:S04]  /*7240*/  FADD.FTZ R0, R13, R14 ;  /* 0x0000000e0d007221 */ /* 0x000fc80000010000 */
[----:B------:R-:W-:-:S07]  /*7250*/  IMAD.MOV.U32 R13, RZ, RZ, R0 ;  /* 0x000000ffff0d7224 */ /* 0x000fce00078e0000 */
[----:B------:R-:W-:Y:S05]  /*7260*/  WARPSYNC.COLLECTIVE R15, `(.L_x_242) ;  /* 0x000000000f087348 */ /* 0x000fea0003c00000 */
[----:B------:R0:W1:Y:S02]  /*7270*/  SHFL.BFLY P6, R14, R13, R12, R11 ;  /* 0x0c00000c0d0e7389 */ /* 0x00006400000c000b */
[----:B01----:R-:W-:Y:S01]  /*7280*/  ENDCOLLECTIVE ;  /* 0x000000000000791b */ /* 0x003fe20003800000 */
.L_x_242:
[----:B------:R-:W-:Y:S01]  /*7290*/  MOV R12, 0x2 ;  /* 0x00000002000c7802 */ /* 0x000fe20000000f00 */
[----:B------:R-:W-:-:S04]  /*72a0*/  FADD.FTZ R3, R0, R14 ;  /* 0x0000000e00037221 */ /* 0x000fc80000010000 */
[----:B------:R-:W-:-:S07]  /*72b0*/  IMAD.MOV.U32 R13, RZ, RZ, R3 ;  /* 0x000000ffff0d7224 */ /* 0x000fce00078e0003 */
[----:B------:R-:W-:Y:S05]  /*72c0*/  WARPSYNC.COLLECTIVE R15, `(.L_x_243) ;  /* 0x000000000f087348 */ /* 0x000fea0003c00000 */
[----:B------:R0:W1:Y:S02]  /*72d0*/  SHFL.BFLY P6, R14, R13, R12, R11 ;  /* 0x0c00000c0d0e7389 */ /* 0x00006400000c000b */
[----:B01----:R-:W-:Y:S01]  /*72e0*/  ENDCOLLECTIVE ;  /* 0x000000000000791b */ /* 0x003fe20003800000 */
.L_x_243:
[----:B------:R-:W-:Y:S01]  /*72f0*/  HFMA2.MMA R12, -RZ, RZ, 0, 5.9604644775390625e-08 ;  /* 0x00000001ff0c7435 */ /* 0x000fe200000001ff */
[----:B------:R-:W-:-:S04]  /*7300*/  FADD.FTZ R4, R3, R14 ;  /* 0x0000000e03047221 */ /* 0x000fc80000010000 */
[----:B------:R-:W-:-:S07]  /*7310*/  IMAD.MOV.U32 R13, RZ, RZ, R4 ;  /* 0x000000ffff0d7224 */ /* 0x000fce00078e0004 */
[----:B------:R-:W-:Y:S05]  /*7320*/  WARPSYNC.COLLECTIVE R15, `(.L_x_244) ;  /* 0x000000000f087348 */ /* 0x000fea0003c00000 */
[----:B------:R0:W1:Y:S02]  /*7330*/  SHFL.BFLY P6, R14, R13, R12, R11 ;  /* 0x0c00000c0d0e7389 */ /* 0x00006400000c000b */
[----:B01----:R-:W-:Y:S01]  /*7340*/  ENDCOLLECTIVE ;  /* 0x000000000000791b */ /* 0x003fe20003800000 */
.L_x_244:
[----:B------:R-:W-:Y:S05]  /*7350*/  BRA `(.L_x_245) ;  /* 0xffffffa400c87947 */ /* 0x000fea000383ffff */
.L_x_157:
[----:B------:R-:W-:Y:S01]  /*7360*/  BSSY B1, `(.L_x_246) ;  /* 0x0000007000017945 */ /* 0x000fe20003800000 */
[----:B------:R-:W-:Y:S01]  /*7370*/  IMAD.MOV.U32 R12, RZ, RZ, 0x1 ;  /* 0x00000001ff0c7424 */ /* 0x000fe200078e00ff */
[----:B------:R-:W-:Y:S01]  /*7380*/  MOV R11, 0x1f ;  /* 0x0000001f000b7802 */ /* 0x000fe20000000f00 */
[----:B------:R-:W-:-:S07]  /*7390*/  IMAD.MOV.U32 R15, RZ, RZ, -0x1 ;  /* 0xffffffffff0f7424 */ /* 0x000fce00078e00ff */
[----:B-1--4-:R-:W-:Y:S05]  /*73a0*/  WARPSYNC.COLLECTIVE R15, `(.L_x_247) ;  /* 0x000000000f087348 */ /* 0x012fea0003c00000 */
[----:B------:R0:W2:Y:S02]  /*73b0*/  SHFL.BFLY P6, R14, R13, R12, R11 ;  /* 0x0c00000c0d0e7389 */ /* 0x0000a400000c000b */
[----:B012-4-:R-:W-:Y:S01]  /*73c0*/  ENDCOLLECTIVE ;  /* 0x000000000000791b */ /* 0x017fe20003800000 */
.L_x_247:
[----:B------:R-:W-:Y:S05]  /*73d0*/  BSYNC B1 ;  /* 0x0000000000017941 */ /* 0x000fea0003800000 */
.L_x_246:
[----:B------:R-:W-:Y:S05]  /*73e0*/  BRA `(.L_x_248) ;  /* 0xffffffb400c87947 */ /* 0x000fea000383ffff */
.L_x_161:
[----:B------:R-:W-:Y:S01]  /*73f0*/  HFMA2.MMA R11, -RZ, RZ, 0, 1.847743988037109375e-06 ;  /* 0x0000001fff0b7435 */ /* 0x000fe200000001ff */
[----:B------:R-:W-:Y:S01]  /*7400*/  BSSY B0, `(.L_x_249) ;  /* 0x0000007000007945 */ /* 0x000fe20003800000 */
[----:B------:R-:W-:Y:S01]  /*7410*/  MOV R13, R5 ;  /* 0x00000005000d7202 */ /* 0x000fe20000000f00 */
[----:B------:R-:W-:Y:S02]  /*7420*/  IMAD.MOV.U32 R12, RZ, RZ, 0x10 ;  /* 0x00000010ff0c7424 */ /* 0x000fe400078e00ff */
[----:B------:R-:W-:-:S07]  /*7430*/  IMAD.MOV.U32 R15, RZ, RZ, -0x1 ;  /* 0xffffffffff0f7424 */ /* 0x000fce00078e00ff */
[----:B--2345:R-:W-:Y:S05]  /*7440*/  WARPSYNC.COLLECTIVE R15, `(.L_x_250) ;  /* 0x000000000f087348 */ /* 0x03cfea0003c00000 */
[----:B------:R0:W1:Y:S02]  /*7450*/  SHFL.BFLY P6, R14, R13, R12, R11 ;  /* 0x0c00000c0d0e7389 */ /* 0x00006400000c000b */
[----:B012345:R-:W-:Y:S01]  /*7460*/  ENDCOLLECTIVE ;  /* 0x000000000000791b */ /* 0x03ffe20003800000 */
.L_x_250:
[----:B------:R-:W-:Y:S05]  /*7470*/  BSYNC B0 ;  /* 0x0000000000007941 */ /* 0x000fea0003800000 */
.L_x_249:
[----:B------:R-:W-:Y:S01]  /*7480*/  FMNMX.FTZ R13, R14, R5, !PT ;  /* 0x000000050e0d7209 */ /* 0x000fe20007810000 */
[----:B------:R-:W-:Y:S01]  /*7490*/  IMAD.MOV.U32 R11, RZ, RZ, 0x1f ;  /* 0x0000001fff0b7424 */ /* 0x000fe200078e00ff */
[----:B------:R-:W-:Y:S02]  /*74a0*/  MOV R12, 0x8 ;  /* 0x00000008000c7802 */ /* 0x000fe40000000f00 */
[----:B------:R-:W-:-:S07]  /*74b0*/  MOV R15, 0xffffffff ;  /* 0xffffffff000f7802 */ /* 0x000fce0000000f00 */
[----:B------:R-:W-:Y:S05]  /*74c0*/  WARPSYNC.COLLECTIVE R15, `(.L_x_251) ;  /* 0x000000000f087348 */ /* 0x000fea0003c00000 */
[----:B------:R0:W1:Y:S02]  /*74d0*/  SHFL.BFLY P6, R14, R13, R12, R11 ;  /* 0x0c00000c0d0e7389 */ /* 0x00006400000c000b */
[----:B01----:R-:W-:Y:S01]  /*74e0*/  ENDCOLLECTIVE ;  /* 0x000000000000791b */ /* 0x003fe20003800000 */
.L_x_251:
[----:B------:R-:W-:Y:S01]  /*74f0*/  HFMA2.MMA R12, -RZ, RZ, 0, 2.384185791015625e-07 ;  /* 0x00000004ff0c7435 */ /* 0x000fe200000001ff */
[----:B------:R-:W-:-:S05]  /*7500*/  FMNMX.FTZ R6, R13, R14, !PT ;  /* 0x0000000e0d067209 */ /* 0x000fca0007810000 */
[----:B------:R-:W-:-:S07]  /*7510*/  IMAD.MOV.U32 R13, RZ, RZ, R6 ;  /* 0x000000ffff0d7224 */ /* 0x000fce00078e0006 */
[----:B------:R-:W-:Y:S05]  /*7520*/  WARPSYNC.COLLECTIVE R15, `(.L_x_252) ;  /* 0x000000000f087348 */ /* 0x000fea0003c00000 */
[----:B------:R0:W1:Y:S02]  /*7530*/  SHFL.BFLY P6, R14, R13, R12, R11 ;  /* 0x0c00000c0d0e7389 */ /* 0x00006400000c000b */
[----:B01----:R-:W-:Y:S01]  /*7540*/  ENDCOLLECTIVE ;  /* 0x000000000000791b */ /* 0x003fe20003800000 */
.L_x_252:
[----:B------:R-:W-:Y:S02]  /*7550*/  MOV R12, 0x2 ;  /* 0x00000002000c7802 */ /* 0x000fe40000000f00 */
[----:B------:R-:W-:-:S05]  /*7560*/  FMNMX.FTZ R7, R6, R14, !PT ;  /* 0x0000000e06077209 */ /* 0x000fca0007810000 */
[----:B------:R-:W-:-:S07]  /*7570*/  IMAD.MOV.U32 R13, RZ, RZ, R7 ;  /* 0x000000ffff0d7224 */ /* 0x000fce00078e0007 */
[----:B------:R-:W-:Y:S05]  /*7580*/  WARPSYNC.COLLECTIVE R15, `(.L_x_253) ;  /* 0x000000000f087348 */ /* 0x000fea0003c00000 */
[----:B------:R0:W1:Y:S02]  /*7590*/  SHFL.BFLY P6, R14, R13, R12, R11 ;  /* 0x0c00000c0d0e7389 */ /* 0x00006400000c000b */
[----:B01----:R-:W-:Y:S01]  /*75a0*/  ENDCOLLECTIVE ;  /* 0x000000000000791b */ /* 0x003fe20003800000 */
.L_x_253:
[----:B------:R-:W-:Y:S05]  /*75b0*/  BRA `(.L_x_254) ;  /* 0xffffffb800387947 */ /* 0x000fea000383ffff */
.L_x_255:
        /* <DEDUP_REMOVED lines=12> */
.L_x_2351:


//--------------------- .text._ZN4mmha33masked_multihead_attention_kernelItLi32ELi32ELi4ELi4ELi64ELb1ELb1EEEv26Multihead_attention_paramsIT_XT5_EE --------------------------
	.section	.text._ZN4mmha33masked_multihead_attention_kernelItLi32ELi32ELi4ELi4ELi64ELb1ELb1EEEv26Multihead_attention_paramsIT_XT5_EE,"ax",@progbits
	.align	128
        .global         _ZN4mmha33masked_multihead_attention_kernelItLi32ELi32ELi4ELi4ELi64ELb1ELb1EEEv26Multihead_attention_paramsIT_XT5_EE
        .type           _ZN4mmha33masked_multihead_attention_kernelItLi32ELi32ELi4ELi4ELi64ELb1ELb1EEEv26Multihead_attention_paramsIT_XT5_EE,@function
        .size           _ZN4mmha33masked_multihead_attention_kernelItLi32ELi32ELi4ELi4ELi64ELb1ELb1EEEv26Multihead_attention_paramsIT_XT5_EE,(.L_x_2352 - _ZN4mmha33masked_multihead_attention_kernelItLi32ELi32ELi4ELi4ELi64ELb1ELb1EEEv26Multihead_attention_paramsIT_XT5_EE)
        .other          _ZN4mmha33masked_multihead_attention_kernelItLi32ELi32ELi4ELi4ELi64ELb1ELb1EEEv26Multihead_attention_paramsIT_XT5_EE,@"STO_CUDA_ENTRY STV_DEFAULT"
_ZN4mmha33masked_multihead_attention_kernelItLi32ELi32ELi4ELi4ELi64ELb1ELb1EEEv26Multihead_attention_paramsIT_XT5_EE:
.text._ZN4mmha33masked_multihead_attention_kernelItLi32ELi32ELi4ELi4ELi64ELb1ELb1EEEv26Multihead_attention_paramsIT_XT5_EE:
        /* <DEDUP_REMOVED lines=14> */
.L_x_256:
        /* <DEDUP_REMOVED lines=17> */
[----:B------:R-:W-:Y:S02]  /*01f0*/  P2R R18, PR, RZ, 0x10 ;  /* 0x00000010ff127803 */ /* 0x000fe40000000000 */
[----:B0-----:R-:W-:Y:S02]  /*0200*/  IADD3 R2, R0, 0xffffffe, RZ ;  /* 0x0ffffffe00027810 */ /* 0x001fe40007ffe0ff */
[----:B---3--:R-:W-:Y:S02]  /*0210*/  IABS R0, R11 ;  /* 0x0000000b00007213 */ /* 0x008fe40000000000 */
[----:B------:R0:W1:Y:S02]  /*0220*/  F2I.FTZ.U32.TRUNC.NTZ R3, R2 ;  /* 0x0000000200037305 */ /* 0x000064000021f000 */
[----:B0-----:R-:W-:-:S02]  /*0230*/  IMAD.MOV.U32 R2, RZ, RZ, RZ ;  /* 0x000000ffff027224 */ /* 0x001fc400078e00ff */
[----:B-1----:R-:W-:-:S04]  /*0240*/  IMAD.MOV R4, RZ, RZ, -R3 ;  /* 0x000000ffff047224 */ /* 0x002fc800078e0a03 */
[----:B------:R-:W-:-:S04]  /*0250*/  IMAD R7, R4, R5, RZ ;  /* 0x0000000504077224 */ /* 0x000fc800078e02ff */
[----:B------:R-:W-:Y:S02]  /*0260*/  IMAD.HI.U32 R3, R3, R7, R2 ;  /* 0x0000000703037227 */ /* 0x000fe400078e0002 */
[----:B------:R-:W0:Y:S04]  /*0270*/  @P4 LDC.64 R6, c[0x0][0x2f0] ;  /* 0x0000bc00ff064b82 */ /* 0x000e280000000a00 */
        /* <DEDUP_REMOVED lines=10> */
[----:B------:R-:W1:Y:S03]  /*0320*/  LDC.64 R4, c[0x0][0x328] ;  /* 0x0000ca00ff047b82 */ /* 0x000e660000000a00 */
[----:B------:R-:W-:-:S05]  /*0330*/  ISETP.GE.AND P2, PT, R0, RZ, PT ;  /* 0x000000ff0000720c */ /* 0x000fca0003f46270 */
[----:B------:R-:W2:Y:S02]  /*0340*/  LDC R0, c[0x0][0x278] ;  /* 0x00009e00ff007b82 */ /* 0x000ea40000000800 */
[----:B------:R-:W-:-:S06]  /*0350*/  @P0 IADD3 R24, R24, 0x1, RZ ;  /* 0x0000000118180810 */ /* 0x000fcc0007ffe0ff */
[----:B------:R-:W-:Y:S01]  /*0360*/  @!P2 IMAD.MOV R24, RZ, RZ, -R24 ;  /* 0x000000ffff18a224 */ /* 0x000fe200078e0a18 */
[----:B------:R-:W-:-:S05]  /*0370*/  @!P1 LOP3.LUT R24, RZ, R10, RZ, 0x33, !PT ;  /* 0x0000000aff189212 */ /* 0x000fca00078e33ff */
[----:B0-----:R-:W-:Y:S01]  /*0380*/  @P4 IMAD.WIDE R6, R24, 0x4, R6 ;  /* 0x0000000418064825 */ /* 0x001fe200078e0206 */
[----:B------:R-:W-:Y:S02]  /*0390*/  ISETP.GT.AND P3, PT, R26, 0xf, PT ;  /* 0x0000000f1a00780c */ /* 0x000fe40003f64270 */
[----:B------:R-:W-:Y:S01]  /*03a0*/  SHF.L.U32 R9, R25, 0x5, RZ ;  /* 0x0000000519097819 */ /* 0x000fe200000006ff */
[----:B-1----:R-:W-:Y:S01]  /*03b0*/  IMAD.WIDE R4, R11, 0x4, R4 ;  /* 0x000000040b047825 */ /* 0x002fe200078e0204 */
        /* <DEDUP_REMOVED lines=27> */
.L_x_258:
[----:B------:R-:W-:Y:S05]  /*0570*/  BSYNC B0 ;  /* 0x0000000000007941 */ /* 0x000fea0003800000 */
.L_x_257:
[----:B------:R-:W-:Y:S01]  /*0580*/  ULDC.64 UR4, c[0x0][0x230] ;  /* 0x00008c0000047ab9 */ /* 0x000fe20000000a00 */
[----:B-----5:R-:W-:Y:S01]  /*0590*/  R2UR UR39, R14 ;  /* 0x000000000e2772ca */ /* 0x020fe200000e0000 */
[----:B------:R-:W0:Y:S01]  /*05a0*/  @!P3 LDC.64 R10, c[0x0][0x248] ;  /* 0x00009200ff0abb82 */ /* 0x000e220000000a00 */
[----:B------:R-:W-:Y:S01]  /*05b0*/  ISETP.EQ.U32.AND P0, PT, RZ, UR4, PT ;  /* 0x00000004ff007c0c */ /* 0x000fe2000bf02070 */
[----:B------:R-:W-:Y:S01]  /*05c0*/  HFMA2.MMA R29, -RZ, RZ, 0, 0 ;  /* 0x00000000ff1d7435 */ /* 0x000fe200000001ff */
[----:B------:R-:W-:Y:S01]  /*05d0*/  SHF.R.S32.HI R5, RZ, 0x1f, R26 ;  /* 0x0000001fff057819 */ /* 0x000fe2000001141a */
[----:B------:R-:W-:Y:S01]  /*05e0*/  IMAD.MOV.U32 R30, RZ, RZ, RZ ;  /* 0x000000ffff1e7224 */ /* 0x000fe200078e00ff */
[----:B------:R-:W-:Y:S01]  /*05f0*/  ISETP.EQ.OR.EX P0, PT, RZ, UR5, P3, P0 ;  /* 0x00000005ff007c0c */ /* 0x000fe20009f02700 */
[----:B------:R-:W-:Y:S01]  /*0600*/  ULDC.64 UR4, c[0x0][0x220] ;  /* 0x0000880000047ab9 */ /* 0x000fe20000000a00 */
[----:B------:R-:W-:Y:S02]  /*0610*/  ISETP.LT.AND P2, PT, R26, 0x10, P4 ;  /* 0x000000101a00780c */ /* 0x000fe40002741270 */
[----:B------:R-:W-:-:S02]  /*0620*/  ISETP.NE.OR P1, PT, R28, RZ, P0 ;  /* 0x000000ff1c00720c */ /* 0x000fc40000725670 */
[----:B------:R-:W-:Y:S01]  /*0630*/  LEA.HI R5, R5, R26, RZ, 0x2 ;  /* 0x0000001a05057211 */ /* 0x000fe200078f10ff */
[----:B------:R-:W-:Y:S01]  /*0640*/  UIADD3 UR40, UR39, -0x1, URZ ;  /* 0xffffffff27287890 */ /* 0x000fe2000fffe03f */
[----:B------:R-:W-:Y:S02]  /*0650*/  ISETP.EQ.U32.AND P0, PT, RZ, UR4, PT ;  /* 0x00000004ff007c0c */ /* 0x000fe4000bf02070 */
[----:B------:R-:W-:Y:S02]  /*0660*/  LOP3.LUT R23, R5, 0xfffffffc, RZ, 0xc0, !PT ;  /* 0xfffffffc05177812 */ /* 0x000fe400078ec0ff */
[----:B------:R-:W-:Y:S02]  /*0670*/  SHF.R.S32.HI R27, RZ, 0x2, R5 ;  /* 0x00000002ff1b7819 */ /* 0x000fe40000011405 */
[----:B------:R-:W-:Y:S01]  /*0680*/  MOV R7, UR40 ;  /* 0x0000002800077c02 */ /* 0x000fe20008000f00 */
[----:B------:R-:W-:Y:S01]  /*0690*/  IMAD.IADD R23, R26, 0x1, -R23 ;  /* 0x000000011a177824 */ /* 0x000fe200078e0a17 */
[----:B------:R-:W1:Y:S01]  /*06a0*/  @P2 LDC.64 R4, c[0x0][0x2e0] ;  /* 0x0000b800ff042b82 */ /* 0x000e620000000a00 */
[----:B------:R-:W-:Y:S01]  /*06b0*/  ISETP.EQ.OR.EX P0, PT, RZ, UR5, P3, P0 ;  /* 0x00000005ff007c0c */ /* 0x000fe20009f02700 */
[----:B------:R-:W-:Y:S01]  /*06c0*/  IMAD R6, R27, 0x8, R16 ;  /* 0x000000081b067824 */ /* 0x000fe200078e0210 */
[----:B------:R-:W-:Y:S01]  /*06d0*/  ULDC.64 UR4, c[0x0][0x2a8] ;  /* 0x0000aa0000047ab9 */ /* 0x000fe20000000a00 */
[----:B------:R-:W-:Y:S01]  /*06e0*/  IMAD.SHL.U32 R22, R23, 0x2, RZ ;  /* 0x0000000217167824 */ /* 0x000fe200078e00ff */
[----:B------:R-:W-:Y:S01]  /*06f0*/  UISETP.NE.U32.AND UP0, UPT, UR4, URZ, UPT ;  /* 0x0000003f0400728c */ /* 0x000fe2000bf05070 */
[----:B------:R-:W-:-:S02]  /*0700*/  @P2 IMAD R17, R2, UR7, R25 ;  /* 0x0000000702112c24 */ /* 0x000fc4000f8e0219 */
[----:B------:R-:W2:Y:S01]  /*0710*/  @!P1 LDC.64 R12, c[0x0][0x230] ;  /* 0x00008c00ff0c9b82 */ /* 0x000ea20000000a00 */
[----:B------:R-:W-:Y:S01]  /*0720*/  @!P3 IMAD R7, R7, 0x8, R22 ;  /* 0x000000080707b824 */ /* 0x000fe200078e0216 */
[----:B------:R-:W-:Y:S01]  /*0730*/  UISETP.NE.AND.EX UP0, UPT, UR5, URZ, UPT, UP0 ;  /* 0x0000003f0500728c */ /* 0x000fe2000bf05300 */
[----:B------:R-:W-:Y:S02]  /*0740*/  @P2 IMAD R17, R17, 0x20, R0 ;  /* 0x0000002011112824 */ /* 0x000fe400078e0200 */
[----:B------:R-:W-:-:S03]  /*0750*/  @!P3 IMAD R15, R6, UR6, R7 ;  /* 0x00000006060fbc24 */ /* 0x000fc6000f8e0207 */
[----:B------:R-:W3:Y:S01]  /*0760*/  @!P0 LDC.64 R6, c[0x0][0x220] ;  /* 0x00008800ff068b82 */ /* 0x000ee20000000a00 */
[----:B0-----:R-:W-:Y:S01]  /*0770*/  @!P3 IMAD.WIDE R10, R15, 0x2, R10 ;  /* 0x000000020f0ab825 */ /* 0x001fe200078e020a */
[----:B------:R-:W-:-:S04]  /*0780*/  IADD3 R15, R9, R0, RZ ;  /* 0x00000000090f7210 */ /* 0x000fc80007ffe0ff */
[----:B------:R0:W4:Y:S01]  /*0790*/  @!P3 LDG.E R29, desc[UR36][R10.64] ;  /* 0x000000240a1db981 */ /* 0x000122000c1e1900 */
[----:B-1----:R-:W-:-:S04]  /*07a0*/  @P2 IMAD.WIDE R4, R17, 0x2, R4 ;  /* 0x0000000211042825 */ /* 0x002fc800078e0204 */
[C---:B--2---:R-:W-:Y:S02]  /*07b0*/  @!P1 IMAD.WIDE R8, R15.reuse, 0x2, R12 ;  /* 0x000000020f089825 */ /* 0x044fe400078e020c */
[----:B------:R1:W2:Y:S04]  /*07c0*/  @P2 LDG.E R12, desc[UR36][R4.64] ;  /* 0x00000024040c2981 */ /* 0x0002a8000c1e1900 */
[----:B------:R-:W4:Y:S01]  /*07d0*/  @!P1 LDG.E R30, desc[UR36][R8.64] ;  /* 0x00000024081e9981 */ /* 0x000f22000c1e1900 */
[----:B------:R-:W-:Y:S02]  /*07e0*/  IMAD.MOV.U32 R32, RZ, RZ, RZ ;  /* 0x000000ffff207224 */ /* 0x000fe400078e00ff */
[----:B---3--:R-:W-:-:S05]  /*07f0*/  @!P0 IMAD.WIDE R6, R15, 0x2, R6 ;  /* 0x000000020f068825 */ /* 0x008fca00078e0206 */
[----:B------:R3:W2:Y:S01]  /*0800*/  @!P0 LDG.E R32, desc[UR36][R6.64] ;  /* 0x0000002406208981 */ /* 0x0006a2000c1e1900 */
[----:B0-----:R-:W-:-:S05]  /*0810*/  IMAD.U32 R10, RZ, RZ, UR6 ;  /* 0x00000006ff0a7e24 */ /* 0x001fca000f8e00ff */
[----:B------:R-:W-:-:S04]  /*0820*/  IABS R14, R10 ;  /* 0x0000000a000e7213 */ /* 0x000fc80000000000 */
[----:B------:R-:W0:Y:S08]  /*0830*/  I2F.RP R10, R14 ;  /* 0x0000000e000a7306 */ /* 0x000e300000209400 */
[----:B0-----:R-:W1:Y:S02]  /*0840*/  MUFU.RCP R10, R10 ;  /* 0x0000000a000a7308 */ /* 0x001e640000001000 */
[----:B-1----:R-:W-:-:S06]  /*0850*/  IADD3 R4, R10, 0xffffffe, RZ ;  /* 0x0ffffffe0a047810 */ /* 0x002fcc0007ffe0ff */
[----:B------:R0:W3:Y:S01]  /*0860*/  F2I.FTZ.U32.TRUNC.NTZ R5, R4 ;  /* 0x0000000400057305 */ /* 0x0000e2000021f000 */
[----:B------:R-:W-:Y:S01]  /*0870*/  IABS R17, UR40 ;  /* 0x0000002800117c13 */ /* 0x000fe20008000000 */
[----:B0-----:R-:W-:Y:S02]  /*0880*/  IMAD.MOV.U32 R4, RZ, RZ, RZ ;  /* 0x000000ffff047224 */ /* 0x001fe400078e00ff */
[----:B---3--:R-:W-:-:S04]  /*0890*/  IMAD.MOV R7, RZ, RZ, -R5 ;  /* 0x000000ffff077224 */ /* 0x008fc800078e0a05 */
[----:B------:R-:W-:-:S04]  /*08a0*/  IMAD R7, R7, R14, RZ ;  /* 0x0000000e07077224 */ /* 0x000fc800078e02ff */
[----:B------:R-:W-:Y:S01]  /*08b0*/  IMAD.HI.U32 R5, R5, R7, R4 ;  /* 0x0000000705057227 */ /* 0x000fe200078e0004 */
[----:B------:R-:W-:Y:S01]  /*08c0*/  @UP0 ULEA UR4, UP1, UR38, UR4, 0x2 ;  /* 0x0000000426040291 */ /* 0x000fe2000f82103f */
[----:B------:R-:W-:Y:S01]  /*08d0*/  PLOP3.LUT P1, PT, PT, PT, UP0, 0x80, 0x0 ;  /* 0x000000000000781c */ /* 0x000fe20003f2f008 */
[----:B------:R-:W0:Y:S03]  /*08e0*/  LDC R7, c[0x0][0x290] ;  /* 0x0000a400ff077b82 */ /* 0x000e260000000800 */
[----:B------:R-:W-:-:S05]  /*08f0*/  IMAD.HI.U32 R5, R5, R17, RZ ;  /* 0x0000001105057227 */ /* 0x000fca00078e00ff */
[----:B------:R-:W-:-:S05]  /*0900*/  IADD3 R5, -R5, RZ, RZ ;  /* 0x000000ff05057210 */ /* 0x000fca0007ffe1ff */
[----:B------:R-:W-:-:S05]  /*0910*/  IMAD R17, R14, R5, R17 ;  /* 0x000000050e117224 */ /* 0x000fca00078e0211 */
[----:B------:R-:W-:Y:S01]  /*0920*/  ISETP.GT.U32.AND P0, PT, R14, R17, PT ;  /* 0x000000110e00720c */ /* 0x000fe20003f04070 */
[----:B------:R-:W-:Y:S01]  /*0930*/  @UP0 ULEA.HI.X UR5, UR38, UR5, UR8, 0x2, UP1 ;  /* 0x0000000526050291 */ /* 0x000fe200088f1408 */
[----:B------:R-:W-:Y:S01]  /*0940*/  ISETP.NE.AND P4, PT, R28, RZ, PT ;  /* 0x000000ff1c00720c */ /* 0x000fe20003f85270 */
[----:B------:R-:W-:Y:S01]  /*0950*/  IMAD.MOV.U32 R19, RZ, RZ, RZ ;  /* 0x000000ffff137224 */ /* 0x000fe200078e00ff */
[----:B------:R-:W-:Y:S01]  /*0960*/  MOV R8, UR4 ;  /* 0x0000000400087c02 */ /* 0x000fe20008000f00 */
[----:B------:R-:W-:Y:S02]  /*0970*/  ULDC.U8 UR4, c[0x0][0x294] ;  /* 0x0000a50000047ab9 */ /* 0x000fe40000000000 */
[----:B------:R-:W-:Y:S01]  /*0980*/  IMAD.U32 R9, RZ, RZ, UR5 ;  /* 0x00000005ff097e24 */ /* 0x000fe2000f8e00ff */
[----:B------:R-:W-:-:S04]  /*0990*/  ISETP.LE.AND P3, PT, RZ, UR40, PT ;  /* 0x00000028ff007c0c */ /* 0x000fc8000bf63270 */
[----:B------:R1:W5:Y:S01]  /*09a0*/  @P1 LDG.E R19, desc[UR36][R8.64] ;  /* 0x0000002408131981 */ /* 0x000362000c1e1900 */
[----:B------:R-:W-:-:S05]  /*09b0*/  @!P0 IMAD.IADD R17, R17, 0x1, -R14 ;  /* 0x0000000111118824 */ /* 0x000fca00078e0a0e */
[----:B------:R-:W-:Y:S02]  /*09c0*/  ISETP.GT.U32.AND P0, PT, R14, R17, PT ;  /* 0x000000110e00720c */ /* 0x000fe40003f04070 */
[----:B------:R-:W-:Y:S02]  /*09d0*/  ISETP.NE.AND P1, PT, RZ, UR6, PT ;  /* 0x00000006ff007c0c */ /* 0x000fe4000bf25270 */
[----:B------:R-:W-:-:S09]  /*09e0*/  P2R R4, PR, RZ, 0x10 ;  /* 0x00000010ff047803 */ /* 0x000fd20000000000 */
        /* <DEDUP_REMOVED lines=13> */
[----:B-1----:R-:W-:Y:S05]  /*0ac0*/  @!P1 BRA P2, `(.L_x_259) ;  /* 0x00000008007c9947 */ /* 0x002fea0001000000 */
        /* <DEDUP_REMOVED lines=51> */
.L_x_261:
        /* <DEDUP_REMOVED lines=13> */
.L_x_262:
        /* <DEDUP_REMOVED lines=42> */
.L_x_266:
        /* <DEDUP_REMOVED lines=35> */
.L_x_269:
[----:B------:R-:W-:Y:S05]  /*13a0*/  BSYNC B2 ;  /* 0x0000000000027941 */ /* 0x000fea0003800000 */
.L_x_268:
[----:B------:R-:W-:Y:S01]  /*13b0*/  PRMT R5, R29, 0x7632, R5 ;  /* 0x000076321d057816 */ /* 0x000fe20000000005 */
[----:B------:R0:W-:Y:S04]  /*13c0*/  STS.U16 [R12], R29 ;  /* 0x0000001d0c007388 */ /* 0x0001e80000000400 */
[----:B------:R0:W-:Y:S02]  /*13d0*/  STS.U16 [R13], R5 ;  /* 0x000000050d007388 */ /* 0x0001e40000000400 */
.L_x_267:
[----:B------:R-:W-:Y:S05]  /*13e0*/  BSYNC B1 ;  /* 0x0000000000017941 */ /* 0x000fea0003800000 */
.L_x_265:
[----:B0-----:R-:W-:Y:S01]  /*13f0*/  PRMT R5, R32, 0x7632, R5 ;  /* 0x0000763220057816 */ /* 0x001fe20000000005 */
[----:B------:R1:W-:Y:S04]  /*1400*/  STS.U16 [R4], R32 ;  /* 0x0000002004007388 */ /* 0x0003e80000000400 */
[----:B------:R1:W-:Y:S02]  /*1410*/  STS.U16 [R31], R5 ;  /* 0x000000051f007388 */ /* 0x0003e40000000400 */
.L_x_264:
[----:B------:R-:W-:Y:S05]  /*1420*/  BSYNC B0 ;  /* 0x0000000000007941 */ /* 0x000fea0003800000 */
.L_x_263:
[----:B------:R-:W-:Y:S06]  /*1430*/  BAR.SYNC.DEFER_BLOCKING 0x0 ;  /* 0x0000000000007b1d */ /* 0x000fec0000010000 */
[----:B------:R-:W-:Y:S04]  /*1440*/  BSSY B0, `(.L_x_270) ;  /* 0x0000005000007945 */ /* 0x000fe80003800000 */
[----:B------:R-:W-:Y:S05]  /*1450*/  @!P6 BRA `(.L_x_271) ;  /* 0x00000000000ce947 */ /* 0x000fea0003800000 */
[----:B------:R-:W-:Y:S01]  /*1460*/  ISETP.NE.AND P0, PT, R28, RZ, PT ;  /* 0x000000ff1c00720c */ /* 0x000fe20003f05270 */
[----:B01----:R2:W3:-:S12]  /*1470*/  LDS R32, [R3] ;  /* 0x0000000003207984 */ /* 0x0034d80000000800 */
[----:B------:R2:W4:Y:S02]  /*1480*/  @!P0 LDS R29, [R0] ;  /* 0x00000000001d8984 */ /* 0x0005240000000800 */
.L_x_271:
[----:B------:R-:W-:Y:S05]  /*1490*/  BSYNC B0 ;  /* 0x0000000000007941 */ /* 0x000fea0003800000 */
.L_x_270:
[----:B------:R-:W-:Y:S06]  /*14a0*/  BAR.SYNC.DEFER_BLOCKING 0x0 ;  /* 0x0000000000007b1d */ /* 0x000fec0000010000 */
[----:B------:R-:W-:Y:S05]  /*14b0*/  BRA `(.L_x_260) ;  /* 0x0000000000d47947 */ /* 0x000fea0003800000 */
.L_x_259:
        /* <DEDUP_REMOVED lines=25> */
.L_x_272:
        /* <DEDUP_REMOVED lines=27> */
.L_x_273:
[----:B------:R-:W-:Y:S05]  /*1800*/  BSYNC B0 ;  /* 0x0000000000007941 */ /* 0x000fea0003800000 */
.L_x_260:
[----:B------:R-:W-:Y:S01]  /*1810*/  ISETP.GT.AND P0, PT, R26, 0xf, PT ;  /* 0x0000000f1a00780c */ /* 0x000fe20003f04270 */
[----:B------:R-:W-:Y:S01]  /*1820*/  BSSY B0, `(.L_x_274) ;  /* 0x0000029000007945 */ /* 0x000fe20003800000 */
[----:B------:R-:W-:-:S11]  /*1830*/  IMAD.MOV.U32 R14, RZ, RZ, RZ ;  /* 0x000000ffff0e7224 */ /* 0x000fd600078e00ff */
[----:B------:R-:W-:Y:S05]  /*1840*/  @P0 BRA `(.L_x_275) ;  /* 0x0000000000980947 */ /* 0x000fea0003800000 */
[----:B------:R-:W1:Y:S01]  /*1850*/  S2UR UR6, SR_CgaCtaId ;  /* 0x00000000000679c3 */ /* 0x000e620000008800 */
[----:B------:R-:W-:Y:S01]  /*1860*/  UMOV UR5, 0x400 ;  /* 0x0000040000057882 */ /* 0x000fe20000000000 */
[----:B0-234-:R-:W-:Y:S01]  /*1870*/  HMUL2 R0, R32, R29 ;  /* 0x0000001d20007232 */ /* 0x01dfe20000000000 */
[----:B------:R-:W-:-:S04]  /*1880*/  UIADD3 UR4, UR5, 0x10, URZ ;  /* 0x0000001005047890 */ /* 0x000fc8000fffe03f */
[--C-:B------:R-:W-:Y:S02]  /*1890*/  HADD2.F32 R13, -RZ, R0.reuse.H0_H0 ;  /* 0x20000000ff0d7230 */ /* 0x100fe40000004100 */
[----:B------:R-:W-:Y:S01]  /*18a0*/  HADD2.F32 R6, -RZ, R0.H1_H1 ;  /* 0x30000000ff067230 */ /* 0x000fe20000004100 */
[----:B-1----:R-:W-:-:S06]  /*18b0*/  ULEA UR4, UR6, UR4, 0x18 ;  /* 0x0000000406047291 */ /* 0x002fcc000f8ec03f */
[----:B------:R-:W-:Y:S01]  /*18c0*/  LEA R3, R26, UR4, 0x2 ;  /* 0x000000041a037c11 */ /* 0x000fe2000f8e10ff */
[----:B------:R-:W-:Y:S02]  /*18d0*/  ULDC UR4, c[0x0][0x29c] ;  /* 0x0000a70000047ab9 */ /* 0x000fe40000000800 */
[----:B------:R-:W-:Y:S02]  /*18e0*/  ISETP.NE.AND P0, PT, RZ, UR4, PT ;  /* 0x00000004ff007c0c */ /* 0x000fe4000bf05270 */
[----:B------:R0:W-:Y:S11]  /*18f0*/  STS [R3], R32 ;  /* 0x0000002003007388 */ /* 0x0001f60000000800 */
[----:B0-----:R-:W-:Y:S05]  /*1900*/  @P0 BRA `(.L_x_276) ;  /* 0x00000000002c0947 */ /* 0x001fea0003800000 */
[----:B------:R-:W0:Y:S01]  /*1910*/  LDC.64 R4, c[0x0][0x248] ;  /* 0x00009200ff047b82 */ /* 0x000e220000000a00 */
[----:B------:R-:W-:Y:S01]  /*1920*/  UIADD3 UR4, UR5, 0x50, URZ ;  /* 0x0000005005047890 */ /* 0x000fe2000fffe03f */
[----:B------:R-:W-:Y:S01]  /*1930*/  LEA R0, R17, R22, 0x3 ;  /* 0x0000001611007211 */ /* 0x000fe200078e18ff */
[----:B------:R-:W-:Y:S01]  /*1940*/  IMAD R7, R27, 0x8, R16 ;  /* 0x000000081b077824 */ /* 0x000fe200078e0210 */
[----:B------:R-:W-:Y:S01]  /*1950*/  ULDC UR5, c[0x0][0x284] ;  /* 0x0000a10000057ab9 */ /* 0x000fe20000000800 */
[----:B------:R-:W-:Y:S02]  /*1960*/  ULEA UR4, UR6, UR4, 0x18 ;  /* 0x0000000406047291 */ /* 0x000fe4000f8ec03f */
[----:B------:R-:W-:-:S04]  /*1970*/  IMAD R7, R7, UR5, R0 ;  /* 0x0000000507077c24 */ /* 0x000fc8000f8e0200 */
[----:B------:R-:W-:-:S05]  /*1980*/  LEA R3, R26, UR4, 0x2 ;  /* 0x000000041a037c11 */ /* 0x000fca000f8e10ff */
[----:B------:R1:W-:Y:S01]  /*1990*/  STS [R3], R30 ;  /* 0x0000001e03007388 */ /* 0x0003e20000000800 */
[----:B0-----:R-:W-:-:S05]  /*19a0*/  IMAD.WIDE R4, R7, 0x2, R4 ;  /* 0x0000000207047825 */ /* 0x001fca00078e0204 */
[----:B------:R1:W-:Y:S02]  /*19b0*/  STG.E desc[UR36][R4.64], R29 ;  /* 0x0000001d04007986 */ /* 0x0003e4000c101924 */
.L_x_276:
[----:B------:R-:W-:Y:S01]  /*19c0*/  UMOV UR4, 0xffff ;  /* 0x0000ffff00047882 */ /* 0x000fe20000000000 */
[----:B------:R-:W-:Y:S02]  /*19d0*/  FADD.FTZ R13, R13, R6 ;  /* 0x000000060d0d7221 */ /* 0x000fe40000010000 */
        /* <DEDUP_REMOVED lines=12> */
.L_x_373:
[----:B-1----:R-:W-:-:S07]  /*1aa0*/  FADD.FTZ R14, R4, R14 ;  /* 0x0000000e040e7221 */ /* 0x002fce0000010000 */
.L_x_275:
[----:B------:R-:W-:Y:S05]  /*1ab0*/  BSYNC B0 ;  /* 0x0000000000007941 */ /* 0x000fea0003800000 */
.L_x_274:
[----:B------:R-:W2:Y:S01]  /*1ac0*/  LDC R9, c[0x0][0x284] ;  /* 0x0000a100ff097b82 */ /* 0x000ea20000000800 */
[----:B------:R-:W-:Y:S02]  /*1ad0*/  ISETP.NE.AND P0, PT, R26, RZ, PT ;  /* 0x000000ff1a00720c */ /* 0x000fe40003f05270 */
[----:B01----:R-:W-:Y:S01]  /*1ae0*/  MOV R4, 0xff7fffff ;  /* 0xff7fffff00047802 */ /* 0x003fe20000000f00 */
[----:B--2---:R-:W-:-:S05]  /*1af0*/  IMAD.MOV R5, RZ, RZ, -R9 ;  /* 0x000000ffff057224 */ /* 0x004fca00078e0a09 */
[----:B------:R-:W-:-:S05]  /*1b00*/  VIADDMNMX R5, R5, UR39, RZ, !PT ;  /* 0x0000002705057c46 */ /* 0x000fca000f8001ff */
[----:B------:R-:W-:Y:S05]  /*1b10*/  @P0 BRA `(.L_x_278) ;  /* 0x0000000000540947 */ /* 0x000fea0003800000 */
[----:B------:R-:W-:Y:S02]  /*1b20*/  ULDC.64 UR4, c[0x0][0x2c8] ;  /* 0x0000b20000047ab9 */ /* 0x000fe40000000a00 */
[----:B------:R-:W-:Y:S01]  /*1b30*/  ISETP.NE.U32.AND P0, PT, RZ, UR4, PT ;  /* 0x00000004ff007c0c */ /* 0x000fe2000bf05070 */
[----:B------:R-:W-:-:S03]  /*1b40*/  ULDC UR4, c[0x0][0x2a0] ;  /* 0x0000a80000047ab9 */ /* 0x000fc60000000800 */
[----:B------:R-:W-:-:S13]  /*1b50*/  ISETP.NE.AND.EX P0, PT, RZ, UR5, PT, P0 ;  /* 0x00000005ff007c0c */ /* 0x000fda000bf05300 */
[----:B------:R-:W0:Y:S01]  /*1b60*/  @P0 LDC R4, c[0x0][0x2d0] ;  /* 0x0000b400ff040b82 */ /* 0x000e220000000800 */
[----:B-----5:R-:W-:-:S07]  /*1b70*/  @P0 IADD3 R0, -R19, UR40, RZ ;  /* 0x0000002813000c10 */ /* 0x020fce000fffe1ff */
        /* <DEDUP_REMOVED lines=10> */
[----:B------:R-:W-:-:S05]  /*1c20*/  IADD3 R0, -R5, UR40, RZ ;  /* 0x0000002805007c10 */ /* 0x000fca000fffe1ff */
[----:B------:R-:W-:Y:S02]  /*1c30*/  IMAD R11, R0, 0x4, R11 ;  /* 0x00000004000b7824 */ /* 0x000fe400078e020b */
[----:B--2---:R-:W-:-:S05]  /*1c40*/  @P0 HADD2.F32 R3, -RZ, R6.H0_H0 ;  /* 0x20000006ff030230 */ /* 0x004fca0000004100 */
[----:B------:R-:W-:-:S05]  /*1c50*/  @P0 FADD.FTZ R4, R4, R3 ;  /* 0x0000000304040221 */ /* 0x000fca0000010000 */
[----:B------:R0:W-:Y:S02]  /*1c60*/  STS [R11], R4 ;  /* 0x000000040b007388 */ /* 0x0001e40000000800 */
.L_x_278:
[----:B------:R-:W-:Y:S05]  /*1c70*/  WARPSYNC.ALL ;  /* 0x0000000000007948 */ /* 0x000fea0003800000 */
[----:B------:R-:W1:Y:S08]  /*1c80*/  S2UR UR6, SR_CgaCtaId ;  /* 0x00000000000679c3 */ /* 0x000e700000008800 */
[----:B------:R-:W-:Y:S01]  /*1c90*/  BAR.SYNC.DEFER_BLOCKING 0x0 ;  /* 0x0000000000007b1d */ /* 0x000fe20000010000 */
[----:B------:R-:W-:-:S04]  /*1ca0*/  MOV R6, UR40 ;  /* 0x0000002800067c02 */ /* 0x000fc80008000f00 */
[----:B------:R-:W-:Y:S01]  /*1cb0*/  IADD3 R3, R6, 0x7, -R5 ;  /* 0x0000000706037810 */ /* 0x000fe20007ffe805 */
[----:B------:R-:W-:Y:S02]  /*1cc0*/  UMOV UR4, 0x400 ;  /* 0x0000040000047882 */ /* 0x000fe40000000000 */
[----:B------:R-:W-:Y:S01]  /*1cd0*/  UIADD3 UR5, UR4, 0x10, URZ ;  /* 0x0000001004057890 */ /* 0x000fe2000fffe03f */
[----:B------:R-:W-:-:S04]  /*1ce0*/  SHF.R.S32.HI R6, RZ, 0x1f, R3 ;  /* 0x0000001fff067819 */ /* 0x000fc80000011403 */
[----:B------:R-:W-:Y:S01]  /*1cf0*/  LEA.HI R6, R6, R3, RZ, 0x3 ;  /* 0x0000000306067211 */ /* 0x000fe200078f18ff */
[----:B------:R-:W-:-:S03]  /*1d00*/  IMAD.IADD R3, R27, 0x1, R5 ;  /* 0x000000011b037824 */ /* 0x000fc600078e0205 */
[----:B------:R-:W-:-:S05]  /*1d10*/  LOP3.LUT R6, R6, 0xfffffff8, RZ, 0xc0, !PT ;  /* 0xfffffff806067812 */ /* 0x000fca00078ec0ff */
[----:B------:R-:W-:Y:S01]  /*1d20*/  IMAD.IADD R6, R6, 0x1, R5 ;  /* 0x0000000106067824 */ /* 0x000fe200078e0205 */
[----:B-1----:R-:W-:-:S04]  /*1d30*/  ULEA UR5, UR6, UR5, 0x18 ;  /* 0x0000000506057291 */ /* 0x002fc8000f8ec03f */
[----:B------:R-:W-:Y:S02]  /*1d40*/  ISETP.GE.AND P0, PT, R3, R6, PT ;  /* 0x000000060300720c */ /* 0x000fe40003f06270 */
[----:B------:R-:W-:Y:S01]  /*1d50*/  LEA R0, R23, UR5, 0x2 ;  /* 0x0000000517007c11 */ /* 0x000fe2000f8e10ff */
[----:B------:R-:W-:Y:S02]  /*1d60*/  ULDC UR5, c[0x0][0x29c] ;  /* 0x0000a70000057ab9 */ /* 0x000fe40000000800 */
[----:B------:R-:W-:Y:S02]  /*1d70*/  ISETP.NE.AND P1, PT, RZ, UR5, PT ;  /* 0x00000005ff007c0c */ /* 0x000fe4000bf25270 */
[----:B------:R1:W2:Y:S04]  /*1d80*/  LDS R39, [R0] ;  /* 0x0000000000277984 */ /* 0x0002a80000000800 */
[----:B------:R1:W0:Y:S04]  /*1d90*/  LDS R38, [R0+0x10] ;  /* 0x0000100000267984 */ /* 0x0002280000000800 */
[----:B------:R1:W0:Y:S04]  /*1da0*/  LDS R37, [R0+0x20] ;  /* 0x0000200000257984 */ /* 0x0002280000000800 */
[----:B------:R1:W0:Y:S01]  /*1db0*/  LDS R36, [R0+0x30] ;  /* 0x0000300000247984 */ /* 0x0002220000000800 */
[----:B------:R-:W-:Y:S05]  /*1dc0*/  @P1 BRA `(.L_x_279) ;  /* 0x00000000001c1947 */ /* 0x000fea0003800000 */
[----:B------:R-:W-:-:S04]  /*1dd0*/  UIADD3 UR4, UR4, 0x50, URZ ;  /* 0x0000005004047890 */ /* 0x000fc8000fffe03f */
[----:B------:R-:W-:-:S06]  /*1de0*/  ULEA UR4, UR6, UR4, 0x18 ;  /* 0x0000000406047291 */ /* 0x000fcc000f8ec03f */
[----:B------:R-:W-:-:S05]  /*1df0*/  LEA R23, R23, UR4, 0x2 ;  /* 0x0000000417177c11 */ /* 0x000fca000f8e10ff */
[----:B------:R0:W0:Y:S04]  /*1e00*/  LDS R35, [R23] ;  /* 0x0000000017237984 */ /* 0x0000280000000800 */
[----:B------:R0:W0:Y:S04]  /*1e10*/  LDS R34, [R23+0x10] ;  /* 0x0000100017227984 */ /* 0x0000280000000800 */
[----:B------:R0:W0:Y:S04]  /*1e20*/  LDS R33, [R23+0x20] ;  /* 0x0000200017217984 */ /* 0x0000280000000800 */
[----:B------:R0:W0:Y:S02]  /*1e30*/  LDS R31, [R23+0x30] ;  /* 0x00003000171f7984 */ /* 0x0000240000000800 */
.L_x_279:
        /* <DEDUP_REMOVED lines=11> */
[----:B------:R-:W-:-:S03]  /*1ef0*/  SHF.L.U32 R7, R7, 0x5, RZ ;  /* 0x0000000507077819 */ /* 0x000fc600000006ff */
[----:B------:R-:W-:Y:S05]  /*1f00*/  @P0 BRA `(.L_x_281) ;  /* 0x0000000c00600947 */ /* 0x000fea0003800000 */
[----:B------:R-:W1:Y:S01]  /*1f10*/  LDC.64 R26, c[0x0][0x2e0] ;  /* 0x0000b800ff1a7b82 */ /* 0x000e620000000a00 */
[----:B------:R-:W-:Y:S01]  /*1f20*/  ULDC UR4, c[0x0][0x288] ;  /* 0x0000a20000047ab9 */ /* 0x000fe20000000800 */
[-CC-:B------:R-:W-:Y:S01]  /*1f30*/  IMAD R30, R16, R9.reuse, R22.reuse ;  /* 0x00000009101e7224 */ /* 0x180fe200078e0216 */
[-C--:B------:R-:W-:Y:S01]  /*1f40*/  IABS R21, R9.reuse ;  /* 0x0000000900157213 */ /* 0x080fe20000000000 */
[----:B----4-:R-:W-:Y:S01]  /*1f50*/  IMAD R29, R2, UR4, R25 ;  /* 0x00000004021d7c24 */ /* 0x010fe2000f8e0219 */
[----:B------:R-:W-:Y:S01]  /*1f60*/  ULDC UR4, c[0x0][0x2d0] ;  /* 0x0000b40000047ab9 */ /* 0x000fe20000000800 */
[----:B------:R-:W-:Y:S01]  /*1f70*/  IMAD.U32 R20, RZ, RZ, UR39 ;  /* 0x00000027ff147e24 */ /* 0x000fe2000f8e00ff */
[----:B---3--:R-:W-:Y:S01]  /*1f80*/  MOV R32, UR4 ;  /* 0x0000000400207c02 */ /* 0x008fe20008000f00 */
[----:B0-----:R-:W0:Y:S01]  /*1f90*/  LDC.64 R10, c[0x0][0x2d8] ;  /* 0x0000b600ff0a7b82 */ /* 0x001e220000000a00 */
[--C-:B------:R-:W-:Y:S01]  /*1fa0*/  IMAD R29, R29, 0x20, R22.reuse ;  /* 0x000000201d1d7824 */ /* 0x100fe200078e0216 */
[----:B------:R-:W-:Y:S01]  /*1fb0*/  ULDC UR4, c[0x0][0x298] ;  /* 0x0000a60000047ab9 */ /* 0x000fe20000000800 */
[----:B------:R-:W-:Y:S01]  /*1fc0*/  IMAD R22, R7, R9, R22 ;  /* 0x0000000907167224 */ /* 0x000fe200078e0216 */
[----:B------:R-:W-:Y:S01]  /*1fd0*/  IADD3 R20, -R20, 0x1, RZ ;  /* 0x0000000114147810 */ /* 0x000fe20007ffe1ff */
[----:B------:R-:W-:-:S02]  /*1fe0*/  VIADD R13, R29, 0x8 ;  /* 0x000000081d0d7836 */ /* 0x000fc40000000000 */
[----:B------:R-:W-:Y:S01]  /*1ff0*/  IMAD R32, R25, R32, UR40 ;  /* 0x0000002819207e24 */ /* 0x000fe2000f8e0220 */
[----:B------:R-:W3:Y:S01]  /*2000*/  LDC R8, c[0x0][0x2c0] ;  /* 0x0000b000ff087b82 */ /* 0x000ee20000000800 */
[----:B------:R-:W-:Y:S01]  /*2010*/  IMAD.MOV.U32 R23, RZ, RZ, R3 ;  /* 0x000000ffff177224 */ /* 0x000fe200078e0003 */
[----:B------:R-:W-:Y:S01]  /*2020*/  SHF.R.S32.HI R9, RZ, 0x1f, R22 ;  /* 0x0000001fff097819 */ /* 0x000fe20000011416 */
[----:B-1----:R-:W-:-:S04]  /*2030*/  IMAD.WIDE R28, R29, 0x2, R26 ;  /* 0x000000021d1c7825 */ /* 0x002fc800078e021a */
[----:B------:R-:W-:-:S04]  /*2040*/  IMAD.WIDE R26, R13, 0x2, R26 ;  /* 0x000000020d1a7825 */ /* 0x000fc800078e021a */
[----:B0-----:R-:W-:Y:S01]  /*2050*/  IMAD.WIDE R24, R25, 0x2, R10 ;  /* 0x0000000219187825 */ /* 0x001fe200078e020a */
[----:B------:R-:W-:Y:S02]  /*2060*/  SHF.R.S32.HI R10, RZ, 0x1f, R30 ;  /* 0x0000001fff0a7819 */ /* 0x000fe4000001141e */
[----:B---3--:R-:W-:-:S07]  /*2070*/  IADD3 R8, R8, UR4, RZ ;  /* 0x0000000408087c10 */ /* 0x008fce000fffe0ff */
.L_x_293:
[----:B------:R-:W-:Y:S01]  /*2080*/  ISETP.NE.U32.AND P0, PT, RZ, UR6, PT ;  /* 0x00000006ff007c0c */ /* 0x000fe2000bf05070 */
[----:B0-----:R-:W-:Y:S01]  /*2090*/  IMAD.U32 R14, RZ, RZ, UR6 ;  /* 0x00000006ff0e7e24 */ /* 0x001fe2000f8e00ff */
[----:B------:R-:W-:Y:S01]  /*20a0*/  USHF.R.S32.HI UR4, URZ, 0x1f, UR38 ;  /* 0x0000001f3f047899 */ /* 0x000fe20008011426 */
[----:B------:R-:W-:Y:S01]  /*20b0*/  IMAD.U32 R11, RZ, RZ, UR7 ;  /* 0x00000007ff0b7e24 */ /* 0x000fe2000f8e00ff */
[----:B------:R-:W-:Y:S01]  /*20c0*/  ISETP.NE.AND.EX P0, PT, RZ, UR7, PT, P0 ;  /* 0x00000007ff007c0c */ /* 0x000fe2000bf05300 */
[----:B------:R-:W0:-:S12]  /*20d0*/  LDC R43, c[0x0][0x284] ;  /* 0x0000a100ff2b7b82 */ /* 0x000e180000000800 */
[----:B------:R-:W-:Y:S02]  /*20e0*/  @P0 SHF.R.S32.HI R6, RZ, 0x1f, R23 ;  /* 0x0000001fff060819 */ /* 0x000fe40000011417 */
[----:B------:R-:W-:-:S04]  /*20f0*/  @P0 IADD3 R14, P1, P2, R23, UR38, R14 ;  /* 0x00000026170e0c10 */ /* 0x000fc8000fa3e00e */
[----:B------:R-:W-:Y:S02]  /*2100*/  @P0 IADD3.X R15, R6, UR4, R11, P1, P2 ;  /* 0x00000004060f0c10 */ /* 0x000fe40008fe440b */
[----:B-1----:R-:W1:Y:S01]  /*2110*/  I2F.RP R6, R21 ;  /* 0x0000001500067306 */ /* 0x002e620000209400 */
[----:B------:R-:W-:Y:S02]  /*2120*/  IABS R44, R23 ;  /* 0x00000017002c7213 */ /* 0x000fe40000000000 */
[----:B-----5:R3:W5:Y:S01]  /*2130*/  @P0 LDG.E.U8 R11, desc[UR36][R14.64] ;  /* 0x000000240e0b0981 */ /* 0x020762000c1e1100 */
[----:B------:R-:W-:Y:S01]  /*2140*/  ISETP.GE.AND P2, PT, R23, RZ, PT ;  /* 0x000000ff1700720c */ /* 0x000fe20003f46270 */
[----:B------:R-:W-:Y:S01]  /*2150*/  BSSY B1, `(.L_x_282) ;  /* 0x0000033000017945 */ /* 0x000fe20003800000 */
[----:B0-----:R-:W-:Y:S02]  /*2160*/  ISETP.NE.AND P3, PT, R43, RZ, PT ;  /* 0x000000ff2b00720c */ /* 0x001fe40003f65270 */
[----:B---3--:R-:W-:Y:S01]  /*2170*/  IABS R15, R43 ;  /* 0x0000002b000f7213 */ /* 0x008fe20000000000 */
[----:B-1----:R-:W0:Y:S02]  /*2180*/  MUFU.RCP R6, R6 ;  /* 0x0000000600067308 */ /* 0x002e240000001000 */
[----:B0-----:R-:W-:-:S06]  /*2190*/  IADD3 R13, R6, 0xffffffe, RZ ;  /* 0x0ffffffe060d7810 */ /* 0x001fcc0007ffe0ff */
[----:B------:R-:W0:Y:S02]  /*21a0*/  F2I.FTZ.U32.TRUNC.NTZ R13, R13 ;  /* 0x0000000d000d7305 */ /* 0x000e24000021f000 */
[----:B0-----:R-:W-:-:S04]  /*21b0*/  IMAD.MOV R12, RZ, RZ, -R13 ;  /* 0x000000ffff0c7224 */ /* 0x001fc800078e0a0d */
        /* <DEDUP_REMOVED lines=8> */
[----:B------:R-:W-:-:S05]  /*2240*/  @!P1 IMAD.IADD R6, R6, 0x1, -R15 ;  /* 0x0000000106069824 */ /* 0x000fca00078e0a0f */
[----:B------:R-:W-:-:S13]  /*2250*/  ISETP.GT.U32.AND P1, PT, R21, R6, PT ;  /* 0x000000061500720c */ /* 0x000fda0003f24070 */
[----:B------:R-:W-:-:S05]  /*2260*/  @!P1 IADD3 R6, R6, -R15, RZ ;  /* 0x8000000f06069210 */ /* 0x000fca0007ffe0ff */
[----:B------:R-:W-:Y:S02]  /*2270*/  IMAD.MOV.U32 R48, RZ, RZ, R6 ;  /* 0x000000ffff307224 */ /* 0x000fe400078e0006 */
[----:B------:R-:W0:Y:S02]  /*2280*/  S2R R6, SR_TID.X ;  /* 0x0000000000067919 */ /* 0x000e240000002100 */
[----:B------:R-:W-:Y:S01]  /*2290*/  @!P2 IMAD.MOV R48, RZ, RZ, -R48 ;  /* 0x000000ffff30a224 */ /* 0x000fe200078e0a30 */
[----:B------:R-:W-:-:S04]  /*22a0*/  @!P3 LOP3.LUT R48, RZ, R43, RZ, 0x33, !PT ;  /* 0x0000002bff30b212 */ /* 0x000fc800078e33ff */
[C---:B------:R-:W-:Y:S02]  /*22b0*/  IADD3 R13, P1, R48.reuse, UR38, RZ ;  /* 0x00000026300d7c10 */ /* 0x040fe4000ff3e0ff */
[C---:B------:R-:W-:Y:S02]  /*22c0*/  IADD3 R46, R48.reuse, R43, RZ ;  /* 0x0000002b302e7210 */ /* 0x040fe40007ffe0ff */
[----:B------:R-:W-:Y:S02]  /*22d0*/  LEA.HI.X.SX32 R14, R48, UR4, 0x1, P1 ;  /* 0x00000004300e7c11 */ /* 0x000fe400088f0eff */
[----:B------:R-:W-:Y:S01]  /*22e0*/  ISETP.GE.AND P1, PT, R23, UR40, PT ;  /* 0x0000002817007c0c */ /* 0x000fe2000bf26270 */
[----:B------:R-:W-:Y:S01]  /*22f0*/  IMAD.IADD R44, R46, 0x1, R43 ;  /* 0x000000012e2c7824 */ /* 0x000fe200078e022b */
[----:B------:R-:W-:-:S04]  /*2300*/  LEA R12, P2, R13, UR8, 0x2 ;  /* 0x000000080d0c7c11 */ /* 0x000fc8000f8410ff */
[----:B------:R-:W-:-:S07]  /*2310*/  LEA.HI.X R13, R13, UR9, R14, 0x2, P2 ;  /* 0x000000090d0d7c11 */ /* 0x000fce00090f140e */
[----:B------:R-:W-:Y:S05]  /*2320*/  @P1 BRA `(.L_x_283) ;  /* 0x0000000000541947 */ /* 0x000fea0003800000 */
[----:B------:R-:W3:Y:S01]  /*2330*/  LDG.E R0, desc[UR36][R12.64] ;  /* 0x000000240c007981 */ /* 0x000ee2000c1e1900 */
[----:B------:R-:W-:Y:S02]  /*2340*/  IMAD.SHL.U32 R45, R48, 0x8, RZ ;  /* 0x00000008302d7824 */ /* 0x000fe400078e00ff */
[----:B---3--:R-:W-:-:S05]  /*2350*/  IMAD R0, R0, UR14, RZ ;  /* 0x0000000e00007c24 */ /* 0x008fca000f8e02ff */
[----:B------:R-:W-:-:S05]  /*2360*/  SHF.L.U32 R0, R0, 0x5, RZ ;  /* 0x0000000500007819 */ /* 0x000fca00000006ff */
[----:B------:R-:W-:-:S05]  /*2370*/  IMAD R0, R0, R43, R45 ;  /* 0x0000002b00007224 */ /* 0x000fca00078e022d */
[----:B------:R-:W-:-:S04]  /*2380*/  IADD3 R15, P2, R22, R0, RZ ;  /* 0x00000000160f7210 */ /* 0x000fc80007f5e0ff */
[----:B------:R-:W-:Y:S02]  /*2390*/  LEA.HI.X.SX32 R0, R0, R9, 0x1, P2 ;  /* 0x0000000900007211 */ /* 0x000fe400010f0eff */
[----:B------:R-:W-:-:S04]  /*23a0*/  LEA R14, P2, R15, UR10, 0x1 ;  /* 0x0000000a0f0e7c11 */ /* 0x000fc8000f8408ff */
[----:B------:R-:W-:-:S05]  /*23b0*/  LEA.HI.X R15, R15, UR11, R0, 0x1, P2 ;  /* 0x0000000b0f0f7c11 */ /* 0x000fca00090f0c00 */
[----:B------:R1:W5:Y:S01]  /*23c0*/  LDG.E R0, desc[UR36][R14.64] ;  /* 0x000000240e007981 */ /* 0x000362000c1e1900 */
[----:B------:R-:W-:-:S13]  /*23d0*/  ISETP.NE.AND P2, PT, RZ, UR15, PT ;  /* 0x0000000fff007c0c */ /* 0x000fda000bf45270 */
[----:B-1----:R-:W-:Y:S05]  /*23e0*/  @P2 BRA `(.L_x_283) ;  /* 0x0000000000242947 */ /* 0x002fea0003800000 */
[----:B------:R-:W-:-:S13]  /*23f0*/  ISETP.NE.AND P4, PT, R18, RZ, PT ;  /* 0x000000ff1200720c */ /* 0x000fda0003f85270 */
[----:B------:R-:W3:Y:S01]  /*2400*/  @P4 LDG.E R47, desc[UR36][R28.64] ;  /* 0x000000241c2f4981 */ /* 0x000ee2000c1e1900 */
[----:B-----5:R-:W-:Y:S01]  /*2410*/  HFMA2.MMA R0, R0, 1, 1, R35 ;  /* 0x3c003c0000007835 */ /* 0x020fe20000000023 */
[----:B------:R-:W-:-:S04]  /*2420*/  IADD3 R15, P2, R30, R45, RZ ;  /* 0x0000002d1e0f7210 */ /* 0x000fc80007f5e0ff */
[----:B------:R-:W-:Y:S02]  /*2430*/  LEA.HI.X.SX32 R48, R45, R10, 0x1, P2 ;  /* 0x0000000a2d307211 */ /* 0x000fe400010f0eff */
[----:B------:R-:W-:-:S04]  /*2440*/  LEA R14, P2, R15, UR10, 0x1 ;  /* 0x0000000a0f0e7c11 */ /* 0x000fc8000f8408ff */
[----:B------:R-:W-:Y:S01]  /*2450*/  LEA.HI.X R15, R15, UR11, R48, 0x1, P2 ;  /* 0x0000000b0f0f7c11 */ /* 0x000fe200090f0c30 */
[----:B---3--:R-:W-:-:S05]  /*2460*/  @P4 HMUL2 R0, R0, R47 ;  /* 0x0000002f00004232 */ /* 0x008fca0000000000 */
[----:B------:R1:W-:Y:S03]  /*2470*/  STG.E desc[UR36][R14.64], R0 ;  /* 0x000000000e007986 */ /* 0x0003e6000c101924 */
.L_x_283:
[----:B------:R-:W-:Y:S05]  /*2480*/  BSYNC B1 ;  /* 0x0000000000017941 */ /* 0x000fea0003800000 */
.L_x_282:
[----:B------:R-:W-:Y:S04]  /*2490*/  BSSY B1, `(.L_x_284) ;  /* 0x0000017000017945 */ /* 0x000fe80003800000 */
[----:B------:R-:W-:Y:S05]  /*24a0*/  @P1 BRA `(.L_x_285) ;  /* 0x0000000000541947 */ /* 0x000fea0003800000 */
[----:B-1----:R-:W3:Y:S01]  /*24b0*/  LDG.E R14, desc[UR36][R12.64] ;  /* 0x000000240c0e7981 */ /* 0x002ee2000c1e1900 */
[----:B------:R-:W-:Y:S02]  /*24c0*/  IMAD.SHL.U32 R45, R46, 0x8, RZ ;  /* 0x000000082e2d7824 */ /* 0x000fe400078e00ff */
[----:B---3--:R-:W-:-:S04]  /*24d0*/  IMAD R14, R14, UR14, RZ ;  /* 0x0000000e0e0e7c24 */ /* 0x008fc8000f8e02ff */
[----:B------:R-:W-:-:S04]  /*24e0*/  IMAD.SHL.U32 R14, R14, 0x20, RZ ;  /* 0x000000200e0e7824 */ /* 0x000fc800078e00ff */
[----:B------:R-:W-:-:S05]  /*24f0*/  IMAD R14, R14, R43, R45 ;  /* 0x0000002b0e0e7224 */ /* 0x000fca00078e022d */
[----:B------:R-:W-:-:S04]  /*2500*/  IADD3 R15, P2, R22, R14, RZ ;  /* 0x0000000e160f7210 */ /* 0x000fc80007f5e0ff */
[----:B------:R-:W-:Y:S02]  /*2510*/  LEA.HI.X.SX32 R46, R14, R9, 0x1, P2 ;  /* 0x000000090e2e7211 */ /* 0x000fe400010f0eff */
[----:B------:R-:W-:-:S04]  /*2520*/  LEA R14, P2, R15, UR10, 0x1 ;  /* 0x0000000a0f0e7c11 */ /* 0x000fc8000f8408ff */
[----:B------:R-:W-:-:S05]  /*2530*/  LEA.HI.X R15, R15, UR11, R46, 0x1, P2 ;  /* 0x0000000b0f0f7c11 */ /* 0x000fca00090f0c2e */
[----:B------:R3:W5:Y:S01]  /*2540*/  LDG.E R41, desc[UR36][R14.64] ;  /* 0x000000240e297981 */ /* 0x000762000c1e1900 */
[----:B------:R-:W-:-:S13]  /*2550*/  ISETP.NE.AND P2, PT, RZ, UR15, PT ;  /* 0x0000000fff007c0c */ /* 0x000fda000bf45270 */
[----:B---3--:R-:W-:Y:S05]  /*2560*/  @P2 BRA `(.L_x_285) ;  /* 0x0000000000242947 */ /* 0x008fea0003800000 */
[----:B------:R-:W-:-:S13]  /*2570*/  ISETP.NE.AND P3, PT, R18, RZ, PT ;  /* 0x000000ff1200720c */ /* 0x000fda0003f65270 */
[----:B------:R-:W3:Y:S01]  /*2580*/  @P3 LDG.E R46, desc[UR36][R26.64] ;  /* 0x000000241a2e3981 */ /* 0x000ee2000c1e1900 */
[----:B------:R-:W-:Y:S01]  /*2590*/  IADD3 R15, P2, R30, R45, RZ ;  /* 0x0000002d1e0f7210 */ /* 0x000fe20007f5e0ff */
[----:B-----5:R-:W-:-:S03]  /*25a0*/  HADD2 R41, R41, R34 ;  /* 0x0000002229297230 */ /* 0x020fc60000000000 */
[----:B------:R-:W-:Y:S02]  /*25b0*/  LEA.HI.X.SX32 R48, R45, R10, 0x1, P2 ;  /* 0x0000000a2d307211 */ /* 0x000fe400010f0eff */
[----:B------:R-:W-:-:S04]  /*25c0*/  LEA R14, P2, R15, UR10, 0x1 ;  /* 0x0000000a0f0e7c11 */ /* 0x000fc8000f8408ff */
[----:B------:R-:W-:Y:S01]  /*25d0*/  LEA.HI.X R15, R15, UR11, R48, 0x1, P2 ;  /* 0x0000000b0f0f7c11 */ /* 0x000fe200090f0c30 */
[----:B---3--:R-:W-:-:S07]  /*25e0*/  @P3 HFMA2.MMA R41, R41, R46, -RZ ;  /* 0x0000002e29293235 */ /* 0x008fce00001000ff */
[----:B------:R3:W-:Y:S04]  /*25f0*/  STG.E desc[UR36][R14.64], R41 ;  /* 0x000000290e007986 */ /* 0x0007e8000c101924 */
.L_x_285:
[----:B------:R-:W-:Y:S05]  /*2600*/  BSYNC B1 ;  /* 0x0000000000017941 */ /* 0x000fea0003800000 */
.L_x_284:
[----:B------:R-:W-:Y:S04]  /*2610*/  BSSY B1, `(.L_x_286) ;  /* 0x0000017000017945 */ /* 0x000fe80003800000 */
[----:B------:R-:W-:Y:S05]  /*2620*/  @P1 BRA `(.L_x_287) ;  /* 0x0000000000541947 */ /* 0x000fea0003800000 */
[----:B-1-3--:R-:W3:Y:S01]  /*2630*/  LDG.E R14, desc[UR36][R12.64] ;  /* 0x000000240c0e7981 */ /* 0x00aee2000c1e1900 */
[----:B------:R-:W-:Y:S01]  /*2640*/  SHF.L.U32 R45, R44, 0x3, RZ ;  /* 0x000000032c2d7819 */ /* 0x000fe200000006ff */
        /* <DEDUP_REMOVED lines=9> */
[----:B----4-:R-:W-:Y:S05]  /*26e0*/  @P2 BRA `(.L_x_287) ;  /* 0x0000000000242947 */ /* 0x010fea0003800000 */
[----:B------:R-:W-:-:S13]  /*26f0*/  ISETP.NE.AND P3, PT, R18, RZ, PT ;  /* 0x000000ff1200720c */ /* 0x000fda0003f65270 */
[----:B------:R-:W3:Y:S01]  /*2700*/  @P3 LDG.E R47, desc[UR36][R26.64+0x10] ;  /* 0x000010241a2f3981 */ /* 0x000ee2000c1e1900 */
[----:B------:R-:W-:Y:S01]  /*2710*/  IADD3 R15, P2, R30, R45, RZ ;  /* 0x0000002d1e0f7210 */ /* 0x000fe20007f5e0ff */
[----:B-----5:R-:W-:-:S03]  /*2720*/  HADD2 R42, R42, R33 ;  /* 0x000000212a2a7230 */ /* 0x020fc60000000000 */
[----:B------:R-:W-:Y:S02]  /*2730*/  LEA.HI.X.SX32 R46, R45, R10, 0x1, P2 ;  /* 0x0000000a2d2e7211 */ /* 0x000fe400010f0eff */
[----:B------:R-:W-:-:S04]  /*2740*/  LEA R14, P2, R15, UR10, 0x1 ;  /* 0x0000000a0f0e7c11 */ /* 0x000fc8000f8408ff */
[----:B------:R-:W-:Y:S01]  /*2750*/  LEA.HI.X R15, R15, UR11, R46, 0x1, P2 ;  /* 0x0000000b0f0f7c11 */ /* 0x000fe200090f0c2e */
[----:B---3--:R-:W-:-:S05]  /*2760*/  @P3 HMUL2 R42, R42, R47 ;  /* 0x0000002f2a2a3232 */ /* 0x008fca0000000000 */
[----:B------:R4:W-:Y:S03]  /*2770*/  STG.E desc[UR36][R14.64], R42 ;  /* 0x0000002a0e007986 */ /* 0x0009e6000c101924 */
.L_x_287:
[----:B------:R-:W-:Y:S05]  /*2780*/  BSYNC B1 ;  /* 0x0000000000017941 */ /* 0x000fea0003800000 */
.L_x_286:
[----:B------:R-:W-:Y:S04]  /*2790*/  BSSY B1, `(.L_x_288) ;  /* 0x0000018000017945 */ /* 0x000fe80003800000 */
[----:B------:R-:W-:Y:S05]  /*27a0*/  @P1 BRA `(.L_x_289) ;  /* 0x0000000000581947 */ /* 0x000fea0003800000 */
[----:B------:R-:W1:Y:S01]  /*27b0*/  LDG.E R12, desc[UR36][R12.64] ;  /* 0x000000240c0c7981 */ /* 0x000e62000c1e1900 */
[----:B------:R-:W-:-:S05]  /*27c0*/  IMAD.IADD R44, R44, 0x1, R43 ;  /* 0x000000012c2c7824 */ /* 0x000fca00078e022b */
[----:B------:R-:W-:Y:S01]  /*27d0*/  SHF.L.U32 R45, R44, 0x3, RZ ;  /* 0x000000032c2d7819 */ /* 0x000fe200000006ff */
[----:B-1-34-:R-:W-:-:S04]  /*27e0*/  IMAD R14, R12, UR14, RZ ;  /* 0x0000000e0c0e7c24 */ /* 0x01afc8000f8e02ff */
        /* <DEDUP_REMOVED lines=18> */
.L_x_289:
[----:B------:R-:W-:Y:S05]  /*2910*/  BSYNC B1 ;  /* 0x0000000000017941 */ /* 0x000fea0003800000 */
.L_x_288:
[----:B-12--5:R-:W-:Y:S01]  /*2920*/  HFMA2.MMA R12, R39, R0, -RZ ;  /* 0x00000000270c7235 */ /* 0x026fe200001000ff */
[----:B------:R-:W-:Y:S01]  /*2930*/  UMOV UR4, 0xffffffff ;  /* 0xffffffff00047882 */ /* 0x000fe20000000000 */
[----:B------:R-:W-:-:S06]  /*2940*/  ISETP.NE.AND P0, PT, R11, RZ, P0 ;  /* 0x000000ff0b00720c */ /* 0x000fcc0000705270 */
[----:B------:R-:W-:-:S10]  /*2950*/  HFMA2.MMA R12, R38, R41, R12 ;  /* 0x00000029260c7235 */ /* 0x000fd4000000000c */
[----:B------:R-:W-:-:S06]  /*2960*/  HFMA2 R12, R37, R42, R12 ;  /* 0x0000002a250c7231 */ /* 0x000fcc000000000c */
[----:B------:R-:W-:-:S10]  /*2970*/  HFMA2.MMA R12, R36, R40, R12 ;  /* 0x00000028240c7235 */ /* 0x000fd4000000000c */
[--C-:B------:R-:W-:Y:S02]  /*2980*/  HADD2.F32 R13, -RZ, R12.reuse.H0_H0 ;  /* 0x2000000cff0d7230 */ /* 0x100fe40000004100 */
[----:B------:R-:W-:-:S05]  /*2990*/  HADD2.F32 R12, -RZ, R12.H1_H1 ;  /* 0x3000000cff0c7230 */ /* 0x000fca0000004100 */
[----:B------:R-:W-:Y:S01]  /*29a0*/  FADD.FTZ R13, R13, R12 ;  /* 0x0000000c0d0d7221 */ /* 0x000fe20000010000 */
[----:B------:R-:W-:Y:S06]  /*29b0*/  BRA.DIV UR4, `(.L_x_290) ;  /* 0x0000004604fc7947 */ /* 0x000fec000b800000 */
[----:B---34-:R-:W1:Y:S02]  /*29c0*/  SHFL.BFLY PT, R14, R13, 0x2, 0x1f ;  /* 0x0c401f000d0e7f89 */ /* 0x018e6400000e0000 */
[----:B-1----:R-:W-:-:S05]  /*29d0*/  FADD.FTZ R13, R13, R14 ;  /* 0x0000000e0d0d7221 */ /* 0x002fca0000010000 */
[----:B------:R1:W2:Y:S02]  /*29e0*/  SHFL.BFLY PT, R14, R13, 0x1, 0x1f ;  /* 0x0c201f000d0e7f89 */ /* 0x0002a400000e0000 */
.L_x_377:
[----:B0-----:R-:W-:Y:S01]  /*29f0*/  LOP3.LUT P1, RZ, R6, 0x3, RZ, 0xc0, !PT ;  /* 0x0000000306ff7812 */ /* 0x001fe2000782c0ff */
[----:B--2---:R-:W-:Y:S01]  /*2a00*/  FADD.FTZ R14, R13, R14 ;  /* 0x0000000e0d0e7221 */ /* 0x004fe20000010000 */
[----:B------:R-:W-:Y:S02]  /*2a10*/  BSSY B1, `(.L_x_291) ;  /* 0x000001e000017945 */ /* 0x000fe40003800000 */
[----:B------:R-:W-:Y:S01]  /*2a20*/  ISETP.GE.OR P1, PT, R23, UR40, P1 ;  /* 0x0000002817007c0c */ /* 0x000fe20008f26670 */
[----:B------:R-:W-:-:S12]  /*2a30*/  FMUL.FTZ R14, R14, UR16 ;  /* 0x000000100e0e7c20 */ /* 0x000fd80008410000 */
[----:B------:R-:W-:Y:S05]  /*2a40*/  @P1 BRA `(.L_x_292) ;  /* 0x0000000000681947 */ /* 0x000fea0003800000 */
[----:B------:R-:W-:-:S04]  /*2a50*/  ISETP.NE.U32.AND P1, PT, RZ, UR18, PT ;  /* 0x00000012ff007c0c */ /* 0x000fc8000bf25070 */
[----:B------:R-:W-:Y:S02]  /*2a60*/  ISETP.NE.AND.EX P2, PT, RZ, UR19, PT, P1 ;  /* 0x00000013ff007c0c */ /* 0x000fe4000bf45310 */
[----:B------:R-:W-:-:S04]  /*2a70*/  ISETP.NE.U32.AND P1, PT, RZ, UR12, PT ;  /* 0x0000000cff007c0c */ /* 0x000fc8000bf25070 */
[----:B------:R-:W-:-:S07]  /*2a80*/  ISETP.NE.AND.EX P1, PT, RZ, UR13, PT, P1 ;  /* 0x0000000dff007c0c */ /* 0x000fce000bf25310 */
[----:B------:R-:W0:Y:S06]  /*2a90*/  @P2 LDC R11, c[0x0][0x2d0] ;  /* 0x0000b400ff0b2b82 */ /* 0x000e2c0000000800 */
[----:B------:R-:W2:Y:S02]  /*2aa0*/  @P1 LDG.E.U16 R15, desc[UR36][R24.64] ;  /* 0x00000024180f1981 */ /* 0x000ea4000c1e1500 */
[----:B-1----:R-:W1:Y:S01]  /*2ab0*/  @P2 LDC.64 R12, c[0x0][0x2c8] ;  /* 0x0000b200ff0c2b82 */ /* 0x002e620000000a00 */
[----:B0-----:R-:W-:-:S04]  /*2ac0*/  @P2 IMAD R11, R32, R11, R23 ;  /* 0x0000000b200b2224 */ /* 0x001fc800078e0217 */
[----:B-1----:R-:W-:-:S06]  /*2ad0*/  @P2 IMAD.WIDE R12, R11, 0x2, R12 ;  /* 0x000000020b0c2825 */ /* 0x002fcc00078e020c */
[----:B------:R0:W3:Y:S01]  /*2ae0*/  @P2 LDG.E.U16 R12, desc[UR36][R12.64] ;  /* 0x000000240c0c2981 */ /* 0x0000e2000c1e1500 */
[----:B------:R-:W1:Y:S01]  /*2af0*/  S2UR UR5, SR_CgaCtaId ;  /* 0x00000000000579c3 */ /* 0x000e620000008800 */
[----:B------:R-:W-:Y:S01]  /*2b00*/  @P1 ISETP.GE.AND P3, PT, R23, R8, PT ;  /* 0x000000081700120c */ /* 0x000fe20003f66270 */
[----:B------:R-:W-:-:S03]  /*2b10*/  UMOV UR4, 0x400 ;  /* 0x0000040000047882 */ /* 0x000fc60000000000 */
[----:B------:R-:W-:Y:S01]  /*2b20*/  @P1 SEL R6, R19, RZ, !P3 ;  /* 0x000000ff13061207 */ /* 0x000fe20005800000 */
[----:B------:R-:W-:-:S03]  /*2b30*/  UIADD3 UR4, UR4, 0x90, URZ ;  /* 0x0000009004047890 */ /* 0x000fc6000fffe03f */
[----:B------:R-:W-:Y:S01]  /*2b40*/  @P1 IADD3 R6, R6, R23, R20 ;  /* 0x0000001706061210 */ /* 0x000fe20007ffe014 */
[----:B------:R-:W-:-:S03]  /*2b50*/  IMAD.IADD R43, R23, 0x1, -R5 ;  /* 0x00000001172b7824 */ /* 0x000fc600078e0a05 */
[----:B0-----:R-:W-:Y:S01]  /*2b60*/  @P1 I2FP.F32.S32 R13, R6 ;  /* 0x00000006000d1245 */ /* 0x001fe20000201400 */
[----:B-1----:R-:W-:-:S06]  /*2b70*/  ULEA UR4, UR5, UR4, 0x18 ;  /* 0x0000000405047291 */ /* 0x002fcc000f8ec03f */
[----:B------:R-:W-:Y:S01]  /*2b80*/  LEA R43, R43, UR4, 0x2 ;  /* 0x000000042b2b7c11 */ /* 0x000fe2000f8e10ff */
[----:B--2---:R-:W-:Y:S02]  /*2b90*/  @P1 HADD2.F32 R15, -RZ, R15.H0_H0 ;  /* 0x2000000fff0f1230 */ /* 0x004fe40000004100 */
[----:B---3--:R-:W-:-:S05]  /*2ba0*/  @P2 HADD2.F32 R11, -RZ, R12.H0_H0 ;  /* 0x2000000cff0b2230 */ /* 0x008fca0000004100 */
[----:B------:R-:W-:-:S04]  /*2bb0*/  @P2 FADD.FTZ R14, R14, R11 ;  /* 0x0000000b0e0e2221 */ /* 0x000fc80000010000 */
[----:B------:R-:W-:-:S05]  /*2bc0*/  @P1 FFMA.FTZ R14, R13, R15, R14 ;  /* 0x0000000f0d0e1223 */ /* 0x000fca000001000e */
[----:B------:R0:W-:Y:S01]  /*2bd0*/  STS [R43], R14 ;  /* 0x0000000e2b007388 */ /* 0x0001e20000000800 */
[----:B------:R-:W-:-:S07]  /*2be0*/  @!P0 FMNMX.FTZ R4, R4, R14, !PT ;  /* 0x0000000e04048209 */ /* 0x000fce0007810000 */
.L_x_292:
[----:B------:R-:W-:Y:S05]  /*2bf0*/  BSYNC B1 ;  /* 0x0000000000017941 */ /* 0x000fea0003800000 */
.L_x_291:
[----:B------:R-:W-:Y:S01]  /*2c00*/  MOV R6, UR40 ;  /* 0x0000002800067c02 */ /* 0x000fe20008000f00 */
[----:B------:R-:W-:-:S03]  /*2c10*/  VIADD R23, R23, 0x10 ;  /* 0x0000001017177836 */ /* 0x000fc60000000000 */
[----:B------:R-:W-:-:S04]  /*2c20*/  IADD3 R6, R6, 0x7, -R5 ;  /* 0x0000000706067810 */ /* 0x000fc80007ffe805 */
[----:B------:R-:W-:-:S04]  /*2c30*/  SHF.R.S32.HI R11, RZ, 0x1f, R6 ;  /* 0x0000001fff0b7819 */ /* 0x000fc80000011406 */
[----:B------:R-:W-:-:S04]  /*2c40*/  LEA.HI R11, R11, R6, RZ, 0x3 ;  /* 0x000000060b0b7211 */ /* 0x000fc800078f18ff */
[----:B------:R-:W-:-:S05]  /*2c50*/  LOP3.LUT R6, R11, 0xfffffff8, RZ, 0xc0, !PT ;  /* 0xfffffff80b067812 */ /* 0x000fca00078ec0ff */
[----:B------:R-:W-:-:S05]  /*2c60*/  IMAD.IADD R6, R6, 0x1, R5 ;  /* 0x0000000106067824 */ /* 0x000fca00078e0205 */
[----:B------:R-:W-:-:S13]  /*2c70*/  ISETP.GE.AND P0, PT, R23, R6, PT ;  /* 0x000000061700720c */ /* 0x000fda0003f06270 */
[----:B------:R-:W-:Y:S05]  /*2c80*/  @!P0 BRA `(.L_x_293) ;  /* 0xfffffff000fc8947 */ /* 0x000fea000383ffff */
.L_x_281:
[----:B------:R-:W-:Y:S05]  /*2c90*/  BSYNC B0 ;  /* 0x0000000000007941 */ /* 0x000fea0003800000 */
.L_x_280:
[----:B-1----:R-:W1:Y:S01]  /*2ca0*/  S2R R0, SR_TID.X ;  /* 0x0000000000007919 */ /* 0x002e620000002100 */
[----:B------:R-:W-:Y:S01]  /*2cb0*/  UMOV UR4, 0xffffffff ;  /* 0xffffffff00047882 */ /* 0x000fe20000000000 */
[----:B-1---5:R-:W-:Y:S02]  /*2cc0*/  SHF.R.S32.HI R19, RZ, 0x1f, R0 ;  /* 0x0000001fff137819 */ /* 0x022fe40000011400 */
[----:B------:R-:W-:Y:S05]  /*2cd0*/  BRA.DIV UR4, `(.L_x_294) ;  /* 0x0000004604747947 */ /* 0x000fea000b800000 */
[----:B0-----:R-:W0:Y:S02]  /*2ce0*/  SHFL.BFLY PT, R14, R4, 0x10, 0x1f ;  /* 0x0e001f00040e7f89 */ /* 0x001e2400000e0000 */
[----:B0-----:R-:W-:-:S05]  /*2cf0*/  FMNMX.FTZ R13, R14, R4, !PT ;  /* 0x000000040e0d7209 */ /* 0x001fca0007810000 */
[----:B------:R-:W0:Y:S02]  /*2d00*/  SHFL.BFLY PT, R14, R13, 0x8, 0x1f ;  /* 0x0d001f000d0e7f89 */ /* 0x000e2400000e0000 */
[----:B0-----:R-:W-:-:S05]  /*2d10*/  FMNMX.FTZ R9, R13, R14, !PT ;  /* 0x0000000e0d097209 */ /* 0x001fca0007810000 */
[----:B------:R0:W1:Y:S02]  /*2d20*/  SHFL.BFLY PT, R14, R9, 0x4, 0x1f ;  /* 0x0c801f00090e7f89 */ /* 0x00006400000e0000 */
.L_x_382:
[----:B------:R-:W-:Y:S01]  /*2d30*/  LEA.HI R4, R19, R0, RZ, 0x5 ;  /* 0x0000000013047211 */ /* 0x000fe200078f28ff */
[----:B------:R-:W-:Y:S05]  /*2d40*/  WARPSYNC.ALL ;  /* 0x0000000000007948 */ /* 0x000fea0003800000 */
[----:B------:R-:W-:-:S04]  /*2d50*/  LOP3.LUT R11, R4, 0xffffffe0, RZ, 0xc0, !PT ;  /* 0xffffffe0040b7812 */ /* 0x000fc800078ec0ff */
[----:B------:R-:W-:-:S04]  /*2d60*/  IADD3 R11, -R11, R0, RZ ;  /* 0x000000000b0b7210 */ /* 0x000fc80007ffe1ff */
[----:B------:R-:W-:-:S13]  /*2d70*/  ISETP.NE.AND P0, PT, R11, RZ, PT ;  /* 0x000000ff0b00720c */ /* 0x000fda0003f05270 */
[----:B------:R-:W5:Y:S01]  /*2d80*/  @!P0 S2R R6, SR_CgaCtaId ;  /* 0x0000000000068919 */ /* 0x000f620000008800 */
[----:B------:R-:W-:Y:S02]  /*2d90*/  @!P0 MOV R13, 0x400 ;  /* 0x00000400000d8802 */ /* 0x000fe40000000f00 */
[----:B------:R-:W-:Y:S02]  /*2da0*/  @!P0 SHF.R.S32.HI R4, RZ, 0x5, R4 ;  /* 0x00000005ff048819 */ /* 0x000fe40000011404 */
[----:B01----:R-:W-:Y:S02]  /*2db0*/  @!P0 FMNMX.FTZ R9, R9, R14, !PT ;  /* 0x0000000e09098209 */ /* 0x003fe40007810000 */
[----:B-----5:R-:W-:-:S05]  /*2dc0*/  @!P0 LEA R13, R6, R13, 0x18 ;  /* 0x0000000d060d8211 */ /* 0x020fca00078ec0ff */
[----:B------:R-:W-:-:S05]  /*2dd0*/  @!P0 IMAD R4, R4, 0x4, R13 ;  /* 0x0000000404048824 */ /* 0x000fca00078e020d */
[----:B------:R0:W-:Y:S01]  /*2de0*/  @!P0 STS [R4], R9 ;  /* 0x0000000904008388 */ /* 0x0001e20000000800 */
[----:B------:R-:W-:Y:S01]  /*2df0*/  BAR.SYNC.DEFER_BLOCKING 0x0 ;  /* 0x0000000000007b1d */ /* 0x000fe20000010000 */
[----:B------:R-:W-:Y:S01]  /*2e00*/  ISETP.GT.AND P0, PT, R11, 0x1, PT ;  /* 0x000000010b00780c */ /* 0x000fe20003f04270 */
[----:B------:R-:W-:Y:S02]  /*2e10*/  IMAD.MOV.U32 R8, RZ, RZ, -0x800001 ;  /* 0xff7fffffff087424 */ /* 0x000fe400078e00ff */
[----:B------:R-:W-:Y:S02]  /*2e20*/  IMAD.MOV.U32 R13, RZ, RZ, RZ ;  /* 0x000000ffff0d7224 */ /* 0x000fe400078e00ff */
[----:B------:R-:W-:Y:S01]  /*2e30*/  ULDC.64 UR6, c[0x0][0x2b0] ;  /* 0x0000ac0000067ab9 */ /* 0x000fe20000000a00 */
[----:B------:R-:W-:Y:S01]  /*2e40*/  ULDC.64 UR8, c[0x0][0x2b0] ;  /* 0x0000ac0000087ab9 */ /* 0x000fe20000000a00 */
[----:B------:R-:W-:Y:S06]  /*2e50*/  BSSY B0, `(.L_x_295) ;  /* 0x000007e000007945 */ /* 0x000fec0003800000 */
[----:B0-----:R-:W0:Y:S01]  /*2e60*/  @!P0 S2R R9, SR_CgaCtaId ;  /* 0x0000000000098919 */ /* 0x001e220000008800 */
[----:B------:R-:W-:-:S04]  /*2e70*/  @!P0 MOV R4, 0x400 ;  /* 0x0000040000048802 */ /* 0x000fc80000000f00 */
[----:B0-----:R-:W-:-:S04]  /*2e80*/  @!P0 LEA R4, R9, R4, 0x18 ;  /* 0x0000000409048211 */ /* 0x001fc800078ec0ff */
[----:B------:R-:W-:Y:S01]  /*2e90*/  @!P0 LEA R11, R11, R4, 0x2 ;  /* 0x000000040b0b8211 */ /* 0x000fe200078e10ff */
[----:B------:R-:W-:-:S04]  /*2ea0*/  IMAD.IADD R4, R0, 0x1, R5 ;  /* 0x0000000100047824 */ /* 0x000fc800078e0205 */
[----:B------:R-:W0:Y:S01]  /*2eb0*/  @!P0 LDS R8, [R11] ;  /* 0x000000000b088984 */ /* 0x000e220000000800 */
[----:B------:R-:W-:-:S03]  /*2ec0*/  ISETP.GE.AND P1, PT, R4, UR39, PT ;  /* 0x0000002704007c0c */ /* 0x000fc6000bf26270 */
[----:B0-----:R-:W0:Y:S02]  /*2ed0*/  SHFL.BFLY PT, R9, R8, 0x1, 0x1f ;  /* 0x0c201f0008097f89 */ /* 0x001e2400000e0000 */
[----:B0-----:R-:W-:-:S06]  /*2ee0*/  FMNMX.FTZ R6, R9, R8, !PT ;  /* 0x0000000809067209 */ /* 0x001fcc0007810000 */
[----:B------:R-:W0:Y:S02]  /*2ef0*/  SHFL.IDX PT, R6, R6, RZ, 0x1f ;  /* 0x00001fff06067589 */ /* 0x000e2400000e0000 */
[----:B------:R-:W-:Y:S05]  /*2f00*/  @P1 BRA `(.L_x_296) ;  /* 0x0000000400c81947 */ /* 0x000fea0003800000 */
[----:B------:R-:W-:Y:S01]  /*2f10*/  LOP3.LUT R9, RZ, R5, RZ, 0x33, !PT ;  /* 0x00000005ff097212 */ /* 0x000fe200078e33ff */
[----:B------:R-:W-:Y:S01]  /*2f20*/  BSSY B1, `(.L_x_297) ;  /* 0x000002a000017945 */ /* 0x000fe20003800000 */
[----:B------:R-:W-:Y:S01]  /*2f30*/  MOV R10, UR38 ;  /* 0x00000026000a7c02 */ /* 0x000fe20008000f00 */
[----:B------:R-:W-:Y:S01]  /*2f40*/  IMAD.MOV.U32 R13, RZ, RZ, RZ ;  /* 0x000000ffff0d7224 */ /* 0x000fe200078e00ff */
[----:B------:R-:W-:Y:S01]  /*2f50*/  IADD3 R11, -R0, UR39, R9 ;  /* 0x00000027000b7c10 */ /* 0x000fe2000fffe109 */
[----:B------:R-:W-:Y:S01]  /*2f60*/  IMAD.MOV.U32 R12, RZ, RZ, R4 ;  /* 0x000000ffff0c7224 */ /* 0x000fe200078e0004 */
[----:B------:R-:W-:Y:S02]  /*2f70*/  SHF.R.S32.HI R10, RZ, 0x1f, R10 ;  /* 0x0000001fff0a7819 */ /* 0x000fe4000001140a */
        /* <DEDUP_REMOVED lines=8> */
[----:B------:R-:W-:Y:S01]  /*3000*/  IMAD.MOV.U32 R13, RZ, RZ, RZ ;  /* 0x000000ffff0d7224 */ /* 0x000fe200078e00ff */
[----:B------:R-:W-:Y:S02]  /*3010*/  IADD3 R9, R9, 0x90, RZ ;  /* 0x0000009009097810 */ /* 0x000fe40007ffe0ff */
[----:B------:R-:W-:Y:S02]  /*3020*/  ISETP.NE.AND.EX P0, PT, RZ, UR5, PT, P0 ;  /* 0x00000005ff007c0c */ /* 0x000fe4000bf05300 */
[----:B-1----:R-:W-:-:S02]  /*3030*/  LEA R19, R12, R9, 0x18 ;  /* 0x000000090c137211 */ /* 0x002fc400078ec0ff */
[----:B------:R-:W-:-:S09]  /*3040*/  MOV R12, R4 ;  /* 0x00000004000c7202 */ /* 0x000fd20000000f00 */
.L_x_302:
[----:B------:R-:W-:Y:S01]  /*3050*/  VIADD R14, R14, 0xffffffff ;  /* 0xffffffff0e0e7836 */ /* 0x000fe20000000000 */
[----:B------:R-:W-:Y:S01]  /*3060*/  BSSY B2, `(.L_x_299) ;  /* 0x0000011000027945 */ /* 0x000fe20003800000 */
[----:B------:R-:W-:-:S03]  /*3070*/  IMAD.IADD R8, R12, 0x1, -R5 ;  /* 0x000000010c087824 */ /* 0x000fc600078e0a05 */
[----:B------:R-:W-:Y:S02]  /*3080*/  ISETP.NE.AND P4, PT, R14, RZ, PT ;  /* 0x000000ff0e00720c */ /* 0x000fe40003f85270 */
[----:B0-----:R-:W-:Y:S01]  /*3090*/  LEA R15, R8, R19, 0x2 ;  /* 0x00000013080f7211 */ /* 0x001fe200078e10ff */
[----:B-1----:R-:W-:Y:S10]  /*30a0*/  @!P0 BRA `(.L_x_300) ;  /* 0x0000000000208947 */ /* 0x002ff40003800000 */
[----:B------:R-:W-:Y:S01]  /*30b0*/  IMAD.U32 R21, RZ, RZ, UR6 ;  /* 0x00000006ff157e24 */ /* 0x000fe2000f8e00ff */
[----:B------:R-:W-:-:S04]  /*30c0*/  SHF.R.S32.HI R9, RZ, 0x1f, R12 ;  /* 0x0000001fff097819 */ /* 0x000fc8000001140c */
[----:B------:R-:W-:-:S04]  /*30d0*/  IADD3 R8, P2, P3, R12, UR38, R21 ;  /* 0x000000260c087c10 */ /* 0x000fc8000fb5e015 */
[----:B------:R-:W-:-:S05]  /*30e0*/  IADD3.X R9, R9, UR7, R10, P2, P3 ;  /* 0x0000000709097c10 */ /* 0x000fca00097e640a */
[----:B------:R-:W5:Y:S02]  /*30f0*/  LDG.E.U8 R8, desc[UR36][R8.64] ;  /* 0x0000002408087981 */ /* 0x000f64000c1e1100 */
[----:B-----5:R-:W-:-:S13]  /*3100*/  ISETP.NE.AND P2, PT, R8, RZ, PT ;  /* 0x000000ff0800720c */ /* 0x020fda0003f45270 */
[----:B------:R-:W-:Y:S01]  /*3110*/  @P2 IMAD.MOV.U32 R20, RZ, RZ, RZ ;  /* 0x000000ffff142224 */ /* 0x000fe200078e00ff */
[----:B------:R-:W-:Y:S06]  /*3120*/  @P2 BRA `(.L_x_301) ;  /* 0x0000000000102947 */ /* 0x000fec0003800000 */
.L_x_300:
[----:B------:R-:W0:Y:S02]  /*3130*/  LDS R9, [R15] ;  /* 0x000000000f097984 */ /* 0x000e240000000800 */
[----:B0-----:R-:W-:-:S04]  /*3140*/  FADD.FTZ R9, -R6, R9 ;  /* 0x0000000906097221 */ /* 0x001fc80000010100 */
[----:B------:R-:W-:-:S04]  /*3150*/  FMUL.FTZ R9, R9, 1.4426950216293334961 ;  /* 0x3fb8aa3b09097820 */ /* 0x000fc80000410000 */
[----:B------:R1:W0:Y:S03]  /*3160*/  MUFU.EX2 R20, R9 ;  /* 0x0000000900147308 */ /* 0x0002260000000800 */
.L_x_301:
[----:B------:R-:W-:Y:S05]  /*3170*/  BSYNC B2 ;  /* 0x0000000000027941 */ /* 0x000fea0003800000 */
.L_x_299:
[----:B0-----:R0:W-:Y:S01]  /*3180*/  STS [R15], R20 ;  /* 0x000000140f007388 */ /* 0x0011e20000000800 */
[----:B------:R-:W-:Y:S01]  /*3190*/  FADD.FTZ R13, R20, R13 ;  /* 0x0000000d140d7221 */ /* 0x000fe20000010000 */
[----:B------:R-:W-:Y:S01]  /*31a0*/  IADD3 R12, R12, 0x40, RZ ;  /* 0x000000400c0c7810 */ /* 0x000fe20007ffe0ff */
[----:B------:R-:W-:Y:S06]  /*31b0*/  @P4 BRA `(.L_x_302) ;  /* 0xfffffffc00a44947 */ /* 0x000fec000383ffff */
.L_x_298:
[----:B------:R-:W-:Y:S05]  /*31c0*/  BSYNC B1 ;  /* 0x0000000000017941 */ /* 0x000fea0003800000 */
.L_x_297:
[----:B------:R-:W-:-:S13]  /*31d0*/  ISETP.GE.U32.AND P0, PT, R11, 0xc0, PT ;  /* 0x000000c00b00780c */ /* 0x000fda0003f06070 */
[----:B------:R-:W-:Y:S05]  /*31e0*/  @!P0 BRA `(.L_x_296) ;  /* 0x0000000400108947 */ /* 0x000fea0003800000 */
[----:B-1----:R-:W1:Y:S01]  /*31f0*/  S2R R9, SR_CgaCtaId ;  /* 0x0000000000097919 */ /* 0x002e620000008800 */
[----:B------:R-:W-:Y:S01]  /*3200*/  MOV R8, 0x400 ;  /* 0x0000040000087802 */ /* 0x000fe20000000f00 */
[----:B------:R-:W-:Y:S02]  /*3210*/  ULDC.64 UR4, c[0x0][0x2b0] ;  /* 0x0000ac0000047ab9 */ /* 0x000fe40000000a00 */
[----:B------:R-:W-:Y:S02]  /*3220*/  ISETP.NE.U32.AND P0, PT, RZ, UR4, PT ;  /* 0x00000004ff007c0c */ /* 0x000fe4000bf05070 */
[----:B------:R-:W-:Y:S02]  /*3230*/  VIADD R8, R8, 0x90 ;  /* 0x0000009008087836 */ /* 0x000fe40000000000 */
[----:B------:R-:W-:-:S03]  /*3240*/  ISETP.NE.AND.EX P0, PT, RZ, UR5, PT, P0 ;  /* 0x00000005ff007c0c */ /* 0x000fc6000bf05300 */
[----:B-1----:R-:W-:-:S10]  /*3250*/  LEA R24, R9, R8, 0x18 ;  /* 0x0000000809187211 */ /* 0x002fd400078ec0ff */
.L_x_315:
[----:B0-----:R-:W-:Y:S01]  /*3260*/  IMAD.U32 R15, RZ, RZ, UR8 ;  /* 0x00000008ff0f7e24 */ /* 0x001fe2000f8e00ff */
[----:B------:R-:W-:Y:S01]  /*3270*/  SHF.R.S32.HI R9, RZ, 0x1f, R12 ;  /* 0x0000001fff097819 */ /* 0x000fe2000001140c */
[----:B------:R-:W-:Y:S01]  /*3280*/  BSSY B1, `(.L_x_303) ;  /* 0x0000010000017945 */ /* 0x000fe20003800000 */
[----:B------:R-:W-:Y:S02]  /*3290*/  IADD3 R11, -R5, R12, RZ ;  /* 0x0000000c050b7210 */ /* 0x000fe40007ffe1ff */
[C---:B------:R-:W-:Y:S01]  /*32a0*/  IADD3 R8, P3, P4, R12.reuse, UR38, R15 ;  /* 0x000000260c087c10 */ /* 0x040fe2000fc7e00f */
[----:B------:R-:W-:Y:S02]  /*32b0*/  VIADD R12, R12, 0x100 ;  /* 0x000001000c0c7836 */ /* 0x000fe40000000000 */
[----:B-1----:R-:W-:Y:S01]  /*32c0*/  IMAD R20, R11, 0x4, R24 ;  /* 0x000000040b147824 */ /* 0x002fe200078e0218 */
[----:B------:R-:W-:Y:S02]  /*32d0*/  IADD3.X R9, R9, UR9, R10, P3, P4 ;  /* 0x0000000909097c10 */ /* 0x000fe40009fe840a */
[----:B------:R-:W-:Y:S01]  /*32e0*/  ISETP.GE.AND P2, PT, R12, UR39, PT ;  /* 0x000000270c007c0c */ /* 0x000fe2000bf46270 */
[----:B------:R-:W-:-:S12]  /*32f0*/  @!P0 BRA `(.L_x_304) ;  /* 0x0000000000108947 */ /* 0x000fd80003800000 */
[----:B------:R-:W5:Y:S02]  /*3300*/  LDG.E.U8 R11, desc[UR36][R8.64] ;  /* 0x00000024080b7981 */ /* 0x000f64000c1e1100 */
[----:B-----5:R-:W-:-:S13]  /*3310*/  ISETP.NE.AND P3, PT, R11, RZ, PT ;  /* 0x000000ff0b00720c */ /* 0x020fda0003f65270 */
[----:B------:R-:W-:Y:S01]  /*3320*/  @P3 MOV R14, RZ ;  /* 0x000000ff000e3202 */ /* 0x000fe20000000f00 */
[----:B------:R-:W-:Y:S06]  /*3330*/  @P3 BRA `(.L_x_305) ;  /* 0x0000000000103947 */ /* 0x000fec0003800000 */
.L_x_304:
[----:B------:R-:W0:Y:S02]  /*3340*/  LDS R11, [R20] ;  /* 0x00000000140b7984 */ /* 0x000e240000000800 */
[----:B0-----:R-:W-:-:S04]  /*3350*/  FADD.FTZ R11, -R6, R11 ;  /* 0x0000000b060b7221 */ /* 0x001fc80000010100 */
[----:B------:R-:W-:-:S04]  /*3360*/  FMUL.FTZ R11, R11, 1.4426950216293334961 ;  /* 0x3fb8aa3b0b0b7820 */ /* 0x000fc80000410000 */
[----:B------:R0:W1:Y:S03]  /*3370*/  MUFU.EX2 R14, R11 ;  /* 0x0000000b000e7308 */ /* 0x0000660000000800 */
.L_x_305:
[----:B------:R-:W-:Y:S05]  /*3380*/  BSYNC B1 ;  /* 0x0000000000017941 */ /* 0x000fea0003800000 */
.L_x_303:
[----:B-1----:R1:W-:Y:S01]  /*3390*/  STS [R20], R14 ;  /* 0x0000000e14007388 */ /* 0x0023e20000000800 */
[----:B------:R-:W-:Y:S01]  /*33a0*/  BSSY B1, `(.L_x_306) ;  /* 0x000000b000017945 */ /* 0x000fe20003800000 */
[----:B------:R-:W-:-:S03]  /*33b0*/  FADD.FTZ R22, R14, R13 ;  /* 0x0000000d0e167221 */ /* 0x000fc60000010000 */
[----:B------:R-:W-:Y:S05]  /*33c0*/  @!P0 BRA `(.L_x_307) ;  /* 0x0000000000108947 */ /* 0x000fea0003800000 */
[----:B0-----:R-:W5:Y:S02]  /*33d0*/  LDG.E.U8 R11, desc[UR36][R8.64+0x40] ;  /* 0x00004024080b7981 */ /* 0x001f64000c1e1100 */
[----:B-----5:R-:W-:-:S13]  /*33e0*/  ISETP.NE.AND P3, PT, R11, RZ, PT ;  /* 0x000000ff0b00720c */ /* 0x020fda0003f65270 */
[----:B------:R-:W-:Y:S01]  /*33f0*/  @P3 IMAD.MOV.U32 R11, RZ, RZ, RZ ;  /* 0x000000ffff0b3224 */ /* 0x000fe200078e00ff */
[----:B------:R-:W-:Y:S06]  /*3400*/  @P3 BRA `(.L_x_308) ;  /* 0x0000000000103947 */ /* 0x000fec0003800000 */
.L_x_307:
[----:B0-----:R-:W0:Y:S02]  /*3410*/  LDS R11, [R20+0x100] ;  /* 0x00010000140b7984 */ /* 0x001e240000000800 */
[----:B0-----:R-:W-:-:S04]  /*3420*/  FADD.FTZ R11, -R6, R11 ;  /* 0x0000000b060b7221 */ /* 0x001fc80000010100 */
[----:B------:R-:W-:-:S06]  /*3430*/  FMUL.FTZ R11, R11, 1.4426950216293334961 ;  /* 0x3fb8aa3b0b0b7820 */ /* 0x000fcc0000410000 */
[----:B------:R-:W0:Y:S02]  /*3440*/  MUFU.EX2 R11, R11 ;  /* 0x0000000b000b7308 */ /* 0x000e240000000800 */
.L_x_308:
[----:B------:R-:W-:Y:S05]  /*3450*/  BSYNC B1 ;  /* 0x0000000000017941 */ /* 0x000fea0003800000 */
.L_x_306:
[----:B0-----:R0:W-:Y:S01]  /*3460*/  STS [R20+0x100], R11 ;  /* 0x0001000b14007388 */ /* 0x0011e20000000800 */
[----:B------:R-:W-:Y:S01]  /*3470*/  BSSY B1, `(.L_x_309) ;  /* 0x000000b000017945 */ /* 0x000fe20003800000 */
[----:B------:R-:W-:-:S03]  /*3480*/  FADD.FTZ R22, R22, R11 ;  /* 0x0000000b16167221 */ /* 0x000fc60000010000 */
[----:B------:R-:W-:Y:S05]  /*3490*/  @!P0 BRA `(.L_x_310) ;  /* 0x0000000000108947 */ /* 0x000fea0003800000 */
[----:B0-----:R-:W5:Y:S02]  /*34a0*/  LDG.E.U8 R11, desc[UR36][R8.64+0x80] ;  /* 0x00008024080b7981 */ /* 0x001f64000c1e1100 */
[----:B-----5:R-:W-:-:S13]  /*34b0*/  ISETP.NE.AND P3, PT, R11, RZ, PT ;  /* 0x000000ff0b00720c */ /* 0x020fda0003f65270 */
[----:B------:R-:W-:Y:S01]  /*34c0*/  @P3 IMAD.MOV.U32 R11, RZ, RZ, RZ ;  /* 0x000000ffff0b3224 */ /* 0x000fe200078e00ff */
[----:B------:R-:W-:Y:S06]  /*34d0*/  @P3 BRA `(.L_x_311) ;  /* 0x0000000000103947 */ /* 0x000fec0003800000 */
.L_x_310:
[----:B0-----:R-:W0:Y:S02]  /*34e0*/  LDS R11, [R20+0x200] ;  /* 0x00020000140b7984 */ /* 0x001e240000000800 */
[----:B0-----:R-:W-:-:S04]  /*34f0*/  FADD.FTZ R11, -R6, R11 ;  /* 0x0000000b060b7221 */ /* 0x001fc80000010100 */
[----:B------:R-:W-:-:S06]  /*3500*/  FMUL.FTZ R11, R11, 1.4426950216293334961 ;  /* 0x3fb8aa3b0b0b7820 */ /* 0x000fcc0000410000 */
[----:B------:R-:W0:Y:S02]  /*3510*/  MUFU.EX2 R11, R11 ;  /* 0x0000000b000b7308 */ /* 0x000e240000000800 */
.L_x_311:
[----:B------:R-:W-:Y:S05]  /*3520*/  BSYNC B1 ;  /* 0x0000000000017941 */ /* 0x000fea0003800000 */
.L_x_309:
[----:B0-----:R0:W-:Y:S01]  /*3530*/  STS [R20+0x200], R11 ;  /* 0x0002000b14007388 */ /* 0x0011e20000000800 */
[----:B------:R-:W-:Y:S01]  /*3540*/  BSSY B1, `(.L_x_312) ;  /* 0x000000b000017945 */ /* 0x000fe20003800000 */
[----:B------:R-:W-:-:S03]  /*3550*/  FADD.FTZ R22, R22, R11 ;  /* 0x0000000b16167221 */ /* 0x000fc60000010000 */
[----:B------:R-:W-:Y:S05]  /*3560*/  @!P0 BRA `(.L_x_313) ;  /* 0x0000000000108947 */ /* 0x000fea0003800000 */
[----:B------:R-:W5:Y:S02]  /*3570*/  LDG.E.U8 R8, desc[UR36][R8.64+0xc0] ;  /* 0x0000c02408087981 */ /* 0x000f64000c1e1100 */
[----:B-----5:R-:W-:-:S13]  /*3580*/  ISETP.NE.AND P3, PT, R8, RZ, PT ;  /* 0x000000ff0800720c */ /* 0x020fda0003f65270 */
[----:B0-----:R-:W-:Y:S01]  /*3590*/  @P3 MOV R11, RZ ;  /* 0x000000ff000b3202 */ /* 0x001fe20000000f00 */
[----:B------:R-:W-:Y:S06]  /*35a0*/  @P3 BRA `(.L_x_314) ;  /* 0x0000000000103947 */ /* 0x000fec0003800000 */
.L_x_313:
[----:B------:R-:W5:Y:S02]  /*35b0*/  LDS R9, [R20+0x300] ;  /* 0x0003000014097984 */ /* 0x000f640000000800 */
[----:B-----5:R-:W-:-:S04]  /*35c0*/  FADD.FTZ R9, -R6, R9 ;  /* 0x0000000906097221 */ /* 0x020fc80000010100 */
[----:B------:R-:W-:-:S04]  /*35d0*/  FMUL.FTZ R9, R9, 1.4426950216293334961 ;  /* 0x3fb8aa3b09097820 */ /* 0x000fc80000410000 */
[----:B0-----:R0:W0:Y:S03]  /*35e0*/  MUFU.EX2 R11, R9 ;  /* 0x00000009000b7308 */ /* 0x0010260000000800 */
.L_x_314:
[----:B------:R-:W-:Y:S05]  /*35f0*/  BSYNC B1 ;  /* 0x0000000000017941 */ /* 0x000fea0003800000 */
.L_x_312:
[----:B0-----:R0:W-:Y:S01]  /*3600*/  STS [R20+0x300], R11 ;  /* 0x0003000b14007388 */ /* 0x0011e20000000800 */
[----:B------:R-:W-:Y:S01]  /*3610*/  FADD.FTZ R13, R22, R11 ;  /* 0x0000000b160d7221 */ /* 0x000fe20000010000 */
[----:B------:R-:W-:Y:S06]  /*3620*/  @!P2 BRA `(.L_x_315) ;  /* 0xfffffffc000ca947 */ /* 0x000fec000383ffff */
.L_x_296:
[----:B------:R-:W-:Y:S05]  /*3630*/  BSYNC B0 ;  /* 0x0000000000007941 */ /* 0x000fea0003800000 */
.L_x_295:
[----:B0-----:R-:W0:Y:S01]  /*3640*/  SHFL.BFLY PT, R6, R13, 0x10, 0x1f ;  /* 0x0e001f000d067f89 */ /* 0x001e2200000e0000 */
[----:B------:R-:W-:Y:S01]  /*3650*/  LOP3.LUT P0, R12, R0, 0x1f, RZ, 0xc0, !PT ;  /* 0x0000001f000c7812 */ /* 0x000fe2000780c0ff */
[----:B------:R-:W5:Y:S01]  /*3660*/  S2UR UR8, SR_CgaCtaId ;  /* 0x00000000000879c3 */ /* 0x000f620000008800 */
[----:B------:R-:W-:Y:S01]  /*3670*/  ULDC UR7, c[0x0][0x284] ;  /* 0x0000a10000077ab9 */ /* 0x000fe20000000800 */
[----:B------:R-:W-:Y:S01]  /*3680*/  ULDC.U8 UR11, c[0x0][0x31c] ;  /* 0x0000c700000b7ab9 */ /* 0x000fe20000000000 */
[----:B------:R-:W-:Y:S01]  /*3690*/  ISETP.GT.U32.AND P2, PT, R12, 0x1, PT ;  /* 0x000000010c00780c */ /* 0x000fe20003f44070 */
[----:B------:R-:W-:Y:S01]  /*36a0*/  UIADD3 UR4, UR7, 0x4, URZ ;  /* 0x0000000407047890 */ /* 0x000fe2000fffe03f */
[----:B------:R-:W-:-:S03]  /*36b0*/  UMOV UR6, 0x400 ;  /* 0x0000040000067882 */ /* 0x000fc60000000000 */
[----:B------:R-:W-:Y:S02]  /*36c0*/  USHF.R.S32.HI UR5, URZ, 0x1f, UR4 ;  /* 0x0000001f3f057899 */ /* 0x000fe40008011404 */
[----:B------:R-:W-:Y:S02]  /*36d0*/  UIADD3 UR6, UR6, 0x90, URZ ;  /* 0x0000009006067890 */ /* 0x000fe4000fffe03f */
[----:B-1----:R-:W1:Y:S01]  /*36e0*/  @!P0 S2R R14, SR_CgaCtaId ;  /* 0x00000000000e8919 */ /* 0x002e620000008800 */
[----:B------:R-:W-:-:S03]  /*36f0*/  ULEA.HI UR5, UR5, UR4, URZ, 0x2 ;  /* 0x0000000405057291 */ /* 0x000fc6000f8f103f */
[----:B------:R-:W2:Y:S01]  /*3700*/  @!P2 S2R R20, SR_CgaCtaId ;  /* 0x000000000014a919 */ /* 0x000ea20000008800 */
[----:B------:R-:W-:Y:S01]  /*3710*/  USHF.L.U32 UR5, UR5, 0x2, URZ ;  /* 0x0000000205057899 */ /* 0x000fe2000800063f */
[----:B------:R-:W-:Y:S01]  /*3720*/  UMOV UR4, URZ ;  /* 0x0000003f00047c82 */ /* 0x000fe20008000000 */
[----:B0-----:R-:W-:Y:S01]  /*3730*/  FADD.FTZ R6, R6, R13 ;  /* 0x0000000d06067221 */ /* 0x001fe20000010000 */
[----:B------:R-:W-:Y:S01]  /*3740*/  @!P0 MOV R13, 0x400 ;  /* 0x00000400000d8802 */ /* 0x000fe20000000f00 */
[----:B-----5:R-:W-:Y:S02]  /*3750*/  ULEA UR9, UR8, UR6, 0x18 ;  /* 0x0000000608097291 */ /* 0x020fe4000f8ec03f */
        /* <DEDUP_REMOVED lines=9> */
[----:B-1----:R-:W-:Y:S02]  /*37f0*/  @!P0 LEA R9, R14, R13, 0x18 ;  /* 0x0000000d0e098211 */ /* 0x002fe400078ec0ff */
[----:B------:R-:W-:Y:S02]  /*3800*/  @!P2 MOV R13, 0x400 ;  /* 0x00000400000da802 */ /* 0x000fe40000000f00 */
[----:B------:R-:W0:Y:S01]  /*3810*/  SHFL.BFLY PT, R11, R8, 0x2, 0x1f ;  /* 0x0c401f00080b7f89 */ /* 0x000e2200000e0000 */
[----:B------:R-:W-:Y:S01]  /*3820*/  @!P0 IMAD.IADD R9, R9, 0x1, R6 ;  /* 0x0000000109098824 */ /* 0x000fe200078e0206 */
[----:B--2---:R-:W-:-:S05]  /*3830*/  @!P2 LEA R13, R20, R13, 0x18 ;  /* 0x0000000d140da211 */ /* 0x004fca00078ec0ff */
        /* <DEDUP_REMOVED lines=23> */
.L_x_316:
[----:B------:R-:W-:Y:S01]  /*39b0*/  ULDC.64 UR12, c[0x0][0x310] ;  /* 0x0000c400000c7ab9 */ /* 0x000fe20000000a00 */
[----:B------:R-:W-:Y:S01]  /*39c0*/  ULDC.64 UR14, c[0x0][0x310] ;  /* 0x0000c400000e7ab9 */ /* 0x000fe20000000a00 */
[----:B------:R-:W-:Y:S04]  /*39d0*/  BSSY B0, `(.L_x_317) ;  /* 0x0000045000007945 */ /* 0x000fe80003800000 */
[----:B------:R-:W-:Y:S05]  /*39e0*/  @P1 BRA `(.L_x_318) ;  /* 0x00000004000c1947 */ /* 0x000fea0003800000 */
[----:B------:R-:W-:Y:S01]  /*39f0*/  LOP3.LUT R9, RZ, R5, RZ, 0x33, !PT ;  /* 0x00000005ff097212 */ /* 0x000fe200078e33ff */
[----:B------:R-:W-:Y:S03]  /*3a00*/  BSSY B1, `(.L_x_319) ;  /* 0x0000016000017945 */ /* 0x000fe60003800000 */
[----:B------:R-:W-:-:S04]  /*3a10*/  IADD3 R12, -R0, UR39, R9 ;  /* 0x00000027000c7c10 */ /* 0x000fc8000fffe109 */
[----:B0-----:R-:W-:-:S04]  /*3a20*/  LEA.HI R6, R12, 0x1, RZ, 0x1a ;  /* 0x000000010c067811 */ /* 0x001fc800078fd0ff */
[----:B------:R-:W-:-:S13]  /*3a30*/  LOP3.LUT P1, R6, R6, 0x3, RZ, 0xc0, !PT ;  /* 0x0000000306067812 */ /* 0x000fda000782c0ff */
[----:B------:R-:W-:Y:S05]  /*3a40*/  @!P1 BRA `(.L_x_320) ;  /* 0x0000000000449947 */ /* 0x000fea0003800000 */
.L_x_322:
[----:B01----:R-:W-:Y:S01]  /*3a50*/  IADD3 R9, R4, -R5, RZ ;  /* 0x8000000504097210 */ /* 0x003fe20007ffe0ff */
[----:B------:R-:W-:-:S03]  /*3a60*/  VIADD R6, R6, 0xffffffff ;  /* 0xffffffff06067836 */ /* 0x000fc60000000000 */
        /* <DEDUP_REMOVED lines=13> */
.L_x_321:
[----:B------:R-:W-:Y:S01]  /*3b40*/  VIADD R4, R4, 0x40 ;  /* 0x0000004004047836 */ /* 0x000fe20000000000 */
[----:B------:R-:W-:Y:S06]  /*3b50*/  @P2 BRA `(.L_x_322) ;  /* 0xfffffffc00bc2947 */ /* 0x000fec000383ffff */
.L_x_320:
[----:B------:R-:W-:Y:S05]  /*3b60*/  BSYNC B1 ;  /* 0x0000000000017941 */ /* 0x000fea0003800000 */
.L_x_319:
[----:B------:R-:W-:-:S13]  /*3b70*/  ISETP.GE.U32.AND P0, PT, R12, 0xc0, PT ;  /* 0x000000c00c00780c */ /* 0x000fda0003f06070 */
[----:B------:R-:W-:Y:S05]  /*3b80*/  @!P0 BRA `(.L_x_318) ;  /* 0x0000000000a48947 */ /* 0x000fea0003800000 */
[C---:B01----:R-:W-:Y:S02]  /*3b90*/  SHF.L.U32 R9, R5.reuse, 0x2, RZ ;  /* 0x0000000205097819 */ /* 0x043fe400000006ff */
[C---:B------:R-:W-:Y:S02]  /*3ba0*/  LEA R6, R4.reuse, UR6, 0x1 ;  /* 0x0000000604067c11 */ /* 0x040fe4000f8e08ff */
[----:B------:R-:W-:Y:S01]  /*3bb0*/  ISETP.NE.AND P1, PT, RZ, UR11, PT ;  /* 0x0000000bff007c0c */ /* 0x000fe2000bf25270 */
[----:B------:R-:W-:Y:S02]  /*3bc0*/  IMAD R9, R4, 0x4, -R9 ;  /* 0x0000000404097824 */ /* 0x000fe400078e0a09 */
[----:B------:R-:W-:-:S03]  /*3bd0*/  IMAD R6, R5, -0x2, R6 ;  /* 0xfffffffe05067824 */ /* 0x000fc600078e0206 */
[----:B------:R-:W-:Y:S01]  /*3be0*/  IADD3 R10, R9, UR9, RZ ;  /* 0x00000009090a7c10 */ /* 0x000fe2000fffe0ff */
[----:B------:R-:W-:-:S07]  /*3bf0*/  VIADD R6, R6, UR9 ;  /* 0x0000000906067c36 */ /* 0x000fce0008000000 */
.L_x_323:
[----:B------:R-:W0:Y:S01]  /*3c00*/  LDS R8, [R10] ;  /* 0x000000000a087984 */ /* 0x000e220000000800 */
[----:B------:R-:W-:-:S04]  /*3c10*/  IADD3 R11, P0, R4, UR4, RZ ;  /* 0x00000004040b7c10 */ /* 0x000fc8000ff1e0ff */
[C---:B------:R-:W-:Y:S01]  /*3c20*/  LEA.HI.X.SX32 R12, R4.reuse, UR5, 0x1, P0 ;  /* 0x00000005040c7c11 */ /* 0x040fe200080f0eff */
[----:B------:R-:W-:Y:S02]  /*3c30*/  VIADD R4, R4, 0x100 ;  /* 0x0000010004047836 */ /* 0x000fe40000000000 */
        /* <DEDUP_REMOVED lines=15> */
[----:B------:R0:W1:Y:S02]  /*3d30*/  LDS R9, [R10+0x300] ;  /* 0x000300000a097984 */ /* 0x0000640000000800 */
[----:B0-----:R-:W-:Y:S01]  /*3d40*/  IADD3 R10, R10, 0x400, RZ ;  /* 0x000004000a0a7810 */ /* 0x001fe20007ffe0ff */
[----:B-1----:R-:W-:Y:S01]  /*3d50*/  FMUL.FTZ R23, R9, R13 ;  /* 0x0000000d09177220 */ /* 0x002fe20000410000 */
        /* <DEDUP_REMOVED lines=12> */
.L_x_318:
[----:B------:R-:W-:Y:S05]  /*3e20*/  BSYNC B0 ;  /* 0x0000000000007941 */ /* 0x000fea0003800000 */
.L_x_317:
[----:B------:R-:W-:Y:S01]  /*3e30*/  USHF.R.S32.HI UR4, URZ, 0x1f, UR40 ;  /* 0x0000001f3f047899 */ /* 0x000fe20008011428 */
[----:B------:R-:W2:Y:S01]  /*3e40*/  S2UR UR6, SR_CgaCtaId ;  /* 0x00000000000679c3 */ /* 0x000ea20000008800 */
[--C-:B-1----:R-:W-:Y:S01]  /*3e50*/  SHF.R.S32.HI R11, RZ, 0x1f, R0.reuse ;  /* 0x0000001fff0b7819 */ /* 0x102fe20000011400 */
[----:B------:R-:W-:Y:S01]  /*3e60*/  ULDC UR7, c[0x0][0x29c] ;  /* 0x0000a70000077ab9 */ /* 0x000fe20000000800 */
[----:B------:R-:W-:Y:S01]  /*3e70*/  ULEA.HI UR4, UR4, UR40, URZ, 0x4 ;  /* 0x0000002804047291 */ /* 0x000fe2000f8f203f */
[----:B0-----:R-:W-:Y:S01]  /*3e80*/  SHF.R.S32.HI R9, RZ, 0x1f, R0 ;  /* 0x0000001fff097819 */ /* 0x001fe20000011400 */
[----:B------:R-:W-:Y:S01]  /*3e90*/  UMOV UR5, 0x400 ;  /* 0x0000040000057882 */ /* 0x000fe20000000000 */
[-C--:B------:R-:W-:Y:S01]  /*3ea0*/  LEA.HI R11, R11, R0.reuse, RZ, 0x2 ;  /* 0x000000000b0b7211 */ /* 0x080fe200078f10ff */
[----:B------:R-:W-:Y:S01]  /*3eb0*/  ULOP3.LUT UR4, UR4, 0xfffffff0, URZ, 0xc0, !UPT ;  /* 0xfffffff004047892 */ /* 0x000fe2000f8ec03f */
[----:B------:R-:W-:Y:S01]  /*3ec0*/  LEA.HI R9, R9, R0, RZ, 0x2 ;  /* 0x0000000009097211 */ /* 0x000fe200078f10ff */
[----:B------:R-:W-:Y:S01]  /*3ed0*/  UIADD3 UR5, UR5, 0x50, URZ ;  /* 0x0000005005057890 */ /* 0x000fe2000fffe03f */
[----:B------:R-:W-:Y:S01]  /*3ee0*/  SHF.R.S32.HI R22, RZ, 0x2, R11 ;  /* 0x00000002ff167819 */ /* 0x000fe2000001140b */
[----:B------:R-:W-:Y:S01]  /*3ef0*/  UIADD3 UR4, UR40, -UR4, URZ ;  /* 0x8000000428047290 */ /* 0x000fe2000fffe03f */
[----:B------:R-:W-:Y:S01]  /*3f00*/  LOP3.LUT R9, R9, 0xfffffffc, RZ, 0xc0, !PT ;  /* 0xfffffffc09097812 */ /* 0x000fe200078ec0ff */
[----:B------:R-:W-:Y:S01]  /*3f10*/  ULDC UR8, c[0x0][0x284] ;  /* 0x0000a10000087ab9 */ /* 0x000fe20000000800 */
[----:B------:R-:W-:Y:S01]  /*3f20*/  BSSY B0, `(.L_x_324) ;  /* 0x000001a000007945 */ /* 0x000fe20003800000 */
[----:B------:R-:W-:-:S02]  /*3f30*/  MOV R40, UR8 ;  /* 0x0000000800287c02 */ /* 0x000fc40008000f00 */
[----:B------:R-:W-:Y:S02]  /*3f40*/  CS2R R10, SRZ ;  /* 0x00000000000a7805 */ /* 0x000fe4000001ff00 */
[----:B------:R-:W-:Y:S01]  /*3f50*/  ISETP.NE.AND P1, PT, R22, UR4, PT ;  /* 0x0000000416007c0c */ /* 0x000fe2000bf25270 */
[----:B----4-:R-:W-:Y:S01]  /*3f60*/  IMAD.IADD R29, R0, 0x1, -R9 ;  /* 0x00000001001d7824 */ /* 0x010fe200078e0a09 */
[----:B------:R-:W-:Y:S02]  /*3f70*/  CS2R R8, SRZ ;  /* 0x0000000000087805 */ /* 0x000fe4000001ff00 */
[----:B------:R-:W-:Y:S01]  /*3f80*/  ISETP.NE.OR P0, PT, RZ, UR7, P1 ;  /* 0x00000007ff007c0c */ /* 0x000fe20008f05670 */
[----:B------:R-:W-:Y:S01]  /*3f90*/  IMAD.SHL.U32 R13, R29, 0x8, RZ ;  /* 0x000000081d0d7824 */ /* 0x000fe200078e00ff */
[----:B--2---:R-:W-:-:S03]  /*3fa0*/  ULEA UR5, UR6, UR5, 0x18 ;  /* 0x0000000506057291 */ /* 0x004fc6000f8ec03f */
[-CC-:B------:R-:W-:Y:S02]  /*3fb0*/  IMAD R30, R16, R40.reuse, R13.reuse ;  /* 0x00000028101e7224 */ /* 0x180fe400078e020d */
[----:B------:R-:W-:Y:S01]  /*3fc0*/  IMAD R6, R7, R40, R13 ;  /* 0x0000002807067224 */ /* 0x000fe200078e020d */
[----:B------:R-:W-:Y:S02]  /*3fd0*/  LEA R29, R29, UR5, 0x4 ;  /* 0x000000051d1d7c11 */ /* 0x000fe4000f8e20ff */
[----:B------:R-:W-:Y:S02]  /*3fe0*/  SHF.R.S32.HI R28, RZ, 0x1f, R30 ;  /* 0x0000001fff1c7819 */ /* 0x000fe4000001141e */
[----:B------:R-:W-:Y:S01]  /*3ff0*/  SHF.R.S32.HI R4, RZ, 0x1f, R6 ;  /* 0x0000001fff047819 */ /* 0x000fe20000011406 */
[----:B------:R-:W-:Y:S06]  /*4000*/  @P0 BRA `(.L_x_325) ;  /* 0x00000000002c0947 */ /* 0x000fec0003800000 */
        /* <DEDUP_REMOVED lines=10> */
.L_x_326:
[----:B-----5:R0:W-:Y:S02]  /*40b0*/  STS.128 [R29], R8 ;  /* 0x000000081d007388 */ /* 0x0201e40000000c00 */
.L_x_325:
[----:B------:R-:W-:Y:S05]  /*40c0*/  BSYNC B0 ;  /* 0x0000000000007941 */ /* 0x000fea0003800000 */
.L_x_324:
[----:B------:R-:W-:Y:S01]  /*40d0*/  IMAD.SHL.U32 R15, R3, 0x20, RZ ;  /* 0x00000020030f7824 */ /* 0x000fe200078e00ff */
[----:B------:R-:W-:Y:S01]  /*40e0*/  ULDC.64 UR4, c[0x0][0x250] ;  /* 0x0000940000047ab9 */ /* 0x000fe20000000a00 */
[----:B------:R-:W-:Y:S01]  /*40f0*/  VIMNMX R42, R40, UR40, PT ;  /* 0x00000028282a7c48 */ /* 0x000fe2000bfe0100 */
[----:B------:R-:W-:Y:S01]  /*4100*/  IMAD.U32 R19, RZ, RZ, UR4 ;  /* 0x00000004ff137e24 */ /* 0x000fe2000f8e00ff */
[----:B------:R-:W-:Y:S01]  /*4110*/  MOV R7, UR5 ;  /* 0x0000000500077c02 */ /* 0x000fe20008000f00 */
[----:B------:R-:W-:Y:S01]  /*4120*/  ULDC UR6, c[0x0][0x288] ;  /* 0x0000a20000067ab9 */ /* 0x000fe20000000800 */
[----:B------:R-:W-:Y:S01]  /*4130*/  IADD3 R12, P0, R30, R15, RZ ;  /* 0x0000000f1e0c7210 */ /* 0x000fe20007f1e0ff */
[----:B------:R-:W-:Y:S01]  /*4140*/  ULDC UR11, c[0x0][0x284] ;  /* 0x0000a100000b7ab9 */ /* 0x000fe20000000800 */
[----:B------:R-:W-:Y:S01]  /*4150*/  ULDC.64 UR8, c[0x0][0x258] ;  /* 0x0000960000087ab9 */ /* 0x000fe20000000a00 */
[----:B------:R-:W-:Y:S01]  /*4160*/  ULDC.64 UR12, c[0x0][0x250] ;  /* 0x00009400000c7ab9 */ /* 0x000fe20000000a00 */
[----:B------:R-:W-:Y:S01]  /*4170*/  LEA.HI.X.SX32 R15, R15, R28, 0x1, P0 ;  /* 0x0000001c0f0f7211 */ /* 0x000fe200000f0eff */
[----:B------:R-:W-:Y:S01]  /*4180*/  BSSY B0, `(.L_x_327) ;  /* 0x00000b5000007945 */ /* 0x000fe20003800000 */
[----:B------:R-:W-:Y:S01]  /*4190*/  BAR.SYNC.DEFER_BLOCKING 0x0 ;  /* 0x0000000000007b1d */ /* 0x000fe20000010000 */
[----:B------:R-:W-:Y:S01]  /*41a0*/  LEA R44, P0, R12, R19, 0x1 ;  /* 0x000000130c2c7211 */ /* 0x000fe200078008ff */
[----:B------:R-:W-:Y:S01]  /*41b0*/  IMAD.MOV.U32 R38, RZ, RZ, RZ ;  /* 0x000000ffff267224 */ /* 0x000fe200078e00ff */
[----:B------:R-:W-:-:S02]  /*41c0*/  LEA R20, R22, UR10, 0x1 ;  /* 0x0000000a16147c11 */ /* 0x000fc4000f8e08ff */
[----:B------:R-:W-:Y:S02]  /*41d0*/  CS2R R36, SRZ ;  /* 0x0000000000247805 */ /* 0x000fe4000001ff00 */
[----:B------:R-:W-:Y:S02]  /*41e0*/  LEA.HI.X R45, R12, R7, R15, 0x1, P0 ;  /* 0x000000070c2d7211 */ /* 0x000fe400000f0c0f */
[----:B------:R-:W-:Y:S02]  /*41f0*/  CS2R R34, SRZ ;  /* 0x0000000000227805 */ /* 0x000fe4000001ff00 */
[----:B------:R-:W-:Y:S02]  /*4200*/  ISETP.GE.AND P0, PT, R3, R42, PT ;  /* 0x0000002a0300720c */ /* 0x000fe40003f06270 */
[----:B---3--:R-:W-:Y:S01]  /*4210*/  CS2R R32, SRZ ;  /* 0x0000000000207805 */ /* 0x008fe2000001ff00 */
[----:B------:R-:W-:-:S10]  /*4220*/  IMAD.MOV.U32 R31, RZ, RZ, RZ ;  /* 0x000000ffff1f7224 */ /* 0x000fd400078e00ff */
[----:B------:R-:W-:Y:S05]  /*4230*/  @P0 BRA `(.L_x_328) ;  /* 0x0000000800a40947 */ /* 0x000fea0003800000 */
[----:B------:R-:W1:Y:S01]  /*4240*/  S2UR UR4, SR_CTAID.X ;  /* 0x00000000000479c3 */ /* 0x000e620000002500 */
[----:B------:R-:W-:Y:S01]  /*4250*/  LOP3.LUT R21, RZ, R40, RZ, 0x33, !PT ;  /* 0x00000028ff157212 */ /* 0x000fe200078e33ff */
[----:B------:R-:W-:Y:S01]  /*4260*/  BSSY B1, `(.L_x_329) ;  /* 0x0000042000017945 */ /* 0x000fe20003800000 */
[----:B------:R-:W-:Y:S01]  /*4270*/  IADD3 R12, RZ, -UR39, RZ ;  /* 0x80000027ff0c7c10 */ /* 0x000fe2000fffe0ff */
[----:B------:R-:W-:Y:S01]  /*4280*/  HFMA2.MMA R31, -RZ, RZ, 0, 0 ;  /* 0x00000000ff1f7435 */ /* 0x000fe200000001ff */
[----:B------:R-:W-:Y:S01]  /*4290*/  IADD3 R41, -R5, -0x2, -R22 ;  /* 0xfffffffe05297810 */ /* 0x000fe20007ffe916 */
[----:B------:R-:W-:Y:S01]  /*42a0*/  IMAD.MOV.U32 R39, RZ, RZ, R3 ;  /* 0x000000ffff277224 */ /* 0x000fe200078e0003 */
[----:B------:R-:W-:Y:S01]  /*42b0*/  VIMNMX R12, R21, R12, !PT ;  /* 0x0000000c150c7248 */ /* 0x000fe20007fe0100 */
[----:B------:R-:W1:Y:S01]  /*42c0*/  LDC R15, c[0x0][0x288] ;  /* 0x0000a200ff0f7b82 */ /* 0x000e620000000800 */
[----:B------:R-:W-:Y:S02]  /*42d0*/  CS2R R32, SRZ ;  /* 0x0000000000207805 */ /* 0x000fe4000001ff00 */
[----:B------:R-:W-:-:S02]  /*42e0*/  CS2R R34, SRZ ;  /* 0x0000000000227805 */ /* 0x000fc4000001ff00 */
[----:B------:R-:W-:Y:S01]  /*42f0*/  CS2R R36, SRZ ;  /* 0x0000000000247805 */ /* 0x000fe2000001ff00 */
[----:B------:R-:W-:Y:S01]  /*4300*/  IMAD.IADD R41, R41, 0x1, -R12 ;  /* 0x0000000129297824 */ /* 0x000fe200078e0a0c */
[----:B------:R-:W-:Y:S01]  /*4310*/  MOV R38, RZ ;  /* 0x000000ff00267202 */ /* 0x000fe20000000f00 */
[----:B------:R-:W2:Y:S03]  /*4320*/  LDC.64 R46, c[0x0][0x2e8] ;  /* 0x0000ba00ff2e7b82 */ /* 0x000ea60000000a00 */
[----:B------:R-:W-:Y:S01]  /*4330*/  LOP3.LUT P0, RZ, R41, 0x10, RZ, 0xc0, !PT ;  /* 0x0000001029ff7812 */ /* 0x000fe2000780c0ff */
[----:B-1----:R-:W-:-:S04]  /*4340*/  IMAD R14, R2, R15, UR4 ;  /* 0x00000004020e7e24 */ /* 0x002fc8000f8e020f */
[----:B------:R-:W-:-:S04]  /*4350*/  IMAD R13, R14, 0x20, R13 ;  /* 0x000000200e0d7824 */ /* 0x000fc800078e020d */
[----:B--2---:R-:W-:-:S04]  /*4360*/  IMAD.WIDE R46, R13, 0x2, R46 ;  /* 0x000000020d2e7825 */ /* 0x004fc800078e022e */
[----:B------:R-:W-:Y:S05]  /*4370*/  @P0 BRA `(.L_x_330) ;  /* 0x0000000000c00947 */ /* 0x000fea0003800000 */
[----:B------:R-:W-:Y:S02]  /*4380*/  USHF.R.S32.HI UR14, URZ, 0x1f, UR38 ;  /* 0x0000001f3f0e7899 */ /* 0x000fe40008011426 */
[C---:B------:R-:W-:Y:S01]  /*4390*/  IADD3 R12, P0, R3.reuse, UR38, RZ ;  /* 0x00000026030c7c10 */ /* 0x040fe2000ff1e0ff */
[----:B------:R-:W-:Y:S01]  /*43a0*/  ULDC.64 UR4, c[0x0][0x258] ;  /* 0x0000960000047ab9 */ /* 0x000fe20000000a00 */
[----:B------:R-:W1:Y:S02]  /*43b0*/  LDS.U16 R20, [R20] ;  /* 0x0000000014147984 */ /* 0x000e640000000400 */
[----:B------:R-:W-:Y:S02]  /*43c0*/  LEA.HI.X.SX32 R13, R3, UR14, 0x1, P0 ;  /* 0x0000000e030d7c11 */ /* 0x000fe400080f0eff */
        /* <DEDUP_REMOVED lines=11> */
[----:B------:R-:W-:Y:S01]  /*4480*/  ISETP.NE.AND P0, PT, RZ, UR7, PT ;  /* 0x00000007ff007c0c */ /* 0x000fe2000bf05270 */
[----:B-1----:R-:W-:-:S12]  /*4490*/  HADD2.F32 R38, -RZ, R20.H0_H0 ;  /* 0x20000014ff267230 */ /* 0x002fd80000004100 */
        /* <DEDUP_REMOVED lines=13> */
.L_x_331:
[--C-:B-----5:R-:W-:Y:S01]  /*4570*/  HADD2.F32 R33, -RZ, R13.reuse.H0_H0 ;  /* 0x2000000dff217230 */ /* 0x120fe20000004100 */
[----:B------:R-:W-:Y:S01]  /*4580*/  IADD3 R39, R3, 0x10, RZ ;  /* 0x0000001003277810 */ /* 0x000fe20007ffe0ff */
[--C-:B------:R-:W-:Y:S02]  /*4590*/  HADD2.F32 R31, -RZ, R12.reuse.H0_H0 ;  /* 0x2000000cff1f7230 */ /* 0x100fe40000004100 */
[----:B------:R-:W-:Y:S02]  /*45a0*/  HADD2.F32 R21, -RZ, R12.H1_H1 ;  /* 0x3000000cff157230 */ /* 0x000fe40000004100 */
[C---:B------:R-:W-:Y:S01]  /*45b0*/  FFMA.FTZ R33, R38.reuse, R33, RZ ;  /* 0x0000002126217223 */ /* 0x040fe200000100ff */
[----:B-1----:R-:W-:Y:S02]  /*45c0*/  HADD2.F32 R13, -RZ, R13.H1_H1 ;  /* 0x3000000dff0d7230 */ /* 0x002fe40000004100 */
[----:B------:R-:W-:Y:S01]  /*45d0*/  FFMA.FTZ R31, R38, R31, RZ ;  /* 0x0000001f261f7223 */ /* 0x000fe200000100ff */
[----:B------:R-:W-:-:S02]  /*45e0*/  HADD2.F32 R35, -RZ, R14.H0_H0 ;  /* 0x2000000eff237230 */ /* 0x000fc40000004100 */
[C---:B------:R-:W-:Y:S01]  /*45f0*/  FFMA.FTZ R32, R38.reuse, R21, RZ ;  /* 0x0000001526207223 */ /* 0x040fe200000100ff */
[----:B------:R-:W-:Y:S02]  /*4600*/  HADD2.F32 R23, -RZ, R14.H1_H1 ;  /* 0x3000000eff177230 */ /* 0x000fe40000004100 */
[C---:B------:R-:W-:Y:S01]  /*4610*/  FFMA.FTZ R34, R38.reuse, R13, RZ ;  /* 0x0000000d26227223 */ /* 0x040fe200000100ff */
[--C-:B------:R-:W-:Y:S02]  /*4620*/  HADD2.F32 R37, -RZ, R15.reuse.H0_H0 ;  /* 0x2000000fff257230 */ /* 0x100fe40000004100 */
[C---:B------:R-:W-:Y:S01]  /*4630*/  FFMA.FTZ R35, R38.reuse, R35, RZ ;  /* 0x0000002326237223 */ /* 0x040fe200000100ff */
[----:B------:R-:W-:Y:S02]  /*4640*/  HADD2.F32 R15, -RZ, R15.H1_H1 ;  /* 0x3000000fff0f7230 */ /* 0x000fe40000004100 */
[C---:B------:R-:W-:Y:S01]  /*4650*/  FFMA.FTZ R36, R38.reuse, R23, RZ ;  /* 0x0000001726247223 */ /* 0x040fe200000100ff */
[----:B------:R-:W-:-:S02]  /*4660*/  FFMA.FTZ R37, R38, R37, RZ ;  /* 0x0000002526257223 */ /* 0x000fc400000100ff */
[----:B------:R-:W-:-:S07]  /*4670*/  FFMA.FTZ R38, R38, R15, RZ ;  /* 0x0000000f26267223 */ /* 0x000fce00000100ff */
.L_x_330:
[----:B------:R-:W-:Y:S05]  /*4680*/  BSYNC B1 ;  /* 0x0000000000017941 */ /* 0x000fea0003800000 */
.L_x_329:
[----:B------:R-:W-:-:S13]  /*4690*/  LOP3.LUT P0, RZ, R41, 0xfffffff0, RZ, 0xc0, !PT ;  /* 0xfffffff029ff7812 */ /* 0x000fda000780c0ff */
[----:B------:R-:W-:Y:S05]  /*46a0*/  @!P0 BRA `(.L_x_328) ;  /* 0x0000000400888947 */ /* 0x000fea0003800000 */
[----:B------:R-:W-:-:S13]  /*46b0*/  ISETP.NE.AND P0, PT, RZ, UR7, PT ;  /* 0x00000007ff007c0c */ /* 0x000fda000bf05270 */
.L_x_334:
[----:B------:R-:W-:Y:S02]  /*46c0*/  USHF.R.S32.HI UR4, URZ, 0x1f, UR38 ;  /* 0x0000001f3f047899 */ /* 0x000fe40008011426 */
[C---:B------:R-:W-:Y:S02]  /*46d0*/  IADD3 R7, P2, R39.reuse, UR38, RZ ;  /* 0x0000002627077c10 */ /* 0x040fe4000ff5e0ff */
[----:B------:R-:W-:Y:S02]  /*46e0*/  ISETP.NE.AND P4, PT, R18, RZ, PT ;  /* 0x000000ff1200720c */ /* 0x000fe40003f85270 */
[----:B------:R-:W-:Y:S02]  /*46f0*/  LEA.HI.X.SX32 R12, R39, UR4, 0x1, P2 ;  /* 0x00000004270c7c11 */ /* 0x000fe400090f0eff */
        /* <DEDUP_REMOVED lines=31> */
.L_x_332:
        /* <DEDUP_REMOVED lines=15> */
[--C-:B------:R-:W-:Y:S02]  /*49e0*/  HADD2.F32 R26, -RZ, R14.reuse.H0_H0 ;  /* 0x2000000eff1a7230 */ /* 0x100fe40000004100 */
[----:B------:R-:W-:Y:S01]  /*49f0*/  FFMA.FTZ R31, R24, R25, R31 ;  /* 0x00000019181f7223 */ /* 0x000fe2000001001f */
[----:B------:R-:W-:-:S02]  /*4a00*/  HADD2.F32 R25, -RZ, R14.H1_H1 ;  /* 0x3000000eff197230 */ /* 0x000fc40000004100 */
[C---:B------:R-:W-:Y:S01]  /*4a10*/  FFMA.FTZ R32, R24.reuse, R27, R32 ;  /* 0x0000001b18207223 */ /* 0x040fe20000010020 */
[----:B-1----:R-:W-:Y:S02]  /*4a20*/  HADD2.F32 R12, -RZ, R13.H0_H0 ;  /* 0x2000000dff0c7230 */ /* 0x002fe40000004100 */
[C---:B------:R-:W-:Y:S01]  /*4a30*/  FFMA.FTZ R35, R24.reuse, R26, R35 ;  /* 0x0000001a18237223 */ /* 0x040fe20000010023 */
[----:B------:R-:W-:Y:S02]  /*4a40*/  HADD2.F32 R14, -RZ, R15.H0_H0 ;  /* 0x2000000fff0e7230 */ /* 0x000fe40000004100 */
[C---:B------:R-:W-:Y:S01]  /*4a50*/  FFMA.FTZ R36, R24.reuse, R25, R36 ;  /* 0x0000001918247223 */ /* 0x040fe20000010024 */
[----:B------:R-:W-:Y:S02]  /*4a60*/  HADD2.F32 R13, -RZ, R13.H1_H1 ;  /* 0x3000000dff0d7230 */ /* 0x000fe40000004100 */
        /* <DEDUP_REMOVED lines=17> */
.L_x_333:
[----:B------:R-:W2:Y:S01]  /*4b80*/  LDS.U16 R41, [R41+0x20] ;  /* 0x0000200029297984 */ /* 0x000ea20000000400 */
[----:B------:R-:W-:Y:S02]  /*4b90*/  VIADD R39, R39, 0x20 ;  /* 0x0000002027277836 */ /* 0x000fe40000000000 */
[--C-:B------:R-:W-:Y:S02]  /*4ba0*/  HADD2.F32 R13, -RZ, R20.reuse.H0_H0 ;  /* 0x20000014ff0d7230 */ /* 0x100fe40000004100 */
[----:B------:R-:W-:Y:S01]  /*4bb0*/  HADD2.F32 R15, -RZ, R20.H1_H1 ;  /* 0x30000014ff0f7230 */ /* 0x000fe20000004100 */
[----:B------:R-:W-:Y:S01]  /*4bc0*/  ISETP.GE.AND P2, PT, R39, R42, PT ;  /* 0x0000002a2700720c */ /* 0x000fe20003f46270 */
[--C-:B-1----:R-:W-:Y:S02]  /*4bd0*/  HADD2.F32 R20, -RZ, R22.reuse.H0_H0 ;  /* 0x20000016ff147230 */ /* 0x102fe40000004100 */
[----:B------:R-:W-:Y:S02]  /*4be0*/  HADD2.F32 R25, -RZ, R22.H1_H1 ;  /* 0x30000016ff197230 */ /* 0x000fe40000004100 */
[----:B------:R-:W-:-:S02]  /*4bf0*/  HADD2.F32 R14, -RZ, R21.H0_H0 ;  /* 0x20000015ff0e7230 */ /* 0x000fc40000004100 */
[----:B------:R-:W-:Y:S02]  /*4c00*/  HADD2.F32 R22, -RZ, R23.H0_H0 ;  /* 0x20000017ff167230 */ /* 0x000fe40000004100 */
[----:B------:R-:W-:Y:S02]  /*4c10*/  HADD2.F32 R21, -RZ, R21.H1_H1 ;  /* 0x30000015ff157230 */ /* 0x000fe40000004100 */
        /* <DEDUP_REMOVED lines=11> */
.L_x_328:
[----:B------:R-:W-:Y:S05]  /*4cd0*/  BSYNC B0 ;  /* 0x0000000000007941 */ /* 0x000fea0003800000 */
.L_x_327:
[----:B------:R-:W-:Y:S01]  /*4ce0*/  ISETP.GE.AND P0, PT, R3, UR40, PT ;  /* 0x0000002803007c0c */ /* 0x000fe2000bf06270 */
[----:B------:R-:W-:Y:S01]  /*4cf0*/  ULDC UR7, c[0x0][0x29c] ;  /* 0x0000a70000077ab9 */ /* 0x000fe20000000800 */
[----:B------:R-:W-:Y:S01]  /*4d00*/  ULDC UR11, c[0x0][0x288] ;  /* 0x0000a200000b7ab9 */ /* 0x000fe20000000800 */
[----:B------:R-:W-:Y:S01]  /*4d10*/  ULDC.64 UR8, c[0x0][0x258] ;  /* 0x0000960000087ab9 */ /* 0x000fe20000000a00 */
[----:B------:R-:W-:Y:S01]  /*4d20*/  ULDC.64 UR12, c[0x0][0x250] ;  /* 0x00009400000c7ab9 */ /* 0x000fe20000000a00 */
[----:B------:R-:W-:Y:S08]  /*4d30*/  BSSY B0, `(.L_x_335) ;  /* 0x0000116000007945 */ /* 0x000ff00003800000 */
[----:B------:R-:W-:Y:S05]  /*4d40*/  @P0 BRA `(.L_x_336) ;  /* 0x0000001000500947 */ /* 0x000fea0003800000 */
[--C-:B------:R-:W-:Y:S01]  /*4d50*/  SHF.R.S32.HI R21, RZ, 0x1f, R0.reuse ;  /* 0x0000001fff157819 */ /* 0x100fe20000011400 */
[----:B------:R-:W1:Y:S01]  /*4d60*/  S2UR UR4, SR_CTAID.X ;  /* 0x00000000000479c3 */ /* 0x000e620000002500 */
[----:B------:R-:W-:Y:S01]  /*4d70*/  SHF.R.S32.HI R13, RZ, 0x1f, R0 ;  /* 0x0000001fff0d7819 */ /* 0x000fe20000011400 */
[----:B------:R-:W-:Y:S01]  /*4d80*/  BSSY B1, `(.L_x_337) ;  /* 0x000005e000017945 */ /* 0x000fe20003800000 */
[-C--:B------:R-:W-:Y:S02]  /*4d90*/  LEA.HI R21, R21, R0.reuse, RZ, 0x2 ;  /* 0x0000000015157211 */ /* 0x080fe400078f10ff */
[----:B------:R-:W-:Y:S02]  /*4da0*/  MOV R23, UR39 ;  /* 0x0000002700177c02 */ /* 0x000fe40008000f00 */
[----:B------:R-:W-:Y:S01]  /*4db0*/  SHF.R.S32.HI R22, RZ, 0x2, R21 ;  /* 0x00000002ff167819 */ /* 0x000fe20000011415 */
[----:B------:R-:W1:Y:S01]  /*4dc0*/  LDC R15, c[0x0][0x288] ;  /* 0x0000a200ff0f7b82 */ /* 0x000e620000000800 */
[----:B------:R-:W-:-:S02]  /*4dd0*/  LEA.HI R13, R13, R0, RZ, 0x2 ;  /* 0x000000000d0d7211 */ /* 0x000fc400078f10ff */
[----:B------:R-:W-:Y:S02]  /*4de0*/  IADD3 R12, -R22, -0x2, R23 ;  /* 0xfffffffe160c7810 */ /* 0x000fe40007ffe117 */
[----:B------:R-:W-:Y:S02]  /*4df0*/  LOP3.LUT R13, R13, 0xfffffffc, RZ, 0xc0, !PT ;  /* 0xfffffffc0d0d7812 */ /* 0x000fe400078ec0ff */
[----:B------:R-:W-:Y:S01]  /*4e00*/  IADD3 R39, R12, -R5, RZ ;  /* 0x800000050c277210 */ /* 0x000fe20007ffe0ff */
[----:B------:R-:W2:Y:S02]  /*4e10*/  LDC.64 R42, c[0x0][0x2e8] ;  /* 0x0000ba00ff2a7b82 */ /* 0x000ea40000000a00 */
[----:B------:R-:W-:Y:S01]  /*4e20*/  IMAD.IADD R14, R0, 0x1, -R13 ;  /* 0x00000001000e7824 */ /* 0x000fe200078e0a0d */
[----:B------:R-:W-:-:S03]  /*4e30*/  LOP3.LUT P0, RZ, R39, 0x10, RZ, 0xc0, !PT ;  /* 0x0000001027ff7812 */ /* 0x000fc6000780c0ff */
[----:B------:R-:W-:Y:S02]  /*4e40*/  IMAD.SHL.U32 R14, R14, 0x8, RZ ;  /* 0x000000080e0e7824 */ /* 0x000fe400078e00ff */
        /* <DEDUP_REMOVED lines=8> */
[----:B------:R-:W-:Y:S01]  /*4ed0*/  USHF.R.S32.HI UR6, URZ, 0x1f, UR38 ;  /* 0x0000001f3f067899 */ /* 0x000fe20008011426 */
[----:B------:R-:W-:Y:S01]  /*4ee0*/  IABS R24, R3 ;  /* 0x0000000300187213 */ /* 0x000fe20000000000 */
[----:B------:R-:W-:Y:S01]  /*4ef0*/  ULDC.64 UR4, c[0x0][0x258] ;  /* 0x0000960000047ab9 */ /* 0x000fe20000000a00 */
[----:B------:R-:W1:Y:S01]  /*4f00*/  I2F.RP R14, R21 ;  /* 0x00000015000e7306 */ /* 0x000e620000209400 */
[----:B------:R-:W-:Y:S02]  /*4f10*/  ISETP.GE.AND P2, PT, R3, RZ, PT ;  /* 0x000000ff0300720c */ /* 0x000fe40003f46270 */
[----:B------:R-:W-:-:S05]  /*4f20*/  ISETP.NE.AND P3, PT, R40, RZ, PT ;  /* 0x000000ff2800720c */ /* 0x000fca0003f65270 */
[----:B-1----:R-:W1:Y:S02]  /*4f30*/  MUFU.RCP R14, R14 ;  /* 0x0000000e000e7308 */ /* 0x002e640000001000 */
[----:B-1----:R-:W-:-:S06]  /*4f40*/  VIADD R20, R14, 0xffffffe ;  /* 0x0ffffffe0e147836 */ /* 0x002fcc0000000000 */
[----:B------:R-:W1:Y:S02]  /*4f50*/  F2I.FTZ.U32.TRUNC.NTZ R13, R20 ;  /* 0x00000014000d7305 */ /* 0x000e64000021f000 */
[----:B-1----:R-:W-:-:S05]  /*4f60*/  IADD3 R12, RZ, -R13, RZ ;  /* 0x8000000dff0c7210 */ /* 0x002fca0007ffe0ff */
        /* <DEDUP_REMOVED lines=14> */
[----:B------:R-:W-:-:S04]  /*5050*/  IADD3 R14, P0, R12, UR38, RZ ;  /* 0x000000260c0e7c10 */ /* 0x000fc8000ff1e0ff */
[----:B------:R-:W-:Y:S02]  /*5060*/  IADD3.X R13, R13, UR6, RZ, P0, !PT ;  /* 0x000000060d0d7c10 */ /* 0x000fe400087fe4ff */
[----:B------:R-:W-:Y:S01]  /*5070*/  LEA R20, P0, R14, UR4, 0x2 ;  /* 0x000000040e147c11 */ /* 0x000fe2000f8010ff */
[----:B------:R-:W-:-:S03]  /*5080*/  ULDC UR4, c[0x0][0x29c] ;  /* 0x0000a70000047ab9 */ /* 0x000fc60000000800 */
[----:B------:R-:W-:-:S05]  /*5090*/  LEA.HI.X R21, R14, UR5, R13, 0x2, P0 ;  /* 0x000000050e157c11 */ /* 0x000fca00080f140d */
[----:B------:R-:W2:Y:S01]  /*50a0*/  LDG.E R20, desc[UR36][R20.64] ;  /* 0x0000002414147981 */ /* 0x000ea2000c1e1900 */
[----:B------:R-:W-:-:S06]  /*50b0*/  LEA R22, R22, UR10, 0x1 ;  /* 0x0000000a16167c11 */ /* 0x000fcc000f8e08ff */
[----:B------:R-:W1:Y:S01]  /*50c0*/  LDS.U16 R22, [R22] ;  /* 0x0000000016167984 */ /* 0x000e620000000400 */
        /* <DEDUP_REMOVED lines=23> */
.L_x_341:
[--C-:B-----5:R-:W-:Y:S02]  /*5240*/  HADD2.F32 R20, -RZ, R12.reuse.H0_H0 ;  /* 0x2000000cff147230 */ /* 0x120fe40000004100 */
[----:B------:R-:W-:Y:S02]  /*5250*/  HADD2.F32 R21, -RZ, R12.H1_H1 ;  /* 0x3000000cff157230 */ /* 0x000fe40000004100 */
[--C-:B------:R-:W-:Y:S02]  /*5260*/  HADD2.F32 R22, -RZ, R14.reuse.H0_H0 ;  /* 0x2000000eff167230 */ /* 0x100fe40000004100 */
[C---:B------:R-:W-:Y:S01]  /*5270*/  FFMA.FTZ R31, R40.reuse, R20, R31 ;  /* 0x00000014281f7223 */ /* 0x040fe2000001001f */
[----:B------:R-:W-:Y:S02]  /*5280*/  HADD2.F32 R23, -RZ, R14.H1_H1 ;  /* 0x3000000eff177230 */ /* 0x000fe40000004100 */
[----:B------:R-:W-:Y:S01]  /*5290*/  FFMA.FTZ R32, R40, R21, R32 ;  /* 0x0000001528207223 */ /* 0x000fe20000010020 */
[----:B-1----:R-:W-:-:S02]  /*52a0*/  HADD2.F32 R12, -RZ, R13.H0_H0 ;  /* 0x2000000dff0c7230 */ /* 0x002fc40000004100 */
[C---:B------:R-:W-:Y:S01]  /*52b0*/  FFMA.FTZ R35, R40.reuse, R22, R35 ;  /* 0x0000001628237223 */ /* 0x040fe20000010023 */
[----:B------:R-:W-:Y:S02]  /*52c0*/  HADD2.F32 R14, -RZ, R15.H0_H0 ;  /* 0x2000000fff0e7230 */ /* 0x000fe40000004100 */
[C---:B------:R-:W-:Y:S01]  /*52d0*/  FFMA.FTZ R36, R40.reuse, R23, R36 ;  /* 0x0000001728247223 */ /* 0x040fe20000010024 */
[----:B------:R-:W-:Y:S02]  /*52e0*/  HADD2.F32 R13, -RZ, R13.H1_H1 ;  /* 0x3000000dff0d7230 */ /* 0x000fe40000004100 */
[C---:B------:R-:W-:Y:S01]  /*52f0*/  FFMA.FTZ R33, R40.reuse, R12, R33 ;  /* 0x0000000c28217223 */ /* 0x040fe20000010021 */
[----:B------:R-:W-:Y:S02]  /*5300*/  HADD2.F32 R15, -RZ, R15.H1_H1 ;  /* 0x3000000fff0f7230 */ /* 0x000fe40000004100 */
[C---:B------:R-:W-:Y:S01]  /*5310*/  FFMA.FTZ R37, R40.reuse, R14, R37 ;  /* 0x0000000e28257223 */ /* 0x040fe20000010025 */
[----:B------:R-:W-:-:S02]  /*5320*/  FFMA.FTZ R34, R40, R13, R34 ;  /* 0x0000000d28227223 */ /* 0x000fc40000010022 */
[----:B------:R-:W-:-:S07]  /*5330*/  FFMA.FTZ R38, R40, R15, R38 ;  /* 0x0000000f28267223 */ /* 0x000fce0000010026 */
.L_x_340:
[----:B------:R-:W-:Y:S05]  /*5340*/  BSYNC B2 ;  /* 0x0000000000027941 */ /* 0x000fea0003800000 */
.L_x_339:
[----:B------:R-:W-:-:S07]  /*5350*/  IADD3 R3, R3, 0x10, RZ ;  /* 0x0000001003037810 */ /* 0x000fce0007ffe0ff */
.L_x_338:
[----:B------:R-:W-:Y:S05]  /*5360*/  BSYNC B1 ;  /* 0x0000000000017941 */ /* 0x000fea0003800000 */
.L_x_337:
[----:B------:R-:W-:-:S13]  /*5370*/  LOP3.LUT P0, RZ, R39, 0xfffffff0, RZ, 0xc0, !PT ;  /* 0xfffffff027ff7812 */ /* 0x000fda000780c0ff */
[----:B------:R-:W-:Y:S05]  /*5380*/  @!P0 BRA `(.L_x_336) ;  /* 0x0000000800c08947 */ /* 0x000fea0003800000 */
[----:B------:R-:W-:Y:S01]  /*5390*/  ULDC UR4, c[0x0][0x284] ;  /* 0x0000a10000047ab9 */ /* 0x000fe20000000800 */
[----:B------:R-:W1:Y:S01]  /*53a0*/  S2UR UR6, SR_CgaCtaId ;  /* 0x00000000000679c3 */ /* 0x000e620000008800 */
[----:B------:R-:W-:Y:S01]  /*53b0*/  UIADD3 UR4, UR4, 0x4, URZ ;  /* 0x0000000404047890 */ /* 0x000fe2000fffe03f */
[----:B------:R-:W-:Y:S01]  /*53c0*/  LEA R39, R3, 0x200, 0x5 ;  /* 0x0000020003277811 */ /* 0x000fe200078e28ff */
[----:B------:R-:W-:Y:S02]  /*53d0*/  IMAD.MOV.U32 R40, RZ, RZ, RZ ;  /* 0x000000ffff287224 */ /* 0x000fe400078e00ff */
[----:B------:R-:W-:-:S04]  /*53e0*/  USHF.R.S32.HI UR5, URZ, 0x1f, UR4 ;  /* 0x0000001f3f057899 */ /* 0x000fc80008011404 */
[----:B------:R-:W-:-:S03]  /*53f0*/  ULEA.HI UR5, UR5, UR4, URZ, 0x2 ;  /* 0x0000000405057291 */ /* 0x000fc6000f8f103f */
[----:B------:R-:W-:Y:S01]  /*5400*/  UMOV UR4, 0x400 ;  /* 0x0000040000047882 */ /* 0x000fe20000000000 */
[----:B------:R-:W-:Y:S02]  /*5410*/  USHF.L.U32 UR5, UR5, 0x2, URZ ;  /* 0x0000000205057899 */ /* 0x000fe4000800063f */
[----:B------:R-:W-:Y:S02]  /*5420*/  UIADD3 UR4, UR4, 0x90, URZ ;  /* 0x0000009004047890 */ /* 0x000fe4000fffe03f */
[----:B------:R-:W-:-:S06]  /*5430*/  ULOP3.LUT UR5, UR5, 0xfffffff0, URZ, 0xc0, !UPT ;  /* 0xfffffff005057892 */ /* 0x000fcc000f8ec03f */
[----:B------:R-:W-:Y:S01]  /*5440*/  LEA R12, R3, UR5, 0x1 ;  /* 0x00000005030c7c11 */ /* 0x000fe2000f8e08ff */
[----:B-1----:R-:W-:-:S04]  /*5450*/  ULEA UR4, UR6, UR4, 0x18 ;  /* 0x0000000406047291 */ /* 0x002fc8000f8ec03f */
[----:B------:R-:W-:-:S05]  /*5460*/  IMAD R12, R5, -0x2, R12 ;  /* 0xfffffffe050c7824 */ /* 0x000fca00078e020c */
[----:B------:R-:W-:-:S07]  /*5470*/  IADD3 R41, R12, UR4, RZ ;  /* 0x000000040c297c10 */ /* 0x000fce000fffe0ff */
.L_x_348:
[----:B------:R-:W1:Y:S01]  /*5480*/  LDC R48, c[0x0][0x284] ;  /* 0x0000a100ff307b82 */ /* 0x000e620000000800 */
[----:B------:R-:W-:Y:S01]  /*5490*/  VIADD R13, R39, 0xfffffe00 ;  /* 0xfffffe00270d7836 */ /* 0x000fe20000000000 */
[----:B------:R-:W-:Y:S01]  /*54a0*/  MOV R19, UR12 ;  /* 0x0000000c00137c02 */ /* 0x000fe20008000f00 */
[----:B------:R-:W-:Y:S01]  /*54b0*/  IMAD.U32 R7, RZ, RZ, UR13 ;  /* 0x0000000dff077e24 */ /* 0x000fe2000f8e00ff */
[----:B------:R-:W-:Y:S01]  /*54c0*/  BSSY B1, `(.L_x_342) ;  /* 0x000004d000017945 */ /* 0x000fe20003800000 */
[----:B------:R-:W-:Y:S02]  /*54d0*/  IADD3 R46, R41, R40, RZ ;  /* 0x00000028292e7210 */ /* 0x000fe40007ffe0ff */
[----:B------:R-:W-:-:S04]  /*54e0*/  IADD3 R12, P0, R30, R13, RZ ;  /* 0x0000000d1e0c7210 */ /* 0x000fc80007f1e0ff */
[----:B------:R-:W-:Y:S02]  /*54f0*/  LEA.HI.X.SX32 R13, R13, R28, 0x1, P0 ;  /* 0x0000001c0d0d7211 */ /* 0x000fe400000f0eff */
[----:B------:R-:W-:-:S04]  /*5500*/  LEA R44, P2, R12, R19, 0x1 ;  /* 0x000000130c2c7211 */ /* 0x000fc800078408ff */
[----:B------:R-:W-:Y:S02]  /*5510*/  LEA.HI.X R45, R12, R7, R13, 0x1, P2 ;  /* 0x000000070c2d7211 */ /* 0x000fe400010f0c0d */
[----:B-1----:R-:W-:-:S13]  /*5520*/  ISETP.GE.AND P0, PT, R3, R48, PT ;  /* 0x000000300300720c */ /* 0x002fda0003f06270 */
[----:B------:R-:W-:Y:S05]  /*5530*/  @!P0 BRA `(.L_x_343) ;  /* 0x0000000400148947 */ /* 0x000fea0003800000 */
[----:B------:R-:W-:Y:S01]  /*5540*/  IABS R15, R48 ;  /* 0x00000030000f7213 */ /* 0x000fe20000000000 */
[----:B------:R-:W-:Y:S01]  /*5550*/  USHF.R.S32.HI UR4, URZ, 0x1f, UR38 ;  /* 0x0000001f3f047899 */ /* 0x000fe20008011426 */
[----:B------:R-:W-:Y:S01]  /*5560*/  IABS R22, R3 ;  /* 0x0000000300167213 */ /* 0x000fe20000000000 */
        /* <DEDUP_REMOVED lines=50> */
.L_x_344:
        /* <DEDUP_REMOVED lines=16> */
.L_x_343:
[----:B------:R-:W-:Y:S05]  /*5990*/  BSYNC B1 ;  /* 0x0000000000017941 */ /* 0x000fea0003800000 */
.L_x_342:
[----:B------:R-:W-:Y:S01]  /*59a0*/  IADD3 R15, R3, 0x10, RZ ;  /* 0x00000010030f7810 */ /* 0x000fe20007ffe0ff */
[----:B------:R-:W-:Y:S03]  /*59b0*/  BSSY B1, `(.L_x_345) ;  /* 0x0000048000017945 */ /* 0x000fe60003800000 */
[----:B------:R-:W-:-:S13]  /*59c0*/  ISETP.GE.AND P0, PT, R15, R48, PT ;  /* 0x000000300f00720c */ /* 0x000fda0003f06270 */
[----:B------:R-:W-:Y:S05]  /*59d0*/  @!P0 BRA `(.L_x_346) ;  /* 0x0000000400148947 */ /* 0x000fea0003800000 */
[----:B------:R-:W-:Y:S01]  /*59e0*/  IABS R21, R48 ;  /* 0x0000003000157213 */ /* 0x000fe20000000000 */
[----:B------:R-:W-:Y:S01]  /*59f0*/  USHF.R.S32.HI UR4, URZ, 0x1f, UR38 ;  /* 0x0000001f3f047899 */ /* 0x000fe20008011426 */
[----:B------:R-:W-:Y:S02]  /*5a00*/  IABS R22, R15 ;  /* 0x0000000f00167213 */ /* 0x000fe40000000000 */
        /* <DEDUP_REMOVED lines=27> */
[----:B------:R-:W-:Y:S02]  /*5bc0*/  IMAD R13, R13, R48, R12 ;  /* 0x000000300d0d7224 */ /* 0x000fe400078e020c */
[----:B------:R-:W1:Y:S02]  /*5bd0*/  LDS.U16 R48, [R46+0x20] ;  /* 0x000020002e307984 */ /* 0x000e640000000400 */
        /* <DEDUP_REMOVED lines=21> */
.L_x_347:
        /* <DEDUP_REMOVED lines=16> */
.L_x_346:
[----:B------:R-:W-:Y:S05]  /*5e30*/  BSYNC B1 ;  /* 0x0000000000017941 */ /* 0x000fea0003800000 */
.L_x_345:
[----:B------:R-:W-:Y:S01]  /*5e40*/  IADD3 R3, R3, 0x20, RZ ;  /* 0x0000002003037810 */ /* 0x000fe20007ffe0ff */
[----:B------:R-:W-:Y:S01]  /*5e50*/  VIADD R40, R40, 0x40 ;  /* 0x0000004028287836 */ /* 0x000fe20000000000 */
[----:B------:R-:W-:Y:S02]  /*5e60*/  IADD3 R39, R39, 0x400, RZ ;  /* 0x0000040027277810 */ /* 0x000fe40007ffe0ff */
[----:B------:R-:W-:-:S13]  /*5e70*/  ISETP.GE.AND P0, PT, R3, UR40, PT ;  /* 0x0000002803007c0c */ /* 0x000fda000bf06270 */
[----:B------:R-:W-:Y:S05]  /*5e80*/  @!P0 BRA `(.L_x_348) ;  /* 0xfffffff4007c8947 */ /* 0x000fea000383ffff */
.L_x_336:
[----:B------:R-:W-:Y:S05]  /*5e90*/  BSYNC B0 ;  /* 0x0000000000007941 */ /* 0x000fea0003800000 */
.L_x_335:
[----:B------:R-:W-:Y:S01]  /*5ea0*/  SHF.R.S32.HI R3, RZ, 0x1f, R0 ;  /* 0x0000001fff037819 */ /* 0x000fe20000011400 */
[----:B------:R-:W-:Y:S03]  /*5eb0*/  BSSY B0, `(.L_x_349) ;  /* 0x000003a000007945 */ /* 0x000fe60003800000 */
[----:B------:R-:W-:-:S04]  /*5ec0*/  LEA.HI R3, R3, R0, RZ, 0x2 ;  /* 0x0000000003037211 */ /* 0x000fc800078f10ff */
[----:B------:R-:W-:-:S05]  /*5ed0*/  LOP3.LUT R3, R3, 0xfffffffc, RZ, 0xc0, !PT ;  /* 0xfffffffc03037812 */ /* 0x000fca00078ec0ff */
[----:B------:R-:W-:-:S05]  /*5ee0*/  IMAD.IADD R3, R0, 0x1, -R3 ;  /* 0x0000000100037824 */ /* 0x000fca00078e0a03 */
[----:B------:R-:W-:Y:S01]  /*5ef0*/  SHF.L.U32 R3, R3, 0x3, RZ ;  /* 0x0000000303037819 */ /* 0x000fe200000006ff */
[----:B------:R-:W-:Y:S06]  /*5f00*/  @P1 BRA `(.L_x_350) ;  /* 0x0000000000d01947 */ /* 0x000fec0003800000 */
[----:B------:R-:W-:-:S06]  /*5f10*/  USHF.L.U32 UR4, UR40, 0x5, URZ ;  /* 0x0000000528047899 */ /* 0x000fcc000800063f */
[----:B------:R-:W-:Y:S01]  /*5f20*/  IMAD.U32 R13, RZ, RZ, UR4 ;  /* 0x00000004ff0d7e24 */ /* 0x000fe2000f8e00ff */
[----:B------:R-:W-:Y:S01]  /*5f30*/  IADD3 R4, P0, R30, UR4, RZ ;  /* 0x000000041e047c10 */ /* 0x000fe2000ff1e0ff */
[----:B------:R-:W-:-:S03]  /*5f40*/  ULDC UR4, c[0x0][0x29c] ;  /* 0x0000a70000047ab9 */ /* 0x000fc60000000800 */
[----:B------:R-:W-:Y:S02]  /*5f50*/  LEA.HI.X.SX32 R6, R13, R28, 0x1, P0 ;  /* 0x0000001c0d067211 */ /* 0x000fe400000f0eff */
[----:B------:R-:W-:-:S04]  /*5f60*/  LEA R12, P0, R4, R19, 0x1 ;  /* 0x00000013040c7211 */ /* 0x000fc800078008ff */
[----:B------:R-:W-:-:S06]  /*5f70*/  LEA.HI.X R13, R4, R7, R6, 0x1, P0 ;  /* 0x00000007040d7211 */ /* 0x000fcc00000f0c06 */
[----:B------:R-:W5:Y:S01]  /*5f80*/  LDG.E.128 R12, desc[UR36][R12.64] ;  /* 0x000000240c0c7981 */ /* 0x000f62000c1e1d00 */
[----:B------:R-:W-:Y:S02]  /*5f90*/  IADD3 R4, -R5, UR40, RZ ;  /* 0x0000002805047c10 */ /* 0x000fe4000fffe1ff */
[----:B------:R-:W-:Y:S02]  /*5fa0*/  ISETP.NE.AND P0, PT, RZ, UR4, PT ;  /* 0x00000004ff007c0c */ /* 0x000fe4000bf05270 */
[----:B------:R-:W-:-:S06]  /*5fb0*/  LEA R4, R4, UR10, 0x1 ;  /* 0x0000000a04047c11 */ /* 0x000fcc000f8e08ff */
[----:B------:R-:W1:Y:S02]  /*5fc0*/  LDS.U16 R4, [R4] ;  /* 0x0000000004047984 */ /* 0x000e640000000400 */
[----:B-1----:R-:W-:-:S03]  /*5fd0*/  HADD2.F32 R6, -RZ, R4.H0_H0 ;  /* 0x20000004ff067230 */ /* 0x002fc60000004100 */
[----:B------:R-:W-:Y:S05]  /*5fe0*/  @P0 BRA `(.L_x_351) ;  /* 0x0000000000580947 */ /* 0x000fea0003800000 */
[----:B------:R-:W-:-:S13]  /*5ff0*/  ISETP.NE.AND P2, PT, R18, RZ, PT ;  /* 0x000000ff1200720c */ /* 0x000fda0003f45270 */
[----:B------:R-:W1:Y:S01]  /*6000*/  @P2 S2R R21, SR_CTAID.X ;  /* 0x0000000000152919 */ /* 0x000e620000002500 */
[----:B------:R-:W1:Y:S08]  /*6010*/  @P2 LDC R18, c[0x0][0x288] ;  /* 0x0000a200ff122b82 */ /* 0x000e700000000800 */
[----:B------:R-:W2:Y:S01]  /*6020*/  @P2 LDC.64 R4, c[0x0][0x2e8] ;  /* 0x0000ba00ff042b82 */ /* 0x000ea20000000a00 */
        /* <DEDUP_REMOVED lines=18> */
.L_x_351:
[----:B-1---5:R-:W-:Y:S02]  /*6150*/  HADD2.F32 R4, -RZ, R13.H0_H0 ;  /* 0x2000000dff047230 */ /* 0x022fe40000004100 */
[----:B0-----:R-:W-:Y:S02]  /*6160*/  HADD2.F32 R10, -RZ, R15.H0_H0 ;  /* 0x2000000fff0a7230 */ /* 0x001fe40000004100 */
[--C-:B------:R-:W-:Y:S02]  /*6170*/  HADD2.F32 R2, -RZ, R12.reuse.H0_H0 ;  /* 0x2000000cff027230 */ /* 0x100fe40000004100 */
[C---:B------:R-:W-:Y:S01]  /*6180*/  FFMA.FTZ R33, R6.reuse, R4, R33 ;  /* 0x0000000406217223 */ /* 0x040fe20000010021 */
[----:B------:R-:W-:Y:S02]  /*6190*/  HADD2.F32 R5, -RZ, R12.H1_H1 ;  /* 0x3000000cff057230 */ /* 0x000fe40000004100 */
[----:B------:R-:W-:Y:S01]  /*61a0*/  FFMA.FTZ R37, R6, R10, R37 ;  /* 0x0000000a06257223 */ /* 0x000fe20000010025 */
[----:B------:R-:W-:-:S02]  /*61b0*/  HADD2.F32 R13, -RZ, R13.H1_H1 ;  /* 0x3000000dff0d7230 */ /* 0x000fc40000004100 */
[C---:B------:R-:W-:Y:S01]  /*61c0*/  FFMA.FTZ R31, R6.reuse, R2, R31 ;  /* 0x00000002061f7223 */ /* 0x040fe2000001001f */
[--C-:B------:R-:W-:Y:S02]  /*61d0*/  HADD2.F32 R8, -RZ, R14.reuse.H0_H0 ;  /* 0x2000000eff087230 */ /* 0x100fe40000004100 */
[C---:B------:R-:W-:Y:S01]  /*61e0*/  FFMA.FTZ R32, R6.reuse, R5, R32 ;  /* 0x0000000506207223 */ /* 0x040fe20000010020 */
[----:B------:R-:W-:Y:S02]  /*61f0*/  HADD2.F32 R7, -RZ, R14.H1_H1 ;  /* 0x3000000eff077230 */ /* 0x000fe40000004100 */
[C---:B------:R-:W-:Y:S01]  /*6200*/  FFMA.FTZ R34, R6.reuse, R13, R34 ;  /* 0x0000000d06227223 */ /* 0x040fe20000010022 */
[----:B------:R-:W-:Y:S02]  /*6210*/  HADD2.F32 R15, -RZ, R15.H1_H1 ;  /* 0x3000000fff0f7230 */ /* 0x000fe40000004100 */
[C---:B------:R-:W-:Y:S01]  /*6220*/  FFMA.FTZ R35, R6.reuse, R8, R35 ;  /* 0x0000000806237223 */ /* 0x040fe20000010023 */
[----:B------:R-:W-:-:S02]  /*6230*/  FFMA.FTZ R36, R6, R7, R36 ;  /* 0x0000000706247223 */ /* 0x000fc40000010024 */
[----:B------:R-:W-:-:S07]  /*6240*/  FFMA.FTZ R38, R6, R15, R38 ;  /* 0x0000000f06267223 */ /* 0x000fce0000010026 */
.L_x_350:
[----:B------:R-:W-:Y:S05]  /*6250*/  BSYNC B0 ;  /* 0x0000000000007941 */ /* 0x000fea0003800000 */
.L_x_349:
[----:B------:R-:W1:Y:S01]  /*6260*/  S2UR UR5, SR_CgaCtaId ;  /* 0x00000000000579c3 */ /* 0x000e620000008800 */
[----:B------:R-:W-:Y:S01]  /*6270*/  LOP3.LUT R2, R0, 0xffffffe0, RZ, 0xc0, !PT ;  /* 0xffffffe000027812 */ /* 0x000fe200078ec0ff */
[----:B------:R-:W-:Y:S01]  /*6280*/  UMOV UR4, 0x400 ;  /* 0x0000040000047882 */ /* 0x000fe20000000000 */
[----:B------:R-:W-:Y:S01]  /*6290*/  SHF.R.S32.HI R5, RZ, 0x1f, R0 ;  /* 0x0000001fff057819 */ /* 0x000fe20000011400 */
[----:B------:R-:W-:Y:S01]  /*62a0*/  UIADD3 UR4, UR4, 0x90, URZ ;  /* 0x0000009004047890 */ /* 0x000fe2000fffe03f */
[----:B------:R-:W-:-:S03]  /*62b0*/  ISETP.NE.AND P6, PT, R2, 0x20, PT ;  /* 0x000000200200780c */ /* 0x000fc60003fc5270 */
[----:B------:R-:W-:Y:S01]  /*62c0*/  BAR.SYNC.DEFER_BLOCKING 0x0 ;  /* 0x0000000000007b1d */ /* 0x000fe20000010000 */
[----:B------:R-:W-:Y:S01]  /*62d0*/  LEA.HI R5, R5, R0, RZ, 0x2 ;  /* 0x0000000005057211 */ /* 0x000fe200078f10ff */
[C---:B0-----:R-:W-:Y:S01]  /*62e0*/  VIADD R8, R0.reuse, 0x3 ;  /* 0x0000000300087836 */ /* 0x041fe20000000000 */
[C---:B------:R-:W-:Y:S02]  /*62f0*/  LOP3.LUT R4, R0.reuse, 0xfffffff0, RZ, 0xc0, !PT ;  /* 0xfffffff000047812 */ /* 0x040fe400078ec0ff */
[----:B------:R-:W-:Y:S01]  /*6300*/  SHF.R.S32.HI R2, RZ, 0x2, R5 ;  /* 0x00000002ff027819 */ /* 0x000fe20000011405 */
[----:B------:R-:W-:Y:S01]  /*6310*/  BSSY B0, `(.L_x_352) ;  /* 0x0000014000007945 */ /* 0x000fe20003800000 */
[----:B------:R-:W-:Y:S02]  /*6320*/  ISETP.GT.AND P0, PT, R0, 0x7, PT ;  /* 0x000000070000780c */ /* 0x000fe40003f04270 */
[----:B------:R-:W-:Y:S02]  /*6330*/  LEA R2, R2, R3, 0x5 ;  /* 0x0000000302027211 */ /* 0x000fe400078e28ff */
[----:B------:R-:W-:-:S02]  /*6340*/  LOP3.LUT R6, R0, 0xfffffff8, RZ, 0xc0, !PT ;  /* 0xfffffff800067812 */ /* 0x000fc400078ec0ff */
[----:B------:R-:W-:Y:S02]  /*6350*/  LOP3.LUT R5, R0, 0xfffffffc, RZ, 0xc0, !PT ;  /* 0xfffffffc00057812 */ /* 0x000fe400078ec0ff */
[----:B------:R-:W-:Y:S02]  /*6360*/  ISETP.NE.AND P5, PT, R4, 0x10, PT ;  /* 0x000000100400780c */ /* 0x000fe40003fa5270 */
[----:B------:R-:W-:Y:S01]  /*6370*/  P2R R4, PR, RZ, 0x1 ;  /* 0x00000001ff047803 */ /* 0x000fe20000000000 */
[----:B-1----:R-:W-:Y:S01]  /*6380*/  ULEA UR4, UR5, UR4, 0x18 ;  /* 0x0000000405047291 */ /* 0x002fe2000f8ec03f */
[----:B------:R-:W-:Y:S02]  /*6390*/  ISETP.NE.AND P4, PT, R6, 0x8, PT ;  /* 0x000000080600780c */ /* 0x000fe40003f85270 */
[C---:B------:R-:W-:Y:S02]  /*63a0*/  ISETP.GT.AND P3, PT, R0.reuse, 0x1f, PT ;  /* 0x0000001f0000780c */ /* 0x040fe40003f64270 */
[----:B------:R-:W-:-:S02]  /*63b0*/  ISETP.GT.AND P2, PT, R0, 0xf, PT ;  /* 0x0000000f0000780c */ /* 0x000fc40003f44270 */
[----:B------:R-:W-:Y:S02]  /*63c0*/  LEA R2, R2, UR4, 0x1 ;  /* 0x0000000402027c11 */ /* 0x000fe4000f8e08ff */
[----:B------:R-:W-:Y:S02]  /*63d0*/  ISETP.GT.AND P1, PT, R0, 0x3, PT ;  /* 0x000000030000780c */ /* 0x000fe40003f24270 */
[----:B------:R-:W-:Y:S01]  /*63e0*/  ISETP.NE.AND P0, PT, R5, 0x4, PT ;  /* 0x000000040500780c */ /* 0x000fe20003f05270 */
[----:B------:R-:W-:-:S12]  /*63f0*/  @P6 BRA `(.L_x_353) ;  /* 0x0000000000146947 */ /* 0x000fd80003800000 */
[----:B------:R-:W-:Y:S02]  /*6400*/  F2FP.F16.F32.PACK_AB R4, R32, R31 ;  /* 0x0000001f2004723e */ /* 0x000fe400000000ff */
[----:B------:R-:W-:Y:S02]  /*6410*/  F2FP.F16.F32.PACK_AB R5, R34, R33 ;  /* 0x000000212205723e */ /* 0x000fe400000000ff */
[----:B------:R-:W-:Y:S02]  /*6420*/  F2FP.F16.F32.PACK_AB R6, R36, R35 ;  /* 0x000000232406723e */ /* 0x000fe400000000ff */
[----:B------:R-:W-:-:S05]  /*6430*/  F2FP.F16.F32.PACK_AB R7, R38, R37 ;  /* 0x000000252607723e */ /* 0x000fca00000000ff */
[----:B------:R0:W-:Y:S02]  /*6440*/  STS.128 [R2+-0x200], R4 ;  /* 0xfffe000402007388 */ /* 0x0001e40000000c00 */
.L_x_353:
[----:B------:R-:W-:Y:S05]  /*6450*/  BSYNC B0 ;  /* 0x0000000000007941 */ /* 0x000fea0003800000 */
.L_x_352:
[----:B------:R-:W-:Y:S01]  /*6460*/  BAR.SYNC.DEFER_BLOCKING 0x0 ;  /* 0x0000000000007b1d */ /* 0x000fe20000010000 */
[----:B------:R-:W-:-:S05]  /*6470*/  ISETP.GT.U32.AND P6, PT, R8, 0x6, PT ;  /* 0x000000060800780c */ /* 0x000fca0003fc4070 */
[----:B------:R-:W-:Y:S04]  /*6480*/  BSSY B0, `(.L_x_354) ;  /* 0x0000013000007945 */ /* 0x000fe80003800000 */
[----:B------:R-:W-:Y:S05]  /*6490*/  @P3 BRA `(.L_x_355) ;  /* 0x0000000000443947 */ /* 0x000fea0003800000 */
[----:B0-----:R-:W0:Y:S02]  /*64a0*/  LDS.128 R4, [R2] ;  /* 0x0000000002047984 */ /* 0x001e240000000c00 */
[--C-:B0-----:R-:W-:Y:S02]  /*64b0*/  HADD2.F32 R8, -RZ, R4.reuse.H0_H0 ;  /* 0x20000004ff087230 */ /* 0x101fe40000004100 */
[----:B------:R-:W-:Y:S02]  /*64c0*/  HADD2.F32 R9, -RZ, R4.H1_H1 ;  /* 0x30000004ff097230 */ /* 0x000fe40000004100 */
[--C-:B------:R-:W-:Y:S02]  /*64d0*/  HADD2.F32 R10, -RZ, R6.reuse.H0_H0 ;  /* 0x20000006ff0a7230 */ /* 0x100fe40000004100 */
[----:B------:R-:W-:Y:S01]  /*64e0*/  FADD.FTZ R31, R31, R8 ;  /* 0x000000081f1f7221 */ /* 0x000fe20000010000 */
[----:B------:R-:W-:Y:S02]  /*64f0*/  HADD2.F32 R11, -RZ, R6.H1_H1 ;  /* 0x30000006ff0b7230 */ /* 0x000fe40000004100 */
[----:B------:R-:W-:Y:S01]  /*6500*/  FADD.FTZ R32, R32, R9 ;  /* 0x0000000920207221 */ /* 0x000fe20000010000 */
[----:B------:R-:W-:-:S02]  /*6510*/  HADD2.F32 R4, -RZ, R5.H0_H0 ;  /* 0x20000005ff047230 */ /* 0x000fc40000004100 */
[----:B------:R-:W-:Y:S01]  /*6520*/  FADD.FTZ R35, R35, R10 ;  /* 0x0000000a23237221 */ /* 0x000fe20000010000 */
[----:B------:R-:W-:Y:S02]  /*6530*/  HADD2.F32 R6, -RZ, R7.H0_H0 ;  /* 0x20000007ff067230 */ /* 0x000fe40000004100 */
[----:B------:R-:W-:Y:S01]  /*6540*/  FADD.FTZ R36, R36, R11 ;  /* 0x0000000b24247221 */ /* 0x000fe20000010000 */
[----:B------:R-:W-:Y:S02]  /*6550*/  HADD2.F32 R5, -RZ, R5.H1_H1 ;  /* 0x30000005ff057230 */ /* 0x000fe40000004100 */
[----:B------:R-:W-:Y:S01]  /*6560*/  FADD.FTZ R33, R33, R4 ;  /* 0x0000000421217221 */ /* 0x000fe20000010000 */
[----:B------:R-:W-:Y:S02]  /*6570*/  HADD2.F32 R7, -RZ, R7.H1_H1 ;  /* 0x30000007ff077230 */ /* 0x000fe40000004100 */
[----:B------:R-:W-:Y:S01]  /*6580*/  FADD.FTZ R37, R37, R6 ;  /* 0x0000000625257221 */ /* 0x000fe20000010000 */
[----:B------:R-:W-:-:S02]  /*6590*/  FADD.FTZ R34, R34, R5 ;  /* 0x0000000522227221 */ /* 0x000fc40000010000 */
[----:B------:R-:W-:-:S07]  /*65a0*/  FADD.FTZ R38, R38, R7 ;  /* 0x0000000726267221 */ /* 0x000fce0000010000 */
.L_x_355:
[----:B------:R-:W-:Y:S05]  /*65b0*/  BSYNC B0 ;  /* 0x0000000000007941 */ /* 0x000fea0003800000 */
.L_x_354:
[----:B------:R-:W-:Y:S06]  /*65c0*/  BAR.SYNC.DEFER_BLOCKING 0x0 ;  /* 0x0000000000007b1d */ /* 0x000fec0000010000 */
[----:B------:R-:W-:Y:S04]  /*65d0*/  BSSY B0, `(.L_x_356) ;  /* 0x0000007000007945 */ /* 0x000fe80003800000 */
[----:B------:R-:W-:Y:S05]  /*65e0*/  @P5 BRA `(.L_x_357) ;  /* 0x0000000000145947 */ /* 0x000fea0003800000 */
[----:B0-----:R-:W-:Y:S02]  /*65f0*/  F2FP.F16.F32.PACK_AB R4, R32, R31 ;  /* 0x0000001f2004723e */ /* 0x001fe400000000ff */
[----:B------:R-:W-:Y:S02]  /*6600*/  F2FP.F16.F32.PACK_AB R5, R34, R33 ;  /* 0x000000212205723e */ /* 0x000fe400000000ff */
[----:B------:R-:W-:Y:S02]  /*6610*/  F2FP.F16.F32.PACK_AB R6, R36, R35 ;  /* 0x000000232406723e */ /* 0x000fe400000000ff */
[----:B------:R-:W-:-:S05]  /*6620*/  F2FP.F16.F32.PACK_AB R7, R38, R37 ;  /* 0x000000252607723e */ /* 0x000fca00000000ff */
[----:B------:R1:W-:Y:S02]  /*6630*/  STS.128 [R2+-0x100], R4 ;  /* 0xffff000402007388 */ /* 0x0003e40000000c00 */
.L_x_357:
[----:B------:R-:W-:Y:S05]  /*6640*/  BSYNC B0 ;  /* 0x0000000000007941 */ /* 0x000fea0003800000 */
.L_x_356:
[----:B------:R-:W-:Y:S06]  /*6650*/  BAR.SYNC.DEFER_BLOCKING 0x0 ;  /* 0x0000000000007b1d */ /* 0x000fec0000010000 */
[----:B------:R-:W-:Y:S04]  /*6660*/  BSSY B0, `(.L_x_358) ;  /* 0x0000013000007945 */ /* 0x000fe80003800000 */
[----:B------:R-:W-:Y:S05]  /*6670*/  @P2 BRA `(.L_x_359) ;  /* 0x0000000000442947 */ /* 0x000fea0003800000 */
[----:B01----:R-:W0:Y:S02]  /*6680*/  LDS.128 R4, [R2] ;  /* 0x0000000002047984 */ /* 0x003e240000000c00 */
        /* <DEDUP_REMOVED lines=16> */
.L_x_359:
[----:B------:R-:W-:Y:S05]  /*6790*/  BSYNC B0 ;  /* 0x0000000000007941 */ /* 0x000fea0003800000 */
.L_x_358:
        /* <DEDUP_REMOVED lines=8> */
.L_x_361:
[----:B------:R-:W-:Y:S05]  /*6820*/  BSYNC B0 ;  /* 0x0000000000007941 */ /* 0x000fea0003800000 */
.L_x_360:
[----:B------:R-:W-:Y:S01]  /*6830*/  BAR.SYNC.DEFER_BLOCKING 0x0 ;  /* 0x0000000000007b1d */ /* 0x000fe20000010000 */
[----:B------:R-:W-:-:S05]  /*6840*/  ISETP.GT.AND P2, PT, R0, 0x7, PT ;  /* 0x000000070000780c */ /* 0x000fca0003f44270 */
[----:B------:R-:W-:Y:S08]  /*6850*/  BSSY B0, `(.L_x_362) ;  /* 0x0000013000007945 */ /* 0x000ff00003800000 */
[----:B------:R-:W-:Y:S05]  /*6860*/  @P2 BRA `(.L_x_363) ;  /* 0x0000000000442947 */ /* 0x000fea0003800000 */
[----:B012---:R-:W0:Y:S02]  /*6870*/  LDS.128 R4, [R2] ;  /* 0x0000000002047984 */ /* 0x007e240000000c00 */
        /* <DEDUP_REMOVED lines=16> */
.L_x_363:
[----:B------:R-:W-:Y:S05]  /*6980*/  BSYNC B0 ;  /* 0x0000000000007941 */ /* 0x000fea0003800000 */
.L_x_362:
        /* <DEDUP_REMOVED lines=8> */
.L_x_365:
[----:B------:R-:W-:Y:S05]  /*6a10*/  BSYNC B0 ;  /* 0x0000000000007941 */ /* 0x000fea0003800000 */
.L_x_364:
[----:B------:R-:W-:Y:S06]  /*6a20*/  BAR.SYNC.DEFER_BLOCKING 0x0 ;  /* 0x0000000000007b1d */ /* 0x000fec0000010000 */
[----:B------:R-:W-:Y:S04]  /*6a30*/  BSSY B0, `(.L_x_366) ;  /* 0x0000013000007945 */ /* 0x000fe80003800000 */
[----:B------:R-:W-:Y:S05]  /*6a40*/  @P1 BRA `(.L_x_367) ;  /* 0x0000000000441947 */ /* 0x000fea0003800000 */
[----:B0123--:R-:W0:Y:S02]  /*6a50*/  LDS.128 R4, [R2] ;  /* 0x0000000002047984 */ /* 0x00fe240000000c00 */
        /* <DEDUP_REMOVED lines=16> */
.L_x_367:
[----:B------:R-:W-:Y:S05]  /*6b60*/  BSYNC B0 ;  /* 0x0000000000007941 */ /* 0x000fea0003800000 */
.L_x_366:
[----:B------:R-:W-:Y:S06]  /*6b70*/  BAR.SYNC.DEFER_BLOCKING 0x0 ;  /* 0x0000000000007b1d */ /* 0x000fec0000010000 */
[----:B------:R-:W-:Y:S05]  /*6b80*/  @P6 EXIT ;  /* 0x000000000000694d */ /* 0x000fea0003800000 */
[----:B------:R-:W4:Y:S02]  /*6b90*/  LDC R0, c[0x0][0x308] ;  /* 0x0000c200ff007b82 */ /* 0x000f240000000800 */
[----:B----4-:R-:W-:-:S13]  /*6ba0*/  ISETP.NE.AND P0, PT, R0, 0x2, PT ;  /* 0x000000020000780c */ /* 0x010fda0003f05270 */
[----:B------:R-:W-:Y:S05]  /*6bb0*/  @!P0 BRA `(.L_x_368) ;  /* 0x0000000000308947 */ /* 0x000fea0003800000 */
[----:B0123--:R-:W0:Y:S01]  /*6bc0*/  LDC.64 R4, c[0x0][0x210] ;  /* 0x00008400ff047b82 */ /* 0x00fe220000000a00 */
[----:B------:R-:W-:Y:S02]  /*6bd0*/  IADD3 R3, R16, R3, RZ ;  /* 0x0000000310037210 */ /* 0x000fe40007ffe0ff */
        /* <DEDUP_REMOVED lines=10> */
.L_x_368:
[----:B0123--:R-:W0:Y:S01]  /*6c80*/  LDC.64 R4, c[0x0][0x300] ;  /* 0x0000c000ff047b82 */ /* 0x00fe220000000a00 */
[----:B------:R-:W-:Y:S01]  /*6c90*/  IADD3 R16, R16, R3, RZ ;  /* 0x0000000310107210 */ /* 0x000fe20007ffe0ff */
        /* <DEDUP_REMOVED lines=23> */
[----:B------:R-:W-:-:S04]  /*6e10*/  PRMT R5, R5, 0x7710, RZ ;  /* 0x0000771005057816 */ /* 0x000fc800000000ff */
[----:B------:R-:W-:Y:S01]  /*6e20*/  LOP3.LUT R7, R5, 0xff, RZ, 0xc0, !PT ;  /* 0x000000ff05077812 */ /* 0x000fe200078ec0ff */
[----:B------:R-:W2:Y:S01]  /*6e30*/  F2I.S8.NTZ R36, R36 ;  /* 0x0000002400247305 */ /* 0x000ea20000202100 */
[----:B-1----:R-:W-:Y:S02]  /*6e40*/  PRMT R2, R35, 0x8880, RZ ;  /* 0x0000888023027816 */ /* 0x002fe400000000ff */
[----:B------:R-:W-:Y:S02]  /*6e50*/  SHF.L.U64.HI R5, R8, 0x10, RZ ;  /* 0x0000001008057819 */ /* 0x000fe400000102ff */
[----:B------:R-:W-:Y:S02]  /*6e60*/  SHF.L.U64.HI R6, R7, 0x18, RZ ;  /* 0x0000001807067819 */ /* 0x000fe400000102ff */
[----:B0-----:R-:W-:Y:S01]  /*6e70*/  PRMT R31, R31, 0x8880, RZ ;  /* 0x000088801f1f7816 */ /* 0x001fe200000000ff */
[----:B------:R-:W0:Y:S01]  /*6e80*/  F2I.S8.NTZ R37, R37 ;  /* 0x0000002500257305 */ /* 0x000e220000202100 */
[----:B------:R-:W-:-:S02]  /*6e90*/  PRMT R2, R2, 0x7710, RZ ;  /* 0x0000771002027816 */ /* 0x000fc400000000ff */
[----:B------:R-:W-:Y:S02]  /*6ea0*/  LOP3.LUT R6, R6, R5, R0, 0xfe, !PT ;  /* 0x0000000506067212 */ /* 0x000fe400078efe00 */
[----:B------:R-:W-:Y:S02]  /*6eb0*/  PRMT R0, R31, 0x7710, RZ ;  /* 0x000077101f007816 */ /* 0x000fe400000000ff */
[----:B--2---:R-:W-:Y:S01]  /*6ec0*/  PRMT R36, R36, 0x8880, RZ ;  /* 0x0000888024247816 */ /* 0x004fe200000000ff */
[----:B------:R-:W1:Y:S01]  /*6ed0*/  F2I.S8.NTZ R4, R4 ;  /* 0x0000000400047305 */ /* 0x000e620000202100 */
[----:B------:R-:W-:Y:S02]  /*6ee0*/  LOP3.LUT R5, R2, 0xff, RZ, 0xc0, !PT ;  /* 0x000000ff02057812 */ /* 0x000fe400078ec0ff */
[----:B------:R-:W-:Y:S02]  /*6ef0*/  PRMT R2, R36, 0x7710, RZ ;  /* 0x0000771024027816 */ /* 0x000fe400000000ff */
[----:B------:R-:W-:-:S02]  /*6f00*/  PRMT R9, R0, 0x6540, R9 ;  /* 0x0000654000097816 */ /* 0x000fc40000000009 */
[----:B0-----:R-:W-:Y:S02]  /*6f10*/  PRMT R37, R37, 0x8880, RZ ;  /* 0x0000888025257816 */ /* 0x001fe400000000ff */
[----:B------:R-:W-:Y:S01]  /*6f20*/  LOP3.LUT R5, R5, 0xffffff00, R6, 0xf8, !PT ;  /* 0xffffff0005057812 */ /* 0x000fe200078ef806 */
[----:B------:R-:W-:Y:S01]  /*6f30*/  IMAD.U32 R6, R8, 0x10000, RZ ;  /* 0x0001000008067824 */ /* 0x000fe200078e00ff */
[----:B------:R-:W-:Y:S02]  /*6f40*/  PRMT R2, R2, 0x7604, RZ ;  /* 0x0000760402027816 */ /* 0x000fe400000000ff */
[----:B------:R-:W-:Y:S02]  /*6f50*/  PRMT R0, R37, 0x7710, RZ ;  /* 0x0000771025007816 */ /* 0x000fe400000000ff */
[----:B------:R-:W-:Y:S02]  /*6f60*/  LOP3.LUT R3, R2, 0xffff00ff, R5, 0xf8, !PT ;  /* 0xffff00ff02037812 */ /* 0x000fe400078ef805 */
[----:B------:R-:W-:-:S02]  /*6f70*/  PRMT R0, R0, 0x7054, RZ ;  /* 0x0000705400007816 */ /* 0x000fc400000000ff */
[----:B-1----:R-:W-:Y:S02]  /*6f80*/  PRMT R5, R4, 0x8880, RZ ;  /* 0x0000888004057816 */ /* 0x002fe400000000ff */
        /* <DEDUP_REMOVED lines=9> */
.L_x_277:
[----:B------:R-:W-:Y:S01]  /*7020*/  HFMA2.MMA R11, -RZ, RZ, 0, 1.847743988037109375e-06 ;  /* 0x0000001fff0b7435 */ /* 0x000fe200000001ff */
[----:B------:R-:W-:Y:S02]  /*7030*/  IMAD.MOV.U32 R12, RZ, RZ, 0x8 ;  /* 0x00000008ff0c7424 */ /* 0x000fe400078e00ff */
[----:B------:R-:W-:-:S08]  /*7040*/  IMAD.MOV.U32 R15, RZ, RZ, 0xffff ;  /* 0x0000ffffff0f7424 */ /* 0x000fd000078e00ff */
[----:B-1---5:R-:W-:Y:S05]  /*7050*/  WARPSYNC.COLLECTIVE R15, `(.L_x_369) ;  /* 0x000000000f087348 */ /* 0x022fea0003c00000 */
[----:B------:R0:W2:Y:S02]  /*7060*/  SHFL.BFLY P6, R14, R13, R12, R11 ;  /* 0x0c00000c0d0e7389 */ /* 0x0000a400000c000b */
[----:B012--5:R-:W-:Y:S01]  /*7070*/  ENDCOLLECTIVE ;  /* 0x000000000000791b */ /* 0x027fe20003800000 */
.L_x_369:
[----:B------:R-:W-:Y:S02]  /*7080*/  IMAD.MOV.U32 R12, RZ, RZ, 0x4 ;  /* 0x00000004ff0c7424 */ /* 0x000fe400078e00ff */
[----:B------:R-:W-:-:S05]  /*7090*/  FADD.FTZ R0, R13, R14 ;  /* 0x0000000e0d007221 */ /* 0x000fca0000010000 */
[----:B------:R-:W-:-:S07]  /*70a0*/  MOV R13, R0 ;  /* 0x00000000000d7202 */ /* 0x000fce0000000f00 */
[----:B------:R-:W-:Y:S05]  /*70b0*/  WARPSYNC.COLLECTIVE R15, `(.L_x_370) ;  /* 0x000000000f087348 */ /* 0x000fea0003c00000 */
[----:B------:R0:W1:Y:S02]  /*70c0*/  SHFL.BFLY P6, R14, R13, R12, R11 ;  /* 0x0c00000c0d0e7389 */ /* 0x00006400000c000b */
[----:B01----:R-:W-:Y:S01]  /*70d0*/  ENDCOLLECTIVE ;  /* 0x000000000000791b */ /* 0x003fe20003800000 */
.L_x_370:
[----:B------:R-:W-:Y:S02]  /*70e0*/  IMAD.MOV.U32 R12, RZ, RZ, 0x2 ;  /* 0x00000002ff0c7424 */ /* 0x000fe400078e00ff */
[----:B------:R-:W-:-:S05]  /*70f0*/  FADD.FTZ R3, R0, R14 ;  /* 0x0000000e00037221 */ /* 0x000fca0000010000 */
[----:B------:R-:W-:-:S07]  /*7100*/  MOV R13, R3 ;  /* 0x00000003000d7202 */ /* 0x000fce0000000f00 */
[----:B------:R-:W-:Y:S05]  /*7110*/  WARPSYNC.COLLECTIVE R15, `(.L_x_371) ;  /* 0x000000000f087348 */ /* 0x000fea0003c00000 */
[----:B------:R0:W1:Y:S02]  /*7120*/  SHFL.BFLY P6, R14, R13, R12, R11 ;  /* 0x0c00000c0d0e7389 */ /* 0x00006400000c000b */
[----:B01----:R-:W-:Y:S01]  /*7130*/  ENDCOLLECTIVE ;  /* 0x000000000000791b */ /* 0x003fe20003800000 */
.L_x_371:
[----:B------:R-:W-:Y:S02]  /*7140*/  IMAD.MOV.U32 R12, RZ, RZ, 0x1 ;  /* 0x00000001ff0c7424 */ /* 0x000fe400078e00ff */
[----:B------:R-:W-:-:S05]  /*7150*/  FADD.FTZ R4, R3, R14 ;  /* 0x0000000e03047221 */ /* 0x000fca0000010000 */
[----:B------:R-:W-:-:S07]  /*7160*/  MOV R13, R4 ;  /* 0x00000004000d7202 */ /* 0x000fce0000000f00 */
[----:B------:R-:W-:Y:S05]  /*7170*/  WARPSYNC.COLLECTIVE R15, `(.L_x_372) ;  /* 0x000000000f087348 */ /* 0x000fea0003c00000 */
[----:B------:R0:W1:Y:S02]  /*7180*/  SHFL.BFLY P6, R14, R13, R12, R11 ;  /* 0x0c00000c0d0e7389 */ /* 0x00006400000c000b */
[----:B01----:R-:W-:Y:S01]  /*7190*/  ENDCOLLECTIVE ;  /* 0x000000000000791b */ /* 0x003fe20003800000 */
.L_x_372:
[----:B------:R-:W-:Y:S05]  /*71a0*/  BRA `(.L_x_373) ;  /* 0xffffffa8003c7947 */ /* 0x000fea000383ffff */
.L_x_290:
[----:B------:R-:W-:Y:S01]  /*71b0*/  BSSY B1, `(.L_x_374) ;  /* 0x0000007000017945 */ /* 0x000fe20003800000 */
[----:B------:R-:W-:Y:S01]  /*71c0*/  MOV R12, 0x2 ;  /* 0x00000002000c7802 */ /* 0x000fe20000000f00 */
[----:B------:R-:W-:Y:S01]  /*71d0*/  IMAD.MOV.U32 R11, RZ, RZ, 0x1f ;  /* 0x0000001fff0b7424 */ /* 0x000fe200078e00ff */
[----:B---34-:R-:W-:-:S07]  /*71e0*/  MOV R15, 0xffffffff ;  /* 0xffffffff000f7802 */ /* 0x018fce0000000f00 */
[----:B0-----:R-:W-:Y:S05]  /*71f0*/  WARPSYNC.COLLECTIVE R15, `(.L_x_375) ;  /* 0x000000000f087348 */ /* 0x001fea0003c00000 */
[----:B------:R1:W2:Y:S02]  /*7200*/  SHFL.BFLY P6, R14, R13, R12, R11 ;  /* 0x0c00000c0d0e7389 */ /* 0x0002a400000c000b */
[----:B012---:R-:W-:Y:S01]  /*7210*/  ENDCOLLECTIVE ;  /* 0x000000000000791b */ /* 0x007fe20003800000 */
.L_x_375:
[----:B------:R-:W-:Y:S05]  /*7220*/  BSYNC B1 ;  /* 0x0000000000017941 */ /* 0x000fea0003800000 */
.L_x_374:
[----:B------:R-:W-:Y:S01]  /*7230*/  HFMA2.MMA R11, -RZ, RZ, 0, 1.847743988037109375e-06 ;  /* 0x0000001fff0b7435 */ /* 0x000fe200000001ff */
[----:B------:R-:W-:Y:S01]  /*7240*/  FADD.FTZ R13, R13, R14 ;  /* 0x0000000e0d0d7221 */ /* 0x000fe20000010000 */
[----:B------:R-:W-:Y:S02]  /*7250*/  IMAD.MOV.U32 R12, RZ, RZ, 0x1 ;  /* 0x00000001ff0c7424 */ /* 0x000fe400078e00ff */
[----:B------:R-:W-:-:S07]  /*7260*/  IMAD.MOV.U32 R15, RZ, RZ, -0x1 ;  /* 0xffffffffff0f7424 */ /* 0x000fce00078e00ff */
[----:B------:R-:W-:Y:S05]  /*7270*/  WARPSYNC.COLLECTIVE R15, `(.L_x_376) ;  /* 0x000000000f087348 */ /* 0x000fea0003c00000 */
[----:B------:R0:W1:Y:S02]  /*7280*/  SHFL.BFLY P6, R14, R13, R12, R11 ;  /* 0x0c00000c0d0e7389 */ /* 0x00006400000c000b */
[----:B01----:R-:W-:Y:S01]  /*7290*/  ENDCOLLECTIVE ;  /* 0x000000000000791b */ /* 0x003fe20003800000 */
.L_x_376:
[----:B------:R-:W-:Y:S05]  /*72a0*/  BRA `(.L_x_377) ;  /* 0xffffffb400d07947 */ /* 0x000fea000383ffff */
.L_x_294:
[----:B0-----:R-:W-:Y:S01]  /*72b0*/  HFMA2.MMA R11, -RZ, RZ, 0, 1.847743988037109375e-06 ;  /* 0x0000001fff0b7435 */ /* 0x001fe200000001ff */
[----:B------:R-:W-:Y:S01]  /*72c0*/  BSSY B0, `(.L_x_378) ;  /* 0x0000007000007945 */ /* 0x000fe20003800000 */
[----:B------:R-:W-:Y:S01]  /*72d0*/  MOV R13, R4 ;  /* 0x00000004000d7202 */ /* 0x000fe20000000f00 */
[----:B------:R-:W-:Y:S02]  /*72e0*/  IMAD.MOV.U32 R12, RZ, RZ, 0x10 ;  /* 0x00000010ff0c7424 */ /* 0x000fe400078e00ff */
[----:B------:R-:W-:-:S07]  /*72f0*/  IMAD.MOV.U32 R15, RZ, RZ, -0x1 ;  /* 0xffffffffff0f7424 */ /* 0x000fce00078e00ff */
[----:B--234-:R-:W-:Y:S05]  /*7300*/  WARPSYNC.COLLECTIVE R15, `(.L_x_379) ;  /* 0x000000000f087348 */ /* 0x01cfea0003c00000 */
[----:B------:R0:W1:Y:S02]  /*7310*/  SHFL.BFLY P6, R14, R13, R12, R11 ;  /* 0x0c00000c0d0e7389 */ /* 0x00006400000c000b */
[----:B01234-:R-:W-:Y:S01]  /*7320*/  ENDCOLLECTIVE ;  /* 0x000000000000791b */ /* 0x01ffe20003800000 */
.L_x_379:
[----:B------:R-:W-:Y:S05]  /*7330*/  BSYNC B0 ;  /* 0x0000000000007941 */ /* 0x000fea0003800000 */
.L_x_378:
[----:B------:R-:W-:Y:S01]  /*7340*/  FMNMX.FTZ R13, R14, R4, !PT ;  /* 0x000000040e0d7209 */ /* 0x000fe20007810000 */
[----:B------:R-:W-:Y:S01]  /*7350*/  IMAD.MOV.U32 R11, RZ, RZ, 0x1f ;  /* 0x0000001fff0b7424 */ /* 0x000fe200078e00ff */
[----:B------:R-:W-:Y:S02]  /*7360*/  MOV R12, 0x8 ;  /* 0x00000008000c7802 */ /* 0x000fe40000000f00 */
[----:B------:R-:W-:-:S07]  /*7370*/  MOV R15, 0xffffffff ;  /* 0xffffffff000f7802 */ /* 0x000fce0000000f00 */
[----:B------:R-:W-:Y:S05]  /*7380*/  WARPSYNC.COLLECTIVE R15, `(.L_x_380) ;  /* 0x000000000f087348 */ /* 0x000fea0003c00000 */
[----:B------:R0:W1:Y:S02]  /*7390*/  SHFL.BFLY P6, R14, R13, R12, R11 ;  /* 0x0c00000c0d0e7389 */ /* 0x00006400000c000b */
[----:B01----:R-:W-:Y:S01]  /*73a0*/  ENDCOLLECTIVE ;  /* 0x000000000000791b */ /* 0x003fe20003800000 */
.L_x_380:
[----:B------:R-:W-:Y:S01]  /*73b0*/  HFMA2.MMA R12, -RZ, RZ, 0, 2.384185791015625e-07 ;  /* 0x00000004ff0c7435 */ /* 0x000fe200000001ff */
[----:B------:R-:W-:-:S05]  /*73c0*/  FMNMX.FTZ R9, R13, R14, !PT ;  /* 0x0000000e0d097209 */ /* 0x000fca0007810000 */
[----:B------:R-:W-:-:S07]  /*73d0*/  IMAD.MOV.U32 R13, RZ, RZ, R9 ;  /* 0x000000ffff0d7224 */ /* 0x000fce00078e0009 */
[----:B------:R-:W-:Y:S05]  /*73e0*/  WARPSYNC.COLLECTIVE R15, `(.L_x_381) ;  /* 0x000000000f087348 */ /* 0x000fea0003c00000 */
[----:B------:R0:W1:Y:S02]  /*73f0*/  SHFL.BFLY P6, R14, R13, R12, R11 ;  /* 0x0c00000c0d0e7389 */ /* 0x00006400000c000b */
[----:B01----:R-:W-:Y:S01]  /*7400*/  ENDCOLLECTIVE ;  /* 0x000000000000791b */ /* 0x003fe20003800000 */
.L_x_381:
[----:B------:R-:W-:Y:S05]  /*7410*/  BRA `(.L_x_382) ;  /* 0xffffffb800447947 */ /* 0x000fea000383ffff */
.L_x_383:
        /* <DEDUP_REMOVED lines=14> */
.L_x_2352:


//--------------------- .text._ZN4mmha33masked_multihead_attention_kernelItLi32ELi32ELi1ELi4ELi256ELb1ELb0EEEv26Multihead_attention_paramsIT_XT5_EE --------------------------
	.section	.text._ZN4mmha33masked_multihead_attention_kernelItLi32ELi32ELi1ELi4ELi256ELb1ELb0EEEv26Multihead_attention_paramsIT_XT5_EE,"ax",@progbits
	.align	128
        .global         _ZN4mmha33masked_multihead_attention_kernelItLi32ELi32ELi1ELi4ELi256ELb1ELb0EEEv26Multihead_attention_paramsIT_XT5_EE
        .type           _ZN4mmha33masked_multihead_attention_kernelItLi32ELi32ELi1ELi4ELi256ELb1ELb0EEEv26Multihead_attention_paramsIT_XT5_EE,@function
        .size           _ZN4mmha33masked_multihead_attention_kernelItLi32ELi32ELi1ELi4ELi256ELb1ELb0EEEv26Multihead_attention_paramsIT_XT5_EE,(.L_x_2353 - _ZN4mmha33masked_multihead_attention_kernelItLi32ELi32ELi1ELi4ELi256ELb1ELb0EEEv26Multihead_attention_paramsIT_XT5_EE)
        .other          _ZN4mmha33masked_multihead_attention_kernelItLi32ELi32ELi1ELi4ELi256ELb1ELb0EEEv26Multihead_attention_paramsIT_XT5_EE,@"STO_CUDA_ENTRY STV_DEFAULT"
_ZN4mmha33masked_multihead_attention_kernelItLi32ELi32ELi1ELi4ELi256ELb1ELb0EEEv26Multihead_attention_paramsIT_XT5_EE:
.text._ZN4mmha33masked_multihead_attention_kernelItLi32ELi32ELi1ELi4ELi256ELb1ELb0EEEv26Multihead_attention_paramsIT_XT5_EE:
        /* <DEDUP_REMOVED lines=12> */
.L_x_384:
[----:B------:R-:W0:Y:S08]  /*00c0*/  LDC R9, c[0x0][0x280] ;  /* 0x0000a000ff097b82 */ /* 0x000e300000000800 */
        /* <DEDUP_REMOVED lines=19> */
[----:B------:R-:W-:Y:S01]  /*0200*/  IMAD R7, R4, R5, RZ ;  /* 0x0000000504077224 */ /* 0x000fe200078e02ff */
[----:B------:R-:W-:-:S04]  /*0210*/  IABS R4, R60 ;  /* 0x0000003c00047213 */ /* 0x000fc80000000000 */
[----:B------:R-:W-:Y:S02]  /*0220*/  IMAD.HI.U32 R3, R3, R7, R2 ;  /* 0x0000000703037227 */ /* 0x000fe400078e0002 */
[----:B------:R-:W0:Y:S04]  /*0230*/  @P3 LDC.64 R6, c[0x0][0x2f0] ;  /* 0x0000bc00ff063b82 */ /* 0x000e280000000a00 */
[----:B------:R-:W-:-:S04]  /*0240*/  IMAD.HI.U32 R0, R3, R4, RZ ;  /* 0x0000000403007227 */ /* 0x000fc800078e00ff */
[----:B------:R-:W-:Y:S01]  /*0250*/  IMAD.MOV R2, RZ, RZ, -R0 ;  /* 0x000000ffff027224 */ /* 0x000fe200078e0a00 */
[----:B------:R-:W4:Y:S03]  /*0260*/  LDC R3, c[0x0][0x278] ;  /* 0x00009e00ff037b82 */ /* 0x000f260000000800 */
[----:B------:R-:W-:-:S05]  /*0270*/  IMAD R2, R5, R2, R4 ;  /* 0x0000000205027224 */ /* 0x000fca00078e0204 */
[----:B------:R-:W-:-:S13]  /*0280*/  ISETP.GT.U32.AND P1, PT, R5, R2, PT ;  /* 0x000000020500720c */ /* 0x000fda0003f24070 */
[-C--:B------:R-:W-:Y:S01]  /*0290*/  @!P1 IADD3 R2, R2, -R5.reuse, RZ ;  /* 0x8000000502029210 */ /* 0x080fe20007ffe0ff */
[----:B------:R-:W-:Y:S01]  /*02a0*/  @!P1 VIADD R0, R0, 0x1 ;  /* 0x0000000100009836 */ /* 0x000fe20000000000 */
[----:B------:R-:W-:Y:S02]  /*02b0*/  ISETP.NE.AND P1, PT, R9, RZ, PT ;  /* 0x000000ff0900720c */ /* 0x000fe40003f25270 */
[----:B------:R-:W-:Y:S02]  /*02c0*/  ISETP.GE.U32.AND P0, PT, R2, R5, PT ;  /* 0x000000050200720c */ /* 0x000fe40003f06070 */
[----:B------:R-:W-:Y:S01]  /*02d0*/  LOP3.LUT R2, R60, R9, RZ, 0x3c, !PT ;  /* 0x000000093c027212 */ /* 0x000fe200078e3cff */
[----:B------:R-:W2:Y:S03]  /*02e0*/  LDC.64 R4, c[0x0][0x328] ;  /* 0x0000ca00ff047b82 */ /* 0x000ea60000000a00 */
[----:B------:R-:W-:-:S02]  /*02f0*/  ISETP.GE.AND P2, PT, R2, RZ, PT ;  /* 0x000000ff0200720c */ /* 0x000fc40003f46270 */
[----:B------:R-:W-:-:S05]  /*0300*/  MOV R2, RZ ;  /* 0x000000ff00027202 */ /* 0x000fca0000000f00 */
[----:B------:R-:W-:-:S06]  /*0310*/  @P0 IADD3 R0, R0, 0x1, RZ ;  /* 0x0000000100000810 */ /* 0x000fcc0007ffe0ff */
[----:B------:R-:W-:Y:S01]  /*0320*/  @!P2 IMAD.MOV R0, RZ, RZ, -R0 ;  /* 0x000000ffff00a224 */ /* 0x000fe200078e0a00 */
[----:B------:R-:W-:-:S05]  /*0330*/  @!P1 LOP3.LUT R0, RZ, R9, RZ, 0x33, !PT ;  /* 0x00000009ff009212 */ /* 0x000fca00078e33ff */
[----:B0-----:R-:W-:Y:S01]  /*0340*/  @P3 IMAD.WIDE R6, R0, 0x4, R6 ;  /* 0x0000000400063825 */ /* 0x001fe200078e0206 */
[----:B---3--:R-:W-:-:S03]  /*0350*/  ISETP.GT.AND P4, PT, R29, 0xf, PT ;  /* 0x0000000f1d00780c */ /* 0x008fc60003f84270 */
[C---:B--2---:R-:W-:Y:S01]  /*0360*/  IMAD.WIDE R4, R60.reuse, 0x4, R4 ;  /* 0x000000043c047825 */ /* 0x044fe200078e0204 */
[----:B------:R-:W5:Y:S01]  /*0370*/  @P3 LDG.E R2, desc[UR36][R6.64] ;  /* 0x0000002406023981 */ /* 0x000f62000c1e1900 */
[----:B------:R-:W-:Y:S02]  /*0380*/  UIADD3 UR4, UR4, 0xc0, URZ ;  /* 0x000000c004047890 */ /* 0x000fe4000fffe03f */
[----:B-1----:R-:W-:Y:S01]  /*0390*/  IMAD.SHL.U32 R14, R17, 0x20, RZ ;  /* 0x00000020110e7824 */ /* 0x002fe200078e00ff */
[----:B------:R0:W5:Y:S01]  /*03a0*/  LDG.E R16, desc[UR36][R4.64] ;  /* 0x0000002404107981 */ /* 0x000162000c1e1900 */
[----:B------:R-:W-:Y:S01]  /*03b0*/  IMAD R61, R60, UR5, R17 ;  /* 0x000000053c3d7c24 */ /* 0x000fe2000f8e0211 */
[----:B----4-:R-:W-:Y:S01]  /*03c0*/  ISETP.NE.AND P0, PT, R3, RZ, PT ;  /* 0x000000ff0300720c */ /* 0x010fe20003f05270 */
[----:B------:R-:W-:-:S03]  /*03d0*/  ULEA UR38, UR38, UR4, 0x18 ;  /* 0x0000000426267291 */ /* 0x000fc6000f8ec03f */
[----:B------:R-:W-:Y:S01]  /*03e0*/  SHF.L.U32 R24, R61, 0x5, RZ ;  /* 0x000000053d187819 */ /* 0x000fe200000006ff */
[----:B0-----:R-:W-:Y:S01]  /*03f0*/  IMAD R5, R60, R3, R14 ;  /* 0x000000033c057224 */ /* 0x001fe200078e020e */
[----:B------:R-:W-:Y:S01]  /*0400*/  P2R R3, PR, RZ, 0x10 ;  /* 0x00000010ff037803 */ /* 0x000fe20000000000 */
[----:B------:R-:W-:Y:S01]  /*0410*/  IMAD.MOV.U32 R27, RZ, RZ, RZ ;  /* 0x000000ffff1b7224 */ /* 0x000fe200078e00ff */
[----:B------:R-:W-:Y:S02]  /*0420*/  SHF.L.U32 R3, R29, 0x1, RZ ;  /* 0x000000011d037819 */ /* 0x000fe400000006ff */
[----:B------:R-:W-:Y:S01]  /*0430*/  SEL R4, R24, R5, !P0 ;  /* 0x0000000518047207 */ /* 0x000fe20004000000 */
[----:B------:R-:W-:Y:S06]  /*0440*/  @P4 BRA `(.L_x_386) ;  /* 0x0000000000444947 */ /* 0x000fec0003800000 */
[----:B------:R-:W0:Y:S01]  /*0450*/  LDC R5, c[0x0][0x308] ;  /* 0x0000c200ff057b82 */ /* 0x000e220000000800 */
[----:B------:R-:W-:Y:S01]  /*0460*/  IMAD.IADD R11, R4, 0x1, R3 ;  /* 0x00000001040b7824 */ /* 0x000fe200078e0203 */
        /* <DEDUP_REMOVED lines=15> */
.L_x_386:
[----:B------:R-:W-:Y:S05]  /*0560*/  BSYNC B0 ;  /* 0x0000000000007941 */ /* 0x000fea0003800000 */
.L_x_385:
[----:B------:R-:W-:Y:S01]  /*0570*/  ULDC.64 UR6, c[0x0][0x230] ;  /* 0x00008c0000067ab9 */ /* 0x000fe20000000a00 */
[----:B------:R-:W-:Y:S01]  /*0580*/  SHF.R.S32.HI R4, RZ, 0x1f, R29 ;  /* 0x0000001fff047819 */ /* 0x000fe2000001141d */
[----:B------:R-:W0:Y:S01]  /*0590*/  LDC R20, c[0x0][0x284] ;  /* 0x0000a100ff147b82 */ /* 0x000e220000000800 */
[----:B------:R-:W-:Y:S01]  /*05a0*/  ISETP.EQ.U32.AND P0, PT, RZ, UR6, PT ;  /* 0x00000006ff007c0c */ /* 0x000fe2000bf02070 */
[----:B-----5:R-:W-:Y:S01]  /*05b0*/  VIADD R31, R16, 0xffffffff ;  /* 0xffffffff101f7836 */ /* 0x020fe20000000000 */
[----:B------:R-:W-:Y:S01]  /*05c0*/  ISETP.LT.AND P2, PT, R29, 0x10, P3 ;  /* 0x000000101d00780c */ /* 0x000fe20001f41270 */
[----:B------:R-:W-:Y:S01]  /*05d0*/  HFMA2.MMA R25, -RZ, RZ, 0, 0 ;  /* 0x00000000ff197435 */ /* 0x000fe200000001ff */
[----:B------:R-:W-:Y:S01]  /*05e0*/  ISETP.EQ.OR.EX P0, PT, RZ, UR7, P4, P0 ;  /* 0x00000007ff007c0c */ /* 0x000fe2000a702700 */
[----:B------:R-:W-:Y:S01]  /*05f0*/  ULDC.64 UR6, c[0x0][0x220] ;  /* 0x0000880000067ab9 */ /* 0x000fe20000000a00 */
[----:B------:R-:W-:Y:S01]  /*0600*/  LEA.HI R8, R4, R29, RZ, 0x2 ;  /* 0x0000001d04087211 */ /* 0x000fe200078f10ff */
[----:B------:R-:W1:Y:S01]  /*0610*/  @!P4 LDC.64 R6, c[0x0][0x248] ;  /* 0x00009200ff06cb82 */ /* 0x000e620000000a00 */
[----:B------:R-:W-:-:S02]  /*0620*/  ISETP.NE.OR P1, PT, R23, RZ, P0 ;  /* 0x000000ff1700720c */ /* 0x000fc40000725670 */
[----:B------:R-:W-:Y:S01]  /*0630*/  MOV R26, RZ ;  /* 0x000000ff001a7202 */ /* 0x000fe20000000f00 */
[----:B------:R-:W-:Y:S01]  /*0640*/  HFMA2.MMA R62, -RZ, RZ, 0, 0 ;  /* 0x00000000ff3e7435 */ /* 0x000fe200000001ff */
[----:B------:R-:W-:Y:S01]  /*0650*/  LOP3.LUT R12, R8, 0xfffffffc, RZ, 0xc0, !PT ;  /* 0xfffffffc080c7812 */ /* 0x000fe200078ec0ff */
[----:B------:R-:W-:Y:S01]  /*0660*/  ULDC.U8 UR4, c[0x0][0x294] ;  /* 0x0000a50000047ab9 */ /* 0x000fe20000000000 */
[----:B------:R-:W-:Y:S01]  /*0670*/  ISETP.EQ.U32.AND P0, PT, RZ, UR6, PT ;  /* 0x00000006ff007c0c */ /* 0x000fe2000bf02070 */
[----:B------:R-:W2:Y:S01]  /*0680*/  LDC.64 R4, c[0x0][0x2a8] ;  /* 0x0000aa00ff047b82 */ /* 0x000ea20000000a00 */
[----:B------:R-:W-:Y:S02]  /*0690*/  IADD3 R22, -R12, R29, RZ ;  /* 0x0000001d0c167210 */ /* 0x000fe40007ffe1ff */
[----:B------:R-:W-:Y:S02]  /*06a0*/  SHF.R.S32.HI R9, RZ, 0x2, R8 ;  /* 0x00000002ff097819 */ /* 0x000fe40000011408 */
[----:B------:R-:W-:-:S02]  /*06b0*/  SHF.L.U32 R22, R22, 0x1, RZ ;  /* 0x0000000116167819 */ /* 0x000fc400000006ff */
[----:B------:R-:W-:Y:S01]  /*06c0*/  ISETP.EQ.OR.EX P0, PT, RZ, UR7, P4, P0 ;  /* 0x00000007ff007c0c */ /* 0x000fe2000a702700 */
[----:B------:R-:W3:Y:S01]  /*06d0*/  @!P1 LDC.64 R10, c[0x0][0x230] ;  /* 0x00008c00ff0a9b82 */ /* 0x000ee20000000a00 */
[----:B------:R-:W-:Y:S01]  /*06e0*/  @!P4 LEA R15, R31, R22, 0x3 ;  /* 0x000000161f0fc211 */ /* 0x000fe200078e18ff */
[----:B------:R-:W-:-:S04]  /*06f0*/  IMAD R24, R9, 0x8, R24 ;  /* 0x0000000809187824 */ /* 0x000fc800078e0218 */
[----:B0-----:R-:W-:Y:S02]  /*0700*/  @!P4 IMAD R21, R24, R20, R15 ;  /* 0x000000141815c224 */ /* 0x001fe400078e020f */
[----:B------:R-:W0:Y:S01]  /*0710*/  @P2 LDC.64 R12, c[0x0][0x2e0] ;  /* 0x0000b800ff0c2b82 */ /* 0x000e220000000a00 */
[----:B------:R-:W-:Y:S02]  /*0720*/  IMAD.IADD R15, R14, 0x1, R3 ;  /* 0x000000010e0f7824 */ /* 0x000fe400078e0203 */
[----:B-1----:R-:W-:-:S04]  /*0730*/  @!P4 IMAD.WIDE R6, R21, 0x2, R6 ;  /* 0x000000021506c825 */ /* 0x002fc800078e0206 */
[----:B------:R-:W-:Y:S01]  /*0740*/  @P2 IMAD R14, R2, UR5, R17 ;  /* 0x00000005020e2c24 */ /* 0x000fe2000f8e0211 */
[----:B------:R-:W1:Y:S01]  /*0750*/  @!P0 LDC.64 R8, c[0x0][0x220] ;  /* 0x00008800ff088b82 */ /* 0x000e620000000a00 */
[----:B------:R-:W4:Y:S01]  /*0760*/  @!P4 LDG.E R26, desc[UR36][R6.64] ;  /* 0x00000024061ac981 */ /* 0x000f22000c1e1900 */
[----:B------:R-:W-:Y:S01]  /*0770*/  IABS R18, R31 ;  /* 0x0000001f00127213 */ /* 0x000fe20000000000 */
[----:B------:R-:W-:Y:S01]  /*0780*/  @P2 IMAD R21, R14, 0x20, R3 ;  /* 0x000000200e152824 */ /* 0x000fe200078e0203 */
[----:B--2---:R-:W-:Y:S01]  /*0790*/  ISETP.NE.U32.AND P3, PT, R4, RZ, PT ;  /* 0x000000ff0400720c */ /* 0x004fe20003f65070 */
[----:B---3--:R-:W-:-:S05]  /*07a0*/  @!P1 IMAD.WIDE R10, R15, 0x2, R10 ;  /* 0x000000020f0a9825 */ /* 0x008fca00078e020a */
[----:B------:R2:W4:Y:S01]  /*07b0*/  @!P1 LDG.E R25, desc[UR36][R10.64] ;  /* 0x000000240a199981 */ /* 0x000522000c1e1900 */
[----:B------:R-:W-:Y:S01]  /*07c0*/  IMAD.MOV.U32 R14, RZ, RZ, RZ ;  /* 0x000000ffff0e7224 */ /* 0x000fe200078e00ff */
[----:B------:R-:W-:Y:S01]  /*07d0*/  ISETP.NE.AND.EX P1, PT, R5, RZ, PT, P3 ;  /* 0x000000ff0500720c */ /* 0x000fe20003f25330 */
[----:B0-----:R-:W-:-:S06]  /*07e0*/  @P2 IMAD.WIDE R12, R21, 0x2, R12 ;  /* 0x00000002150c2825 */ /* 0x001fcc00078e020c */
[----:B------:R-:W3:Y:S01]  /*07f0*/  @P2 LDG.E R13, desc[UR36][R12.64] ;  /* 0x000000240c0d2981 */ /* 0x000ee2000c1e1900 */
[----:B-1----:R-:W-:-:S05]  /*0800*/  @!P0 IMAD.WIDE R8, R15, 0x2, R8 ;  /* 0x000000020f088825 */ /* 0x002fca00078e0208 */
[----:B------:R0:W3:Y:S01]  /*0810*/  @!P0 LDG.E R14, desc[UR36][R8.64] ;  /* 0x00000024080e8981 */ /* 0x0000e2000c1e1900 */
[----:B--2---:R-:W-:-:S04]  /*0820*/  IABS R11, R20 ;  /* 0x00000014000b7213 */ /* 0x004fc80000000000 */
[----:B------:R-:W1:Y:S08]  /*0830*/  I2F.RP R10, R11 ;  /* 0x0000000b000a7306 */ /* 0x000e700000209400 */
[----:B-1----:R-:W1:Y:S02]  /*0840*/  MUFU.RCP R10, R10 ;  /* 0x0000000a000a7308 */ /* 0x002e640000001000 */
[----:B-1----:R-:W-:-:S06]  /*0850*/  VIADD R6, R10, 0xffffffe ;  /* 0x0ffffffe0a067836 */ /* 0x002fcc0000000000 */
[----:B------:R1:W0:Y:S02]  /*0860*/  F2I.FTZ.U32.TRUNC.NTZ R7, R6 ;  /* 0x0000000600077305 */ /* 0x000224000021f000 */
[----:B-1----:R-:W-:Y:S01]  /*0870*/  IMAD.MOV.U32 R6, RZ, RZ, RZ ;  /* 0x000000ffff067224 */ /* 0x002fe200078e00ff */
[----:B0-----:R-:W-:-:S05]  /*0880*/  IADD3 R8, RZ, -R7, RZ ;  /* 0x80000007ff087210 */ /* 0x001fca0007ffe0ff */
[----:B------:R-:W-:-:S04]  /*0890*/  IMAD R9, R8, R11, RZ ;  /* 0x0000000b08097224 */ /* 0x000fc800078e02ff */
[----:B------:R-:W-:Y:S01]  /*08a0*/  IMAD.HI.U32 R7, R7, R9, R6 ;  /* 0x0000000907077227 */ /* 0x000fe200078e0006 */
[----:B------:R-:W-:Y:S01]  /*08b0*/  SHF.R.S32.HI R15, RZ, 0x1f, R60 ;  /* 0x0000001fff0f7819 */ /* 0x000fe2000001143c */
[----:B------:R-:W0:Y:S04]  /*08c0*/  LDC R6, c[0x0][0x290] ;  /* 0x0000a400ff067b82 */ /* 0x000e280000000800 */
[----:B------:R-:W-:-:S05]  /*08d0*/  IMAD.HI.U32 R7, R7, R18, RZ ;  /* 0x0000001207077227 */ /* 0x000fca00078e00ff */
[----:B------:R-:W-:-:S05]  /*08e0*/  IADD3 R7, -R7, RZ, RZ ;  /* 0x000000ff07077210 */ /* 0x000fca0007ffe1ff */
[----:B------:R-:W-:-:S05]  /*08f0*/  IMAD R18, R11, R7, R18 ;  /* 0x000000070b127224 */ /* 0x000fca00078e0212 */
[----:B------:R-:W-:Y:S02]  /*0900*/  ISETP.GT.U32.AND P0, PT, R11, R18, PT ;  /* 0x000000120b00720c */ /* 0x000fe40003f04070 */
[C---:B------:R-:W-:Y:S02]  /*0910*/  @P1 LEA R4, P3, R60.reuse, R4, 0x2 ;  /* 0x000000043c041211 */ /* 0x040fe400078610ff */
[----:B------:R-:W-:Y:S02]  /*0920*/  ISETP.NE.AND P4, PT, R23, RZ, PT ;  /* 0x000000ff1700720c */ /* 0x000fe40003f85270 */
[----:B------:R-:W-:-:S05]  /*0930*/  @P1 LEA.HI.X R5, R60, R5, R15, 0x2, P3 ;  /* 0x000000053c051211 */ /* 0x000fca00018f140f */
[----:B------:R1:W5:Y:S02]  /*0940*/  @P1 LDG.E R62, desc[UR36][R4.64] ;  /* 0x00000024043e1981 */ /* 0x000364000c1e1900 */
[----:B------:R-:W-:-:S05]  /*0950*/  @!P0 IMAD.IADD R18, R18, 0x1, -R11 ;  /* 0x0000000112128824 */ /* 0x000fca00078e0a0b */
[----:B------:R-:W-:Y:S02]  /*0960*/  ISETP.GT.U32.AND P0, PT, R11, R18, PT ;  /* 0x000000120b00720c */ /* 0x000fe40003f04070 */
[----:B------:R-:W-:Y:S02]  /*0970*/  ISETP.GE.AND P1, PT, R31, RZ, PT ;  /* 0x000000ff1f00720c */ /* 0x000fe40003f26270 */
[----:B-1----:R-:W-:-:S09]  /*0980*/  P2R R4, PR, RZ, 0x10 ;  /* 0x00000010ff047803 */ /* 0x002fd20000000000 */
[----:B------:R-:W-:-:S05]  /*0990*/  @!P0 IADD3 R18, R18, -R11, RZ ;  /* 0x8000000b12128210 */ /* 0x000fca0007ffe0ff */
[----:B------:R-:W-:Y:S01]  /*09a0*/  @!P1 IMAD.MOV R18, RZ, RZ, -R18 ;  /* 0x000000ffff129224 */ /* 0x000fe200078e0a12 */
[----:B------:R-:W-:Y:S02]  /*09b0*/  ISETP.NE.AND P1, PT, R23, RZ, PT ;  /* 0x000000ff1700720c */ /* 0x000fe40003f25270 */
[----:B------:R-:W-:Y:S02]  /*09c0*/  ISETP.NE.AND P0, PT, R20, RZ, PT ;  /* 0x000000ff1400720c */ /* 0x000fe40003f05270 */
[----:B------:R-:W-:Y:S02]  /*09d0*/  P2R R4, PR, RZ, 0x2 ;  /* 0x00000002ff047803 */ /* 0x000fe40000000000 */
[----:B------:R-:W-:Y:S01]  /*09e0*/  ISETP.NE.AND P1, PT, RZ, UR4, PT ;  /* 0x00000004ff007c0c */ /* 0x000fe2000bf25270 */
[----:B------:R-:W-:-:S08]  /*09f0*/  IMAD R28, R0, UR5, RZ ;  /* 0x00000005001c7c24 */ /* 0x000fd0000f8e02ff */
[----:B------:R-:W-:Y:S02]  /*0a00*/  @!P0 LOP3.LUT R18, RZ, R20, RZ, 0x33, !PT ;  /* 0x00000014ff128212 */ /* 0x000fe400078e33ff */
[----:B------:R-:W-:Y:S01]  /*0a10*/  ISETP.GE.AND P0, PT, R29, 0x10, PT ;  /* 0x000000101d00780c */ /* 0x000fe20003f06270 */
[----:B----4-:R-:W-:-:S10]  /*0a20*/  @!P4 HFMA2.MMA R26, R26, 1, 1, R25 ;  /* 0x3c003c001a1ac835 */ /* 0x010fd40000000019 */
[----:B---3--:R-:W-:Y:S01]  /*0a30*/  @P2 HMUL2 R26, R26, R13 ;  /* 0x0000000d1a1a2232 */ /* 0x008fe20000000000 */
[----:B0-----:R-:W-:Y:S01]  /*0a40*/  ISETP.GT.AND P2, PT, R6, RZ, PT ;  /* 0x000000ff0600720c */ /* 0x001fe20003f44270 */
[----:B------:R-:W-:-:S12]  /*0a50*/  HADD2 R27, R27, R14 ;  /* 0x0000000e1b1b7230 */ /* 0x000fd80000000000 */
        /* <DEDUP_REMOVED lines=10> */
[----:B0-----:R-:W-:-:S02]  /*0b00*/  IADD3 R4, R0, 0xffffffe, RZ ;  /* 0x0ffffffe00047810 */ /* 0x001fc40007ffe0ff */
[----:B------:R-:W-:-:S04]  /*0b10*/  IADD3 R0, RZ, -R11, RZ ;  /* 0x8000000bff007210 */ /* 0x000fc80007ffe0ff */
[----:B------:R0:W1:Y:S02]  /*0b20*/  F2I.FTZ.U32.TRUNC.NTZ R5, R4 ;  /* 0x0000000400057305 */ /* 0x000064000021f000 */
[----:B0-----:R-:W-:Y:S02]  /*0b30*/  IMAD.MOV.U32 R4, RZ, RZ, RZ ;  /* 0x000000ffff047224 */ /* 0x001fe400078e00ff */
[----:B-1----:R-:W-:-:S04]  /*0b40*/  IMAD.MOV R8, RZ, RZ, -R5 ;  /* 0x000000ffff087224 */ /* 0x002fc800078e0a05 */
[----:B------:R-:W-:Y:S01]  /*0b50*/  IMAD R9, R8, R7, RZ ;  /* 0x0000000708097224 */ /* 0x000fe200078e02ff */
[----:B------:R-:W-:-:S03]  /*0b60*/  MOV R8, R10 ;  /* 0x0000000a00087202 */ /* 0x000fc60000000f00 */
        /* <DEDUP_REMOVED lines=11> */
[----:B------:R-:W-:-:S04]  /*0c20*/  ISETP.NE.AND P2, PT, R30, RZ, PT ;  /* 0x000000ff1e00720c */ /* 0x000fc80003f45270 */
[----:B------:R-:W-:-:S05]  /*0c30*/  MOV R33, R5 ;  /* 0x0000000500217202 */ /* 0x000fca0000000f00 */
[----:B------:R-:W-:Y:S01]  /*0c40*/  @!P1 IMAD.MOV R33, RZ, RZ, -R33 ;  /* 0x000000ffff219224 */ /* 0x000fe200078e0a21 */
[----:B------:R-:W-:Y:S02]  /*0c50*/  ISETP.LT.AND P1, PT, R3, R6, !P0 ;  /* 0x000000060300720c */ /* 0x000fe40004721270 */
[----:B------:R-:W-:Y:S02]  /*0c60*/  ISETP.NE.U32.AND P0, PT, R0, 0x1, PT ;  /* 0x000000010000780c */ /* 0x000fe40003f05070 */
[----:B------:R-:W-:Y:S02]  /*0c70*/  @!P2 LOP3.LUT R33, RZ, R30, RZ, 0x33, !PT ;  /* 0x0000001eff21a212 */ /* 0x000fe400078e33ff */
[----:B------:R-:W-:Y:S02]  /*0c80*/  P2R R34, PR, RZ, 0x2 ;  /* 0x00000002ff227803 */ /* 0x000fe40000000000 */
[----:B------:R-:W-:-:S05]  /*0c90*/  IADD3 R0, -R33, RZ, RZ ;  /* 0x000000ff21007210 */ /* 0x000fca0007ffe1ff */
[----:B------:R-:W-:Y:S02]  /*0ca0*/  IMAD R32, R30, R0, R3 ;  /* 0x000000001e207224 */ /* 0x000fe400078e0203 */
[----:B------:R-:W-:Y:S05]  /*0cb0*/  @P0 BRA `(.L_x_389) ;  /* 0x0000000000400947 */ /* 0x000fea0003800000 */
[----:B------:R-:W-:Y:S01]  /*0cc0*/  MOV R0, 0x0 ;  /* 0x0000000000007802 */ /* 0x000fe20000000f00 */
[----:B------:R-:W-:Y:S01]  /*0cd0*/  ULDC.64 UR4, c[0x4][0x68] ;  /* 0x01001a0000047ab9 */ /* 0x000fe20000000a00 */
[----:B------:R-:W-:Y:S01]  /*0ce0*/  ULDC.64 UR6, c[0x4][0x48] ;  /* 0x0100120000067ab9 */ /* 0x000fe20000000a00 */
[----:B------:R-:W-:Y:S01]  /*0cf0*/  IMAD.U32 R4, RZ, RZ, UR4 ;  /* 0x00000004ff047e24 */ /* 0x000fe2000f8e00ff */
[----:B------:R0:W1:Y:S01]  /*0d00*/  LDC.64 R14, c[0x4][R0] ;  /* 0x01000000000e7b82 */ /* 0x0000620000000a00 */
[----:B------:R-:W-:Y:S01]  /*0d10*/  MOV R5, UR5 ;  /* 0x0000000500057c02 */ /* 0x000fe20008000f00 */
[----:B------:R-:W-:Y:S01]  /*0d20*/  ULDC.64 UR4, c[0x4][0x70] ;  /* 0x01001c0000047ab9 */ /* 0x000fe20000000a00 */
[----:B------:R-:W-:Y:S01]  /*0d30*/  HFMA2.MMA R12, -RZ, RZ, 0, 5.9604644775390625e-08 ;  /* 0x00000001ff0c7435 */ /* 0x000fe200000001ff */
[----:B------:R-:W-:Y:S01]  /*0d40*/  IMAD.U32 R6, RZ, RZ, UR4 ;  /* 0x00000004ff067e24 */ /* 0x000fe2000f8e00ff */
[----:B------:R-:W-:Y:S01]  /*0d50*/  MOV R7, UR5 ;  /* 0x0000000500077c02 */ /* 0x000fe20008000f00 */
[----:B------:R-:W-:Y:S01]  /*0d60*/  IMAD.U32 R10, RZ, RZ, UR6 ;  /* 0x00000006ff0a7e24 */ /* 0x000fe2000f8e00ff */
[----:B------:R-:W-:Y:S01]  /*0d70*/  MOV R11, UR7 ;  /* 0x00000007000b7c02 */ /* 0x000fe20008000f00 */
[----:B------:R-:W-:-:S02]  /*0d80*/  IMAD.MOV.U32 R8, RZ, RZ, 0x53f ;  /* 0x0000053fff087424 */ /* 0x000fc400078e00ff */
[----:B0-----:R-:W-:-:S07]  /*0d90*/  IMAD.MOV.U32 R13, RZ, RZ, RZ ;  /* 0x000000ffff0d7224 */ /* 0x001fce00078e00ff */
[----:B------:R-:W-:-:S07]  /*0da0*/  LEPC R20, `(.L_x_389) ;  /* 0x000000001014794e */ /* 0x000fce0000000000 */
[----:B-1---5:R-:W-:Y:S05]  /*0db0*/  CALL.ABS.NOINC R14 ;  /* 0x000000000e007343 */ /* 0x022fea0003c00000 */
.L_x_389:
[----:B------:R-:W0:Y:S01]  /*0dc0*/  LDC R7, c[0x0][0x290] ;  /* 0x0000a400ff077b82 */ /* 0x000e220000000800 */
[----:B------:R-:W-:Y:S01]  /*0dd0*/  ISETP.NE.AND P6, PT, R34, RZ, PT ;  /* 0x000000ff2200720c */ /* 0x000fe20003fc5270 */
[----:B------:R-:W-:-:S05]  /*0de0*/  IMAD R0, R30, R33, R32 ;  /* 0x000000211e007224 */ /* 0x000fca00078e0220 */
[----:B------:R-:W-:-:S04]  /*0df0*/  LEA R0, R0, UR38, 0x1 ;  /* 0x0000002600007c11 */ /* 0x000fc8000f8e08ff */
[----:B0-----:R-:W-:-:S03]  /*0e00*/  LEA R3, R7, R0, 0x1 ;  /* 0x0000000007037211 */ /* 0x001fc600078e08ff */
[----:B------:R-:W-:Y:S05]  /*0e10*/  @!P6 BRA `(.L_x_390) ;  /* 0x00000000000ce947 */ /* 0x000fea0003800000 */
[----:B------:R-:W-:Y:S01]  /*0e20*/  ISETP.NE.AND P5, PT, R23, RZ, PT ;  /* 0x000000ff1700720c */ /* 0x000fe20003fa5270 */
[----:B------:R0:W-:-:S12]  /*0e30*/  STS [R0], R27 ;  /* 0x0000001b00007388 */ /* 0x0001d80000000800 */
[----:B------:R0:W-:Y:S02]  /*0e40*/  @!P5 STS [R3], R26 ;  /* 0x0000001a0300d388 */ /* 0x0001e40000000800 */
.L_x_390:
        /* <DEDUP_REMOVED lines=13> */
[----:B------:R-:W-:Y:S03]  /*0f20*/  BSSY B1, `(.L_x_393) ;  /* 0x0000044000017945 */ /* 0x000fe60003800000 */
[----:B------:R-:W-:Y:S01]  /*0f30*/  IADD3 R5, R12, UR38, RZ ;  /* 0x000000260c057c10 */ /* 0x000fe2000fffe0ff */
[----:B0-----:R-:W-:Y:S04]  /*0f40*/  LDS.U16 R27, [R12+UR38] ;  /* 0x000000260c1b7984 */ /* 0x001fe80008000400 */
[----:B------:R-:W-:-:S05]  /*0f50*/  IMAD R30, R30, 0x2, R5 ;  /* 0x000000021e1e7824 */ /* 0x000fca00078e0205 */
        /* <DEDUP_REMOVED lines=25> */
.L_x_394:
[C---:B------:R-:W-:Y:S01]  /*10f0*/  LEA R13, R7.reuse, R30, 0x1 ;  /* 0x0000001e070d7211 */ /* 0x040fe200078e08ff */
[----:B------:R-:W-:Y:S01]  /*1100*/  IMAD R11, R7, 0x2, R5 ;  /* 0x00000002070b7824 */ /* 0x000fe200078e0205 */
[----:B------:R-:W-:Y:S01]  /*1110*/  ISETP.GE.AND P0, PT, R12, R7, PT ;  /* 0x000000070c00720c */ /* 0x000fe20003f06270 */
[----:B------:R-:W-:Y:S02]  /*1120*/  BSSY B2, `(.L_x_396) ;  /* 0x0000020000027945 */ /* 0x000fe40003800000 */
[----:B------:R-:W-:Y:S04]  /*1130*/  LDS.U16 R26, [R13] ;  /* 0x000000000d1a7984 */ /* 0x000fe80000000400 */
[----:B------:R-:W0:Y:S02]  /*1140*/  LDS.U16 R5, [R11] ;  /* 0x000000000b057984 */ /* 0x000e240000000400 */
[----:B0-----:R-:W-:-:S04]  /*1150*/  PRMT R26, R5, 0x5410, R26 ;  /* 0x00005410051a7816 */ /* 0x001fc8000000001a */
        /* <DEDUP_REMOVED lines=28> */
.L_x_397:
[----:B------:R-:W-:Y:S05]  /*1320*/  BSYNC B2 ;  /* 0x0000000000027941 */ /* 0x000fea0003800000 */
.L_x_396:
[----:B------:R-:W-:Y:S01]  /*1330*/  PRMT R4, R26, 0x7632, R4 ;  /* 0x000076321a047816 */ /* 0x000fe20000000004 */
[----:B------:R0:W-:Y:S04]  /*1340*/  STS.U16 [R11], R26 ;  /* 0x0000001a0b007388 */ /* 0x0001e80000000400 */
[----:B------:R0:W-:Y:S02]  /*1350*/  STS.U16 [R13], R4 ;  /* 0x000000040d007388 */ /* 0x0001e40000000400 */
.L_x_395:
[----:B------:R-:W-:Y:S05]  /*1360*/  BSYNC B1 ;  /* 0x0000000000017941 */ /* 0x000fea0003800000 */
.L_x_393:
[----:B------:R-:W-:Y:S01]  /*1370*/  PRMT R15, R27, 0x7632, R15 ;  /* 0x000076321b0f7816 */ /* 0x000fe2000000000f */
[----:B------:R1:W-:Y:S04]  /*1380*/  STS.U16 [R12+UR38], R27 ;  /* 0x0000001b0c007988 */ /* 0x0003e80008000426 */
[----:B------:R1:W-:Y:S02]  /*1390*/  STS.U16 [R30], R15 ;  /* 0x0000000f1e007388 */ /* 0x0003e40000000400 */
.L_x_392:
[----:B------:R-:W-:Y:S05]  /*13a0*/  BSYNC B0 ;  /* 0x0000000000007941 */ /* 0x000fea0003800000 */
.L_x_391:
[----:B------:R-:W-:Y:S06]  /*13b0*/  BAR.SYNC.DEFER_BLOCKING 0x0 ;  /* 0x0000000000007b1d */ /* 0x000fec0000010000 */
[----:B------:R-:W-:Y:S04]  /*13c0*/  BSSY B0, `(.L_x_398) ;  /* 0x0000005000007945 */ /* 0x000fe80003800000 */
[----:B------:R-:W-:Y:S05]  /*13d0*/  @!P6 BRA `(.L_x_399) ;  /* 0x00000000000ce947 */ /* 0x000fea0003800000 */
[----:B------:R-:W-:Y:S01]  /*13e0*/  ISETP.NE.AND P0, PT, R23, RZ, PT ;  /* 0x000000ff1700720c */ /* 0x000fe20003f05270 */
[----:B01----:R2:W3:-:S12]  /*13f0*/  LDS R27, [R0] ;  /* 0x00000000001b7984 */ /* 0x0034d80000000800 */
[----:B------:R2:W4:Y:S02]  /*1400*/  @!P0 LDS R26, [R3] ;  /* 0x00000000031a8984 */ /* 0x0005240000000800 */
.L_x_399:
[----:B------:R-:W-:Y:S05]  /*1410*/  BSYNC B0 ;  /* 0x0000000000007941 */ /* 0x000fea0003800000 */
.L_x_398:
[----:B------:R-:W-:Y:S06]  /*1420*/  BAR.SYNC.DEFER_BLOCKING 0x0 ;  /* 0x0000000000007b1d */ /* 0x000fec0000010000 */
[----:B------:R-:W-:Y:S05]  /*1430*/  BRA `(.L_x_388) ;  /* 0x0000000000d47947 */ /* 0x000fea0003800000 */
.L_x_387:
        /* <DEDUP_REMOVED lines=25> */
.L_x_400:
        /* <DEDUP_REMOVED lines=27> */
.L_x_401:
[----:B------:R-:W-:Y:S05]  /*1780*/  BSYNC B0 ;  /* 0x0000000000007941 */ /* 0x000fea0003800000 */
.L_x_388:
[----:B------:R-:W-:Y:S01]  /*1790*/  ISETP.GT.AND P0, PT, R29, 0xf, PT ;  /* 0x0000000f1d00780c */ /* 0x000fe20003f04270 */
[----:B------:R-:W-:Y:S01]  /*17a0*/  BSSY B0, `(.L_x_402) ;  /* 0x0000027000007945 */ /* 0x000fe20003800000 */
[----:B------:R-:W-:-:S11]  /*17b0*/  IMAD.MOV.U32 R14, RZ, RZ, RZ ;  /* 0x000000ffff0e7224 */ /* 0x000fd600078e00ff */
[----:B------:R-:W-:Y:S05]  /*17c0*/  @P0 BRA `(.L_x_403) ;  /* 0x0000000000900947 */ /* 0x000fea0003800000 */
[----:B0-2---:R-:W0:Y:S01]  /*17d0*/  LDC R0, c[0x0][0x29c] ;  /* 0x0000a700ff007b82 */ /* 0x005e220000000800 */
[----:B------:R-:W2:Y:S01]  /*17e0*/  S2R R6, SR_CgaCtaId ;  /* 0x0000000000067919 */ /* 0x000ea20000008800 */
[----:B------:R-:W-:Y:S01]  /*17f0*/  MOV R3, 0x400 ;  /* 0x0000040000037802 */ /* 0x000fe20000000f00 */
[----:B------:R-:W-:Y:S01]  /*1800*/  ULDC UR4, c[0x0][0x284] ;  /* 0x0000a10000047ab9 */ /* 0x000fe20000000800 */
[----:B------:R-:W-:-:S05]  /*1810*/  LEA R7, R18, R22, 0x3 ;  /* 0x0000001612077211 */ /* 0x000fca00078e18ff */
[----:B------:R-:W-:Y:S01]  /*1820*/  IMAD R7, R24, UR4, R7 ;  /* 0x0000000418077c24 */ /* 0x000fe2000f8e0207 */
[----:B------:R-:W-:Y:S01]  /*1830*/  UMOV UR4, 0xffff ;  /* 0x0000ffff00047882 */ /* 0x000fe20000000000 */
[----:B0-----:R-:W-:Y:S01]  /*1840*/  ISETP.NE.AND P0, PT, R0, RZ, PT ;  /* 0x000000ff0000720c */ /* 0x001fe20003f05270 */
[----:B------:R-:W-:-:S05]  /*1850*/  VIADD R0, R3, 0x40 ;  /* 0x0000004003007836 */ /* 0x000fca0000000000 */
[----:B--2---:R-:W-:-:S07]  /*1860*/  LEA R0, R6, R0, 0x18 ;  /* 0x0000000006007211 */ /* 0x004fce00078ec0ff */
[----:B------:R-:W0:Y:S01]  /*1870*/  @!P0 LDC.64 R4, c[0x0][0x248] ;  /* 0x00009200ff048b82 */ /* 0x000e220000000a00 */
[----:B------:R-:W-:Y:S01]  /*1880*/  @!P0 IADD3 R3, R3, 0x80, RZ ;  /* 0x0000008003038810 */ /* 0x000fe20007ffe0ff */
[----:B------:R-:W-:-:S03]  /*1890*/  IMAD R0, R29, 0x4, R0 ;  /* 0x000000041d007824 */ /* 0x000fc600078e0200 */
[----:B------:R-:W-:Y:S01]  /*18a0*/  @!P0 LEA R6, R6, R3, 0x18 ;  /* 0x0000000306068211 */ /* 0x000fe200078ec0ff */
[----:B---34-:R-:W-:Y:S01]  /*18b0*/  HMUL2 R3, R27, R26 ;  /* 0x0000001a1b037232 */ /* 0x018fe20000000000 */
[----:B------:R2:W-:Y:S02]  /*18c0*/  STS [R0], R27 ;  /* 0x0000001b00007388 */ /* 0x0005e40000000800 */
[----:B------:R-:W-:Y:S02]  /*18d0*/  @!P0 LEA R6, R29, R6, 0x2 ;  /* 0x000000061d068211 */ /* 0x000fe400078e10ff */
[--C-:B------:R-:W-:Y:S02]  /*18e0*/  HADD2.F32 R13, -RZ, R3.reuse.H0_H0 ;  /* 0x20000003ff0d7230 */ /* 0x100fe40000004100 */
[----:B------:R-:W-:Y:S01]  /*18f0*/  HADD2.F32 R8, -RZ, R3.H1_H1 ;  /* 0x30000003ff087230 */ /* 0x000fe20000004100 */
[----:B------:R2:W-:Y:S04]  /*1900*/  @!P0 STS [R6], R25 ;  /* 0x0000001906008388 */ /* 0x0005e80000000800 */
[----:B------:R-:W-:Y:S01]  /*1910*/  FADD.FTZ R13, R13, R8 ;  /* 0x000000080d0d7221 */ /* 0x000fe20000010000 */
[----:B0-----:R-:W-:-:S05]  /*1920*/  @!P0 IMAD.WIDE R4, R7, 0x2, R4 ;  /* 0x0000000207048825 */ /* 0x001fca00078e0204 */
[----:B------:R2:W-:Y:S01]  /*1930*/  @!P0 STG.E desc[UR36][R4.64], R26 ;  /* 0x0000001a04008986 */ /* 0x0005e2000c101924 */
[----:B------:R-:W-:Y:S05]  /*1940*/  BRA.DIV UR4, `(.L_x_404) ;  /* 0x0000005604807947 */ /* 0x000fea000b800000 */
[----:B--2---:R-:W-:Y:S01]  /*1950*/  IMAD.MOV.U32 R6, RZ, RZ, 0xffff ;  /* 0x0000ffffff067424 */ /* 0x004fe200078e00ff */
[----:B------:R-:W-:Y:S01]  /*1960*/  MOV R5, 0xffff ;  /* 0x0000ffff00057802 */ /* 0x000fe20000000f00 */
[----:B------:R-:W-:Y:S01]  /*1970*/  IMAD.MOV.U32 R8, RZ, RZ, 0xffff ;  /* 0x0000ffffff087424 */ /* 0x000fe200078e00ff */
[----:B------:R-:W-:Y:S01]  /*1980*/  MOV R7, 0xffff ;  /* 0x0000ffff00077802 */ /* 0x000fe20000000f00 */
[----:B------:R-:W0:Y:S02]  /*1990*/  SHFL.BFLY PT, R14, R13, 0x8, 0x1f ;  /* 0x0d001f000d0e7f89 */ /* 0x000e2400000e0000 */
[----:B0-----:R-:W-:-:S05]  /*19a0*/  FADD.FTZ R0, R13, R14 ;  /* 0x0000000e0d007221 */ /* 0x001fca0000010000 */
[----:B------:R-:W0:Y:S02]  /*19b0*/  SHFL.BFLY PT, R14, R0, 0x4, 0x1f ;  /* 0x0c801f00000e7f89 */ /* 0x000e2400000e0000 */
[----:B0-----:R-:W-:-:S05]  /*19c0*/  FADD.FTZ R3, R0, R14 ;  /* 0x0000000e00037221 */ /* 0x001fca0000010000 */
[----:B------:R-:W0:Y:S02]  /*19d0*/  SHFL.BFLY PT, R14, R3, 0x2, 0x1f ;  /* 0x0c401f00030e7f89 */ /* 0x000e2400000e0000 */
[----:B0-----:R-:W-:-:S05]  /*19e0*/  FADD.FTZ R4, R3, R14 ;  /* 0x0000000e03047221 */ /* 0x001fca0000010000 */
[----:B------:R0:W2:Y:S02]  /*19f0*/  SHFL.BFLY PT, R14, R4, 0x1, 0x1f ;  /* 0x0c201f00040e7f89 */ /* 0x0000a400000e0000 */
.L_x_505:
[----:B--2---:R-:W-:-:S07]  /*1a00*/  FADD.FTZ R14, R4, R14 ;  /* 0x0000000e040e7221 */ /* 0x004fce0000010000 */
.L_x_403:
[----:B------:R-:W-:Y:S05]  /*1a10*/  BSYNC B0 ;  /* 0x0000000000007941 */ /* 0x000fea0003800000 */
.L_x_402:
[----:B------:R-:W0:Y:S01]  /*1a20*/  LDC R33, c[0x0][0x284] ;  /* 0x0000a100ff217b82 */ /* 0x000e220000000800 */
[----:B------:R-:W-:Y:S01]  /*1a30*/  ISETP.NE.AND P0, PT, R29, RZ, PT ;  /* 0x000000ff1d00720c */ /* 0x000fe20003f05270 */
[----:B------:R-:W-:Y:S01]  /*1a40*/  IMAD.MOV.U32 R67, RZ, RZ, -0x800001 ;  /* 0xff7fffffff437424 */ /* 0x000fe200078e00ff */
[----:B0-2---:R-:W-:-:S11]  /*1a50*/  VIADDMNMX R0, R16, -R33, RZ, !PT ;  /* 0x8000002110007246 */ /* 0x005fd600078001ff */
[----:B------:R-:W-:Y:S05]  /*1a60*/  @P0 BRA `(.L_x_405) ;  /* 0x0000000000440947 */ /* 0x000fea0003800000 */
[----:B------:R-:W-:Y:S02]  /*1a70*/  ULDC.64 UR4, c[0x0][0x2c8] ;  /* 0x0000b20000047ab9 */ /* 0x000fe40000000a00 */
[----:B------:R-:W-:Y:S01]  /*1a80*/  ISETP.NE.U32.AND P0, PT, RZ, UR4, PT ;  /* 0x00000004ff007c0c */ /* 0x000fe2000bf05070 */
[----:B------:R-:W-:-:S03]  /*1a90*/  ULDC UR4, c[0x0][0x2a0] ;  /* 0x0000a80000047ab9 */ /* 0x000fc60000000800 */
[----:B------:R-:W-:-:S13]  /*1aa0*/  ISETP.NE.AND.EX P0, PT, RZ, UR5, PT, P0 ;  /* 0x00000005ff007c0c */ /* 0x000fda000bf05300 */
[----:B------:R-:W0:Y:S01]  /*1ab0*/  @P0 LDC R7, c[0x0][0x2d0] ;  /* 0x0000b400ff070b82 */ /* 0x000e220000000800 */
[----:B-----5:R-:W-:-:S07]  /*1ac0*/  @P0 IADD3 R6, R31, -R62, RZ ;  /* 0x8000003e1f060210 */ /* 0x020fce0007ffe0ff */
[----:B------:R-:W2:Y:S01]  /*1ad0*/  @P0 LDC.64 R4, c[0x0][0x2c8] ;  /* 0x0000b200ff040b82 */ /* 0x000ea20000000a00 */
[----:B0-----:R-:W-:-:S04]  /*1ae0*/  @P0 IMAD R3, R17, R7, R6 ;  /* 0x0000000711030224 */ /* 0x001fc800078e0206 */
[----:B------:R-:W-:-:S04]  /*1af0*/  @P0 IMAD R3, R3, R7, R6 ;  /* 0x0000000703030224 */ /* 0x000fc800078e0206 */
[----:B--2---:R-:W-:-:S06]  /*1b00*/  @P0 IMAD.WIDE R4, R3, 0x2, R4 ;  /* 0x0000000203040825 */ /* 0x004fcc00078e0204 */
[----:B------:R-:W2:Y:S01]  /*1b10*/  @P0 LDG.E.U16 R4, desc[UR36][R4.64] ;  /* 0x0000002404040981 */ /* 0x000ea2000c1e1500 */
[----:B------:R-:W-:Y:S02]  /*1b20*/  IMAD.IADD R3, R31, 0x1, -R0 ;  /* 0x000000011f037824 */ /* 0x000fe400078e0a00 */
[----:B------:R-:W-:-:S03]  /*1b30*/  FMUL.FTZ R67, R14, UR4 ;  /* 0x000000040e437c20 */ /* 0x000fc60008410000 */
[----:B------:R-:W-:Y:S01]  /*1b40*/  LEA R8, R3, UR38, 0x2 ;  /* 0x0000002603087c11 */ /* 0x000fe2000f8e10ff */
[----:B--2---:R-:W-:-:S05]  /*1b50*/  @P0 HADD2.F32 R6, -RZ, R4.H0_H0 ;  /* 0x20000004ff060230 */ /* 0x004fca0000004100 */
[----:B------:R-:W-:-:S05]  /*1b60*/  @P0 FADD.FTZ R67, R67, R6 ;  /* 0x0000000643430221 */ /* 0x000fca0000010000 */
[----:B------:R0:W-:Y:S02]  /*1b70*/  STS [R8], R67 ;  /* 0x0000004308007388 */ /* 0x0001e40000000800 */
.L_x_405:
[----:B------:R-:W-:Y:S05]  /*1b80*/  WARPSYNC.ALL ;  /* 0x0000000000007948 */ /* 0x000fea0003800000 */
[----:B------:R-:W2:Y:S08]  /*1b90*/  S2UR UR5, SR_CgaCtaId ;  /* 0x00000000000579c3 */ /* 0x000eb00000008800 */
[----:B------:R-:W-:Y:S01]  /*1ba0*/  BAR.SYNC.DEFER_BLOCKING 0x0 ;  /* 0x0000000000007b1d */ /* 0x000fe20000010000 */
[----:B------:R-:W-:-:S02]  /*1bb0*/  IADD3 R31, R31, 0x1f, -R0 ;  /* 0x0000001f1f1f7810 */ /* 0x000fc40007ffe800 */
[----:B------:R-:W-:Y:S02]  /*1bc0*/  IADD3 R65, R29, R0, RZ ;  /* 0x000000001d417210 */ /* 0x000fe40007ffe0ff */
        /* <DEDUP_REMOVED lines=12> */
[----:B------:R-:W-:Y:S01]  /*1c90*/  BSSY B0, `(.L_x_406) ;  /* 0x0000107000007945 */ /* 0x000fe20003800000 */
[----:B------:R-:W-:Y:S01]  /*1ca0*/  IMAD.IADD R3, R3, 0x1, R0 ;  /* 0x0000000103037824 */ /* 0x000fe200078e0200 */
[----:B--2---:R-:W-:-:S04]  /*1cb0*/  ULEA UR4, UR5, UR4, 0x18 ;  /* 0x0000000405047291 */ /* 0x004fc8000f8ec03f */
[----:B------:R-:W-:Y:S01]  /*1cc0*/  ISETP.GE.AND P0, PT, R65, R3, PT ;  /* 0x000000034100720c */ /* 0x000fe20003f06270 */
[----:B------:R-:W-:Y:S02]  /*1cd0*/  ULDC UR5, c[0x0][0x280] ;  /* 0x0000a00000057ab9 */ /* 0x000fe40000000800 */
[----:B------:R-:W-:Y:S02]  /*1ce0*/  IMAD R28, R28, UR5, R17 ;  /* 0x000000051c1c7c24 */ /* 0x000fe4000f8e0211 */
[----:B0-----:R-:W0:Y:S03]  /*1cf0*/  @!P2 LDS.128 R8, [UR4+0x80] ;  /* 0x00008004ff08a984 */ /* 0x001e260008000c00 */
[----:B------:R-:W-:Y:S01]  /*1d00*/  SHF.L.U32 R64, R28, 0x5, RZ ;  /* 0x000000051c407819 */ /* 0x000fe200000006ff */
[----:B-1----:R-:W1:Y:S04]  /*1d10*/  @!P2 LDS.128 R12, [UR4+0x90] ;  /* 0x00009004ff0ca984 */ /* 0x002e680008000c00 */
[----:B------:R-:W2:Y:S04]  /*1d20*/  @!P2 LDS.128 R20, [UR4+0xa0] ;  /* 0x0000a004ff14a984 */ /* 0x000ea80008000c00 */
[----:B---34-:R-:W3:Y:S01]  /*1d30*/  @!P2 LDS.128 R24, [UR4+0xb0] ;  /* 0x0000b004ff18a984 */ /* 0x018ee20008000c00 */
[----:B------:R-:W-:Y:S05]  /*1d40*/  @P0 BRA `(.L_x_407) ;  /* 0x0000000c00ec0947 */ /* 0x000fea0003800000 */
[----:B------:R-:W-:Y:S01]  /*1d50*/  IABS R3, R33 ;  /* 0x0000002100037213 */ /* 0x000fe20000000000 */
[----:B------:R-:W4:Y:S01]  /*1d60*/  LDS.128 R28, [UR4+0x40] ;  /* 0x00004004ff1c7984 */ /* 0x000f220008000c00 */
[----:B------:R-:W0:Y:S01]  /*1d70*/  LDC R66, c[0x0][0x2c0] ;  /* 0x0000b000ff427b82 */ /* 0x000e220000000800 */
[----:B------:R-:W-:Y:S01]  /*1d80*/  ULDC UR5, c[0x0][0x298] ;  /* 0x0000a60000057ab9 */ /* 0x000fe20000000800 */
[----:B------:R-:W1:Y:S01]  /*1d90*/  I2F.RP R6, R3 ;  /* 0x0000000300067306 */ /* 0x000e620000209400 */
[----:B------:R-:W0:Y:S04]  /*1da0*/  LDS.128 R32, [UR4+0x50] ;  /* 0x00005004ff207984 */ /* 0x000e280008000c00 */
[----:B------:R-:W0:Y:S04]  /*1db0*/  LDS.128 R36, [UR4+0x60] ;  /* 0x00006004ff247984 */ /* 0x000e280008000c00 */
[----:B------:R-:W2:Y:S01]  /*1dc0*/  LDS.128 R40, [UR4+0x70] ;  /* 0x00007004ff287984 */ /* 0x000ea20008000c00 */
[----:B-1----:R-:W1:Y:S01]  /*1dd0*/  MUFU.RCP R6, R6 ;  /* 0x0000000600067308 */ /* 0x002e620000001000 */
[----:B0-----:R-:W-:Y:S01]  /*1de0*/  IADD3 R66, R66, UR5, RZ ;  /* 0x0000000542427c10 */ /* 0x001fe2000fffe0ff */
[----:B-1----:R-:W-:-:S06]  /*1df0*/  VIADD R4, R6, 0xffffffe ;  /* 0x0ffffffe06047836 */ /* 0x002fcc0000000000 */
[----:B------:R0:W1:Y:S02]  /*1e00*/  F2I.FTZ.U32.TRUNC.NTZ R5, R4 ;  /* 0x0000000400057305 */ /* 0x000064000021f000 */
[----:B0-----:R-:W-:Y:S01]  /*1e10*/  IMAD.MOV.U32 R4, RZ, RZ, RZ ;  /* 0x000000ffff047224 */ /* 0x001fe200078e00ff */
[----:B-1----:R-:W-:-:S05]  /*1e20*/  IADD3 R44, RZ, -R5, RZ ;  /* 0x80000005ff2c7210 */ /* 0x002fca0007ffe0ff */
[----:B------:R-:W-:-:S04]  /*1e30*/  IMAD R63, R44, R3, RZ ;  /* 0x000000032c3f7224 */ /* 0x000fc800078e02ff */
[----:B--2-4-:R-:W-:-:S07]  /*1e40*/  IMAD.HI.U32 R63, R5, R63, R4 ;  /* 0x0000003f053f7227 */ /* 0x014fce00078e0004 */
.L_x_418:
[----:B----4-:R-:W0:Y:S01]  /*1e50*/  LDC R69, c[0x0][0x284] ;  /* 0x0000a100ff457b82 */ /* 0x010e220000000800 */
[----:B------:R-:W-:-:S04]  /*1e60*/  ISETP.NE.U32.AND P0, PT, RZ, UR6, PT ;  /* 0x00000006ff007c0c */ /* 0x000fc8000bf05070 */
[----:B------:R-:W-:-:S13]  /*1e70*/  ISETP.NE.AND.EX P0, PT, RZ, UR7, PT, P0 ;  /* 0x00000007ff007c0c */ /* 0x000fda000bf05300 */
[----:B------:R-:W-:Y:S01]  /*1e80*/  @P0 SHF.R.S32.HI R57, RZ, 0x1f, R65 ;  /* 0x0000001fff390819 */ /* 0x000fe20000011441 */
[----:B0-----:R-:W-:-:S05]  /*1e90*/  @P0 IMAD R56, R60, R69, RZ ;  /* 0x000000453c380224 */ /* 0x001fca00078e02ff */
[--C-:B------:R-:W-:Y:S02]  /*1ea0*/  @P0 SHF.R.S32.HI R58, RZ, 0x1f, R56.reuse ;  /* 0x0000001fff3a0819 */ /* 0x100fe40000011438 */
[----:B------:R-:W-:-:S04]  /*1eb0*/  @P0 IADD3 R56, P1, P3, R65, UR6, R56 ;  /* 0x0000000641380c10 */ /* 0x000fc8000fb3e038 */
[----:B------:R-:W-:-:S05]  /*1ec0*/  @P0 IADD3.X R57, R57, UR7, R58, P1, P3 ;  /* 0x0000000739390c10 */ /* 0x000fca0008fe643a */
[----:B------:R-:W2:Y:S01]  /*1ed0*/  @P0 LDG.E.U8 R56, desc[UR36][R56.64] ;  /* 0x0000002438380981 */ /* 0x000ea2000c1e1100 */
[----:B------:R-:W-:Y:S01]  /*1ee0*/  IABS R68, R65 ;  /* 0x0000004100447213 */ /* 0x000fe20000000000 */
[----:B------:R-:W-:Y:S01]  /*1ef0*/  BSSY B1, `(.L_x_408) ;  /* 0x0000033000017945 */ /* 0x000fe20003800000 */
[----:B------:R-:W-:Y:S02]  /*1f00*/  IABS R71, R69 ;  /* 0x0000004500477213 */ /* 0x000fe40000000000 */
[----:B------:R-:W-:Y:S01]  /*1f10*/  ISETP.GE.AND P4, PT, R65, RZ, PT ;  /* 0x000000ff4100720c */ /* 0x000fe20003f86270 */
[----:B------:R-:W-:-:S04]  /*1f20*/  IMAD.HI.U32 R58, R63, R68, RZ ;  /* 0x000000443f3a7227 */ /* 0x000fc800078e00ff */
[----:B------:R-:W-:-:S04]  /*1f30*/  IMAD.MOV R59, RZ, RZ, -R58 ;  /* 0x000000ffff3b7224 */ /* 0x000fc800078e0a3a */
[----:B------:R-:W-:Y:S01]  /*1f40*/  IMAD R58, R71, R59, R68 ;  /* 0x0000003b473a7224 */ /* 0x000fe200078e0244 */
[----:B------:R-:W-:-:S04]  /*1f50*/  IADD3 R68, R16, -0x1, RZ ;  /* 0xffffffff10447810 */ /* 0x000fc80007ffe0ff */
[----:B------:R-:W-:-:S13]  /*1f60*/  ISETP.GT.U32.AND P1, PT, R3, R58, PT ;  /* 0x0000003a0300720c */ /* 0x000fda0003f24070 */
[----:B------:R-:W-:Y:S02]  /*1f70*/  @!P1 IADD3 R58, R58, -R71, RZ ;  /* 0x800000473a3a9210 */ /* 0x000fe40007ffe0ff */
[----:B------:R-:W-:Y:S02]  /*1f80*/  ISETP.NE.AND P1, PT, R69, RZ, PT ;  /* 0x000000ff4500720c */ /* 0x000fe40003f25270 */
[----:B------:R-:W-:-:S13]  /*1f90*/  ISETP.GT.U32.AND P3, PT, R3, R58, PT ;  /* 0x0000003a0300720c */ /* 0x000fda0003f64070 */
[----:B------:R-:W-:Y:S01]  /*1fa0*/  @!P3 IMAD.IADD R58, R58, 0x1, -R71 ;  /* 0x000000013a3ab824 */ /* 0x000fe200078e0a47 */
[----:B------:R-:W-:-:S03]  /*1fb0*/  ISETP.GE.AND P3, PT, R65, R68, PT ;  /* 0x000000444100720c */ /* 0x000fc60003f66270 */
[----:B------:R-:W-:Y:S01]  /*1fc0*/  @!P4 IMAD.MOV R58, RZ, RZ, -R58 ;  /* 0x000000ffff3ac224 */ /* 0x000fe200078e0a3a */
[----:B------:R-:W-:-:S04]  /*1fd0*/  @!P1 LOP3.LUT R58, RZ, R69, RZ, 0x33, !PT ;  /* 0x00000045ff3a9212 */ /* 0x000fc800078e33ff */
[----:B------:R-:W-:Y:S02]  /*1fe0*/  IADD3 R70, R58, R69, RZ ;  /* 0x000000453a467210 */ /* 0x000fe40007ffe0ff */
[----:B--2---:R-:W-:-:S03]  /*1ff0*/  ISETP.NE.AND P0, PT, R56, RZ, P0 ;  /* 0x000000ff3800720c */ /* 0x004fc60000705270 */
[----:B-----5:R-:W-:Y:S10]  /*2000*/  @P3 BRA `(.L_x_409) ;  /* 0x0000000000843947 */ /* 0x020ff40003800000 */
[----:B------:R-:W-:Y:S02]  /*2010*/  IMAD.SHL.U32 R71, R58, 0x8, RZ ;  /* 0x000000083a477824 */ /* 0x000fe400078e00ff */
[----:B------:R-:W-:-:S03]  /*2020*/  IMAD R44, R64, R69, RZ ;  /* 0x00000045402c7224 */ /* 0x000fc600078e02ff */
        /* <DEDUP_REMOVED lines=10> */
[----:B------:R-:W0:Y:S08]  /*20d0*/  @P5 LDC R58, c[0x0][0x288] ;  /* 0x0000a200ff3a5b82 */ /* 0x000e300000000800 */
[----:B------:R-:W1:Y:S01]  /*20e0*/  @P5 LDC.64 R56, c[0x0][0x2e0] ;  /* 0x0000b800ff385b82 */ /* 0x000e620000000a00 */
[----:B0-----:R-:W-:-:S05]  /*20f0*/  @P5 IMAD R58, R2, R58, R17 ;  /* 0x0000003a023a5224 */ /* 0x001fca00078e0211 */
[----:B------:R-:W-:-:S05]  /*2100*/  @P5 SHF.L.U32 R59, R58, 0x5, RZ ;  /* 0x000000053a3b5819 */ /* 0x000fca00000006ff */
[----:B-1----:R-:W-:-:S06]  /*2110*/  @P5 IMAD.WIDE R58, R59, 0x2, R56 ;  /* 0x000000023b3a5825 */ /* 0x002fcc00078e0238 */
[----:B------:R-:W2:Y:S01]  /*2120*/  @P5 LDG.E.128 R56, desc[UR36][R58.64] ;  /* 0x000000243a385981 */ /* 0x000ea2000c1e1d00 */
[----:B------:R-:W-:Y:S01]  /*2130*/  IMAD R72, R61, R69, RZ ;  /* 0x000000453d487224 */ /* 0x000fe200078e02ff */
[----:B-----5:R-:W-:Y:S01]  /*2140*/  HFMA2.MMA R44, R44, 1, 1, R8 ;  /* 0x3c003c002c2c7835 */ /* 0x020fe20000000008 */
[----:B------:R-:W-:Y:S01]  /*2150*/  HADD2 R45, R45, R9 ;  /* 0x000000092d2d7230 */ /* 0x000fe20000000000 */
[----:B------:R-:W-:Y:S01]  /*2160*/  HFMA2.MMA R47, R47, 1, 1, R11 ;  /* 0x3c003c002f2f7835 */ /* 0x000fe2000000000b */
[----:B------:R-:W-:Y:S02]  /*2170*/  IMAD.SHL.U32 R72, R72, 0x20, RZ ;  /* 0x0000002048487824 */ /* 0x000fe400078e00ff */
        /* <DEDUP_REMOVED lines=10> */
.L_x_409:
[----:B------:R-:W-:Y:S05]  /*2220*/  BSYNC B1 ;  /* 0x0000000000017941 */ /* 0x000fea0003800000 */
.L_x_408:
[----:B------:R-:W-:Y:S01]  /*2230*/  BSSY B1, `(.L_x_410) ;  /* 0x0000024000017945 */ /* 0x000fe20003800000 */
[----:B------:R-:W-:-:S03]  /*2240*/  IADD3 R68, R70, R69, RZ ;  /* 0x0000004546447210 */ /* 0x000fc60007ffe0ff */
[----:B------:R-:W-:Y:S05]  /*2250*/  @P3 BRA `(.L_x_411) ;  /* 0x0000000000843947 */ /* 0x000fea0003800000 */
        /* <DEDUP_REMOVED lines=12> */
[----:B0-----:R-:W0:Y:S08]  /*2320*/  @P4 LDC R56, c[0x0][0x288] ;  /* 0x0000a200ff384b82 */ /* 0x001e300000000800 */
        /* <DEDUP_REMOVED lines=20> */
.L_x_411:
[----:B------:R-:W-:Y:S05]  /*2470*/  BSYNC B1 ;  /* 0x0000000000017941 */ /* 0x000fea0003800000 */
.L_x_410:
[----:B------:R-:W-:Y:S04]  /*2480*/  BSSY B1, `(.L_x_412) ;  /* 0x0000023000017945 */ /* 0x000fe80003800000 */
[----:B------:R-:W-:Y:S05]  /*2490*/  @P3 BRA `(.L_x_413) ;  /* 0x0000000000843947 */ /* 0x000fea0003800000 */
[----:B------:R-:W-:Y:S01]  /*24a0*/  IMAD R50, R64, R69, RZ ;  /* 0x0000004540327224 */ /* 0x000fe200078e02ff */
[----:B------:R-:W-:-:S04]  /*24b0*/  SHF.L.U32 R71, R68, 0x3, RZ ;  /* 0x0000000344477819 */ /* 0x000fc800000006ff */
        /* <DEDUP_REMOVED lines=10> */
[----:B01----:R-:W0:Y:S08]  /*2560*/  @P4 LDC R56, c[0x0][0x288] ;  /* 0x0000a200ff384b82 */ /* 0x003e300000000800 */
[----:B------:R-:W1:Y:S01]  /*2570*/  @P4 LDC.64 R58, c[0x0][0x2e0] ;  /* 0x0000b800ff3a4b82 */ /* 0x000e620000000a00 */
[----:B0-----:R-:W-:-:S04]  /*2580*/  @P4 IMAD R56, R2, R56, R17 ;  /* 0x0000003802384224 */ /* 0x001fc800078e0211 */
[----:B------:R-:W-:-:S04]  /*2590*/  @P4 IMAD.SHL.U32 R57, R56, 0x20, RZ ;  /* 0x0000002038394824 */ /* 0x000fc800078e00ff */
[----:B-1----:R-:W-:-:S06]  /*25a0*/  @P4 IMAD.WIDE R58, R57, 0x2, R58 ;  /* 0x00000002393a4825 */ /* 0x002fcc00078e023a */
[----:B------:R-:W2:Y:S01]  /*25b0*/  @P4 LDG.E.128 R56, desc[UR36][R58.64+0x20] ;  /* 0x000020243a384981 */ /* 0x000ea2000c1e1d00 */
[----:B------:R-:W-:Y:S01]  /*25c0*/  IMAD R72, R61, R69, RZ ;  /* 0x000000453d487224 */ /* 0x000fe200078e02ff */
[----:B-----5:R-:W-:Y:S01]  /*25d0*/  HFMA2.MMA R49, R49, 1, 1, R21 ;  /* 0x3c003c0031317835 */ /* 0x020fe20000000015 */
[----:B------:R-:W-:Y:S01]  /*25e0*/  HADD2 R48, R48, R20 ;  /* 0x0000001430307230 */ /* 0x000fe20000000000 */
[----:B------:R-:W-:Y:S01]  /*25f0*/  HFMA2.MMA R51, R51, 1, 1, R23 ;  /* 0x3c003c0033337835 */ /* 0x000fe20000000017 */
[----:B------:R-:W-:Y:S01]  /*2600*/  HADD2 R50, R50, R22 ;  /* 0x0000001632327230 */ /* 0x000fe20000000000 */
[----:B------:R-:W-:-:S04]  /*2610*/  SHF.L.U32 R72, R72, 0x5, RZ ;  /* 0x0000000548487819 */ /* 0x000fc800000006ff */
        /* <DEDUP_REMOVED lines=9> */
.L_x_413:
[----:B------:R-:W-:Y:S05]  /*26b0*/  BSYNC B1 ;  /* 0x0000000000017941 */ /* 0x000fea0003800000 */
.L_x_412:
[----:B------:R-:W-:Y:S04]  /*26c0*/  BSSY B1, `(.L_x_414) ;  /* 0x0000024000017945 */ /* 0x000fe80003800000 */
[----:B------:R-:W-:Y:S05]  /*26d0*/  @P3 BRA `(.L_x_415) ;  /* 0x0000000000883947 */ /* 0x000fea0003800000 */
[----:B------:R-:W-:Y:S02]  /*26e0*/  IMAD.IADD R70, R68, 0x1, R69 ;  /* 0x0000000144467824 */ /* 0x000fe400078e0245 */
[----:B------:R-:W-:-:S03]  /*26f0*/  IMAD R55, R64, R69, RZ ;  /* 0x0000004540377224 */ /* 0x000fc600078e02ff */
        /* <DEDUP_REMOVED lines=11> */
[----:B------:R-:W4:Y:S08]  /*27b0*/  @P4 LDC R58, c[0x0][0x288] ;  /* 0x0000a200ff3a4b82 */ /* 0x000f300000000800 */
[----:B012---:R-:W0:Y:S01]  /*27c0*/  @P4 LDC.64 R56, c[0x0][0x2e0] ;  /* 0x0000b800ff384b82 */ /* 0x007e220000000a00 */
[----:B----4-:R-:W-:-:S04]  /*27d0*/  @P4 IMAD R58, R2, R58, R17 ;  /* 0x0000003a023a4224 */ /* 0x010fc800078e0211 */
[----:B------:R-:W-:-:S04]  /*27e0*/  @P4 IMAD.SHL.U32 R59, R58, 0x20, RZ ;  /* 0x000000203a3b4824 */ /* 0x000fc800078e00ff */
[----:B0-----:R-:W-:-:S06]  /*27f0*/  @P4 IMAD.WIDE R56, R59, 0x2, R56 ;  /* 0x000000023b384825 */ /* 0x001fcc00078e0238 */
[----:B------:R-:W2:Y:S01]  /*2800*/  @P4 LDG.E.128 R56, desc[UR36][R56.64+0x30] ;  /* 0x0000302438384981 */ /* 0x000ea2000c1e1d00 */
[----:B------:R-:W-:Y:S01]  /*2810*/  IMAD R69, R61, R69, RZ ;  /* 0x000000453d457224 */ /* 0x000fe200078e02ff */
[----:B---3-5:R-:W-:Y:S01]  /*2820*/  HFMA2.MMA R53, R53, 1, 1, R25 ;  /* 0x3c003c0035357835 */ /* 0x028fe20000000019 */
[----:B------:R-:W-:Y:S01]  /*2830*/  HADD2 R52, R52, R24 ;  /* 0x0000001834347230 */ /* 0x000fe20000000000 */
[----:B------:R-:W-:Y:S01]  /*2840*/  HFMA2.MMA R55, R55, 1, 1, R27 ;  /* 0x3c003c0037377835 */ /* 0x000fe2000000001b */
[----:B------:R-:W-:Y:S01]  /*2850*/  HADD2 R54, R54, R26 ;  /* 0x0000001a36367230 */ /* 0x000fe20000000000 */
[----:B------:R-:W-:-:S04]  /*2860*/  SHF.L.U32 R69, R69, 0x5, RZ ;  /* 0x0000000545457819 */ /* 0x000fc800000006ff */
        /* <DEDUP_REMOVED lines=9> */
.L_x_415:
[----:B------:R-:W-:Y:S05]  /*2900*/  BSYNC B1 ;  /* 0x0000000000017941 */ /* 0x000fea0003800000 */
.L_x_414:
[----:B------:R-:W-:Y:S04]  /*2910*/  BSSY B1, `(.L_x_416) ;  /* 0x0000035000017945 */ /* 0x000fe80003800000 */
[----:B------:R-:W-:Y:S05]  /*2920*/  @P3 BRA `(.L_x_417) ;  /* 0x0000000000cc3947 */ /* 0x000fea0003800000 */
[----:B012---:R-:W0:Y:S01]  /*2930*/  LDC.64 R56, c[0x0][0x2d8] ;  /* 0x0000b600ff387b82 */ /* 0x007e220000000a00 */
[----:B------:R-:W-:-:S04]  /*2940*/  ISETP.NE.U32.AND P1, PT, RZ, UR12, PT ;  /* 0x0000000cff007c0c */ /* 0x000fc8000bf25070 */
[----:B------:R-:W-:-:S13]  /*2950*/  ISETP.NE.AND.EX P3, PT, RZ, UR13, PT, P1 ;  /* 0x0000000dff007c0c */ /* 0x000fda000bf65310 */
[----:B----4-:R-:W1:Y:S01]  /*2960*/  @P3 LDC R69, c[0x0][0x2d0] ;  /* 0x0000b400ff453b82 */ /* 0x010e620000000800 */
[----:B0-----:R-:W-:-:S04]  /*2970*/  ISETP.NE.U32.AND P1, PT, R56, RZ, PT ;  /* 0x000000ff3800720c */ /* 0x001fc80003f25070 */
[----:B------:R-:W-:-:S03]  /*2980*/  ISETP.NE.AND.EX P1, PT, R57, RZ, PT, P1 ;  /* 0x000000ff3900720c */ /* 0x000fc60003f25310 */
[----:B------:R-:W0:Y:S10]  /*2990*/  @P3 LDC.64 R56, c[0x0][0x2c8] ;  /* 0x0000b200ff383b82 */ /* 0x000e340000000a00 */
[----:B------:R-:W2:Y:S01]  /*29a0*/  @P1 LDC.64 R58, c[0x0][0x2d8] ;  /* 0x0000b600ff3a1b82 */ /* 0x000ea20000000a00 */
[----:B-1----:R-:W-:-:S04]  /*29b0*/  @P3 IMAD R68, R17, R69, R16 ;  /* 0x0000004511443224 */ /* 0x002fc800078e0210 */
[----:B------:R-:W-:-:S04]  /*29c0*/  @P3 VIADD R68, R68, 0xffffffff ;  /* 0xffffffff44443836 */ /* 0x000fc80000000000 */
[----:B------:R-:W-:-:S04]  /*29d0*/  @P3 IMAD R69, R68, R69, R65 ;  /* 0x0000004544453224 */ /* 0x000fc800078e0241 */
[----:B0-----:R-:W-:-:S06]  /*29e0*/  @P3 IMAD.WIDE R56, R69, 0x2, R56 ;  /* 0x0000000245383825 */ /* 0x001fcc00078e0238 */
[----:B------:R0:W4:Y:S01]  /*29f0*/  @P3 LDG.E.U16 R56, desc[UR36][R56.64] ;  /* 0x0000002438383981 */ /* 0x000122000c1e1500 */
[----:B--2---:R-:W-:-:S06]  /*2a00*/  @P1 IMAD.WIDE R58, R17, 0x2, R58 ;  /* 0x00000002113a1825 */ /* 0x004fcc00078e023a */
[----:B------:R1:W2:Y:S01]  /*2a10*/  @P1 LDG.E.U16 R58, desc[UR36][R58.64] ;  /* 0x000000243a3a1981 */ /* 0x0002a2000c1e1500 */
[----:B0----5:R-:W-:Y:S01]  /*2a20*/  HMUL2 R57, R28, R44 ;  /* 0x0000002c1c397232 */ /* 0x021fe20000000000 */
[----:B-1----:R-:W-:-:S05]  /*2a30*/  HFMA2.MMA R59, R29, R45, -RZ ;  /* 0x0000002d1d3b7235 */ /* 0x002fca00001000ff */
        /* <DEDUP_REMOVED lines=17> */
[C---:B------:R-:W-:Y:S02]  /*2b50*/  @P1 ISETP.GE.AND P4, PT, R65.reuse, R66, PT ;  /* 0x000000424100120c */ /* 0x040fe40003f86270 */
[----:B------:R-:W-:-:S07]  /*2b60*/  @P1 IADD3 R70, R65, 0x1, -R16 ;  /* 0x0000000141461810 */ /* 0x000fce0007ffe810 */
[--C-:B------:R-:W-:Y:S02]  /*2b70*/  HADD2.F32 R59, -RZ, R57.reuse.H0_H0 ;  /* 0x20000039ff3b7230 */ /* 0x100fe40000004100 */
[----:B------:R-:W-:Y:S01]  /*2b80*/  HADD2.F32 R68, -RZ, R57.H1_H1 ;  /* 0x30000039ff447230 */ /* 0x000fe20000004100 */
[----:B------:R-:W-:-:S04]  /*2b90*/  @P1 SEL R57, R62, RZ, !P4 ;  /* 0x000000ff3e391207 */ /* 0x000fc80006000000 */
[----:B------:R-:W-:Y:S01]  /*2ba0*/  FADD.FTZ R59, R59, R68 ;  /* 0x000000443b3b7221 */ /* 0x000fe20000010000 */
[----:B------:R-:W-:Y:S01]  /*2bb0*/  @P1 IADD3 R70, R57, R70, RZ ;  /* 0x0000004639461210 */ /* 0x000fe20007ffe0ff */
[----:B------:R-:W-:Y:S02]  /*2bc0*/  IMAD.IADD R68, R65, 0x1, -R0 ;  /* 0x0000000141447824 */ /* 0x000fe400078e0a00 */
[----:B----4-:R-:W-:Y:S02]  /*2bd0*/  @P3 HADD2.F32 R57, -RZ, R56.H0_H0 ;  /* 0x20000038ff393230 */ /* 0x010fe40000004100 */
[----:B------:R-:W-:Y:S01]  /*2be0*/  FMUL.FTZ R56, R59, UR11 ;  /* 0x0000000b3b387c20 */ /* 0x000fe20008410000 */
[----:B------:R-:W-:-:S03]  /*2bf0*/  @P1 I2FP.F32.S32 R59, R70 ;  /* 0x00000046003b1245 */ /* 0x000fc60000201400 */
[----:B------:R-:W-:Y:S01]  /*2c00*/  @P3 FADD.FTZ R56, R56, R57 ;  /* 0x0000003938383221 */ /* 0x000fe20000010000 */
[----:B------:R-:W-:Y:S01]  /*2c10*/  LEA R57, R68, UR38, 0x2 ;  /* 0x0000002644397c11 */ /* 0x000fe2000f8e10ff */
[----:B--2---:R-:W-:-:S05]  /*2c20*/  @P1 HADD2.F32 R58, -RZ, R58.H0_H0 ;  /* 0x2000003aff3a1230 */ /* 0x004fca0000004100 */
[----:B------:R-:W-:-:S05]  /*2c30*/  @P1 FFMA.FTZ R56, R59, R58, R56 ;  /* 0x0000003a3b381223 */ /* 0x000fca0000010038 */
[----:B------:R0:W-:Y:S01]  /*2c40*/  STS [R57], R56 ;  /* 0x0000003839007388 */ /* 0x0001e20000000800 */
[----:B------:R-:W-:-:S07]  /*2c50*/  @!P0 FMNMX.FTZ R67, R67, R56, !PT ;  /* 0x0000003843438209 */ /* 0x000fce0007810000 */
.L_x_417:
[----:B------:R-:W-:Y:S05]  /*2c60*/  BSYNC B1 ;  /* 0x0000000000017941 */ /* 0x000fea0003800000 */
.L_x_416:
[----:B012---:R-:W-:Y:S01]  /*2c70*/  IADD3 R57, R16, -0x1, RZ ;  /* 0xffffffff10397810 */ /* 0x007fe20007ffe0ff */
[----:B------:R-:W-:-:S03]  /*2c80*/  VIADD R65, R65, 0x100 ;  /* 0x0000010041417836 */ /* 0x000fc60000000000 */
[----:B------:R-:W-:-:S04]  /*2c90*/  IADD3 R57, R57, 0x1f, -R0 ;  /* 0x0000001f39397810 */ /* 0x000fc80007ffe800 */
[----:B------:R-:W-:-:S04]  /*2ca0*/  SHF.R.S32.HI R56, RZ, 0x1f, R57 ;  /* 0x0000001fff387819 */ /* 0x000fc80000011439 */
[----:B------:R-:W-:-:S04]  /*2cb0*/  LEA.HI R56, R56, R57, RZ, 0x5 ;  /* 0x0000003938387211 */ /* 0x000fc800078f28ff */
[----:B------:R-:W-:-:S04]  /*2cc0*/  LOP3.LUT R57, R56, 0xffffffe0, RZ, 0xc0, !PT ;  /* 0xffffffe038397812 */ /* 0x000fc800078ec0ff */
[----:B------:R-:W-:-:S04]  /*2cd0*/  IADD3 R56, R57, R0, RZ ;  /* 0x0000000039387210 */ /* 0x000fc80007ffe0ff */
[----:B------:R-:W-:-:S13]  /*2ce0*/  ISETP.GE.AND P0, PT, R65, R56, PT ;  /* 0x000000384100720c */ /* 0x000fda0003f06270 */
[----:B------:R-:W-:Y:S05]  /*2cf0*/  @!P0 BRA `(.L_x_418) ;  /* 0xfffffff000548947 */ /* 0x000fea000383ffff */
.L_x_407:
[----:B------:R-:W-:Y:S05]  /*2d00*/  BSYNC B0 ;  /* 0x0000000000007941 */ /* 0x000fea0003800000 */
.L_x_406:
[----:B-----5:R-:W4:Y:S01]  /*2d10*/  SHFL.BFLY PT, R4, R67, 0x10, 0x1f ;  /* 0x0e001f0043047f89 */ /* 0x020f2200000e0000 */
[----:B------:R-:W-:Y:S01]  /*2d20*/  ULDC UR6, c[0x0][0x284] ;  /* 0x0000a10000067ab9 */ /* 0x000fe20000000800 */
[----:B------:R-:W-:Y:S01]  /*2d30*/  ULDC.64 UR8, c[0x0][0x2b0] ;  /* 0x0000ac0000087ab9 */ /* 0x000fe20000000a00 */
[----:B------:R-:W-:Y:S01]  /*2d40*/  ULDC.64 UR10, c[0x0][0x2b0] ;  /* 0x0000ac00000a7ab9 */ /* 0x000fe20000000a00 */
[----:B------:R-:W0:Y:S01]  /*2d50*/  S2R R3, SR_TID.X ;  /* 0x0000000000037919 */ /* 0x000e220000002100 */
[----:B------:R-:W-:Y:S01]  /*2d60*/  BSSY B0, `(.L_x_419) ;  /* 0x0000091000007945 */ /* 0x000fe20003800000 */
[----:B----4-:R-:W-:-:S05]  /*2d70*/  FMNMX.FTZ R4, R4, R67, !PT ;  /* 0x0000004304047209 */ /* 0x010fca0007810000 */
[----:B------:R-:W4:Y:S01]  /*2d80*/  SHFL.BFLY PT, R5, R4, 0x8, 0x1f ;  /* 0x0d001f0004057f89 */ /* 0x000f2200000e0000 */
[----:B0-----:R-:W-:-:S04]  /*2d90*/  SHF.R.S32.HI R8, RZ, 0x1f, R3 ;  /* 0x0000001fff087819 */ /* 0x001fc80000011403 */
[----:B------:R-:W-:-:S04]  /*2da0*/  LEA.HI R8, R8, R3, RZ, 0x5 ;  /* 0x0000000308087211 */ /* 0x000fc800078f28ff */
[----:B------:R-:W-:-:S05]  /*2db0*/  LOP3.LUT R10, R8, 0xffffffe0, RZ, 0xc0, !PT ;  /* 0xffffffe0080a7812 */ /* 0x000fca00078ec0ff */
[----:B------:R-:W-:Y:S01]  /*2dc0*/  IMAD.IADD R10, R3, 0x1, -R10 ;  /* 0x00000001030a7824 */ /* 0x000fe200078e0a0a */
[----:B----4-:R-:W-:-:S04]  /*2dd0*/  FMNMX.FTZ R5, R4, R5, !PT ;  /* 0x0000000504057209 */ /* 0x010fc80007810000 */
[C---:B------:R-:W-:Y:S02]  /*2de0*/  ISETP.NE.AND P0, PT, R10.reuse, RZ, PT ;  /* 0x000000ff0a00720c */ /* 0x040fe40003f05270 */
[----:B------:R-:W-:Y:S01]  /*2df0*/  ISETP.GT.AND P1, PT, R10, 0x7, PT ;  /* 0x000000070a00780c */ /* 0x000fe20003f24270 */
[----:B------:R-:W0:Y:S10]  /*2e00*/  SHFL.BFLY PT, R6, R5, 0x4, 0x1f ;  /* 0x0c801f0005067f89 */ /* 0x000e3400000e0000 */
[----:B-1----:R-:W1:Y:S01]  /*2e10*/  @!P0 S2R R12, SR_CgaCtaId ;  /* 0x00000000000c8919 */ /* 0x002e620000008800 */
[----:B------:R-:W-:-:S02]  /*2e20*/  @!P0 SHF.R.S32.HI R8, RZ, 0x5, R8 ;  /* 0x00000005ff088819 */ /* 0x000fc40000011408 */
[----:B------:R-:W-:Y:S01]  /*2e30*/  @!P1 MOV R9, 0x400 ;  /* 0x0000040000099802 */ /* 0x000fe20000000f00 */
[----:B------:R-:W4:Y:S01]  /*2e40*/  @!P1 S2R R14, SR_CgaCtaId ;  /* 0x00000000000e9919 */ /* 0x000f220000008800 */
[----:B0-----:R-:W-:Y:S02]  /*2e50*/  FMNMX.FTZ R6, R5, R6, !PT ;  /* 0x0000000605067209 */ /* 0x001fe40007810000 */
[----:B------:R-:W-:-:S03]  /*2e60*/  @!P0 MOV R5, 0x400 ;  /* 0x0000040000058802 */ /* 0x000fc60000000f00 */
[----:B------:R-:W0:Y:S01]  /*2e70*/  SHFL.BFLY PT, R7, R6, 0x2, 0x1f ;  /* 0x0c401f0006077f89 */ /* 0x000e2200000e0000 */
[----:B-1----:R-:W-:Y:S02]  /*2e80*/  @!P0 LEA R5, R12, R5, 0x18 ;  /* 0x000000050c058211 */ /* 0x002fe400078ec0ff */
[----:B----4-:R-:W-:Y:S02]  /*2e90*/  @!P1 LEA R11, R14, R9, 0x18 ;  /* 0x000000090e0b9211 */ /* 0x010fe400078ec0ff */
[----:B------:R-:W-:-:S03]  /*2ea0*/  @!P0 LEA R8, R8, R5, 0x2 ;  /* 0x0000000508088211 */ /* 0x000fc600078e10ff */
[----:B------:R-:W-:Y:S01]  /*2eb0*/  @!P1 IMAD R10, R10, 0x4, R11 ;  /* 0x000000040a0a9824 */ /* 0x000fe200078e020b */
[----:B0-----:R-:W-:-:S05]  /*2ec0*/  FMNMX.FTZ R7, R6, R7, !PT ;  /* 0x0000000706077209 */ /* 0x001fca0007810000 */
[----:B------:R-:W0:Y:S02]  /*2ed0*/  SHFL.BFLY PT, R4, R7, 0x1, 0x1f ;  /* 0x0c201f0007047f89 */ /* 0x000e2400000e0000 */
[----:B0-----:R-:W-:Y:S02]  /*2ee0*/  FMNMX.FTZ R9, R7, R4, !PT ;  /* 0x0000000407097209 */ /* 0x001fe40007810000 */
[----:B------:R-:W-:-:S03]  /*2ef0*/  MOV R4, 0xff7fffff ;  /* 0xff7fffff00047802 */ /* 0x000fc60000000f00 */
[----:B------:R0:W-:Y:S01]  /*2f00*/  @!P0 STS [R8], R9 ;  /* 0x0000000908008388 */ /* 0x0001e20000000800 */
[----:B------:R-:W-:Y:S01]  /*2f10*/  BAR.SYNC.DEFER_BLOCKING 0x0 ;  /* 0x0000000000007b1d */ /* 0x000fe20000010000 */
[----:B0-----:R-:W-:Y:S01]  /*2f20*/  IMAD.IADD R9, R3, 0x1, R0 ;  /* 0x0000000103097824 */ /* 0x001fe200078e0200 */
[----:B------:R-:W-:-:S04]  /*2f30*/  HFMA2.MMA R8, -RZ, RZ, 0, 0 ;  /* 0x00000000ff087435 */ /* 0x000fc800000001ff */
[----:B------:R-:W0:Y:S01]  /*2f40*/  @!P1 LDS R4, [R10] ;  /* 0x000000000a049984 */ /* 0x000e220000000800 */
[----:B------:R-:W-:-:S03]  /*2f50*/  ISETP.GE.AND P1, PT, R9, R16, PT ;  /* 0x000000100900720c */ /* 0x000fc60003f26270 */
        /* <DEDUP_REMOVED lines=11> */
[----:B------:R-:W-:-:S04]  /*3010*/  IADD3 R6, -R3, R16, R4 ;  /* 0x0000001003067210 */ /* 0x000fc80007ffe104 */
        /* <DEDUP_REMOVED lines=8> */
.L_x_426:
[----:B0-----:R-:W-:Y:S01]  /*30a0*/  IMAD.IADD R4, R9, 0x1, -R0 ;  /* 0x0000000109047824 */ /* 0x001fe200078e0a00 */
[----:B------:R-:W-:Y:S01]  /*30b0*/  IADD3 R7, R7, -0x1, RZ ;  /* 0xffffffff07077810 */ /* 0x000fe20007ffe0ff */
[----:B------:R-:W-:Y:S03]  /*30c0*/  BSSY B2, `(.L_x_423) ;  /* 0x0000011000027945 */ /* 0x000fe60003800000 */
[----:B------:R-:W-:Y:S02]  /*30d0*/  ISETP.NE.AND P3, PT, R7, RZ, PT ;  /* 0x000000ff0700720c */ /* 0x000fe40003f65270 */
[----:B----4-:R-:W-:Y:S01]  /*30e0*/  LEA R10, R4, UR38, 0x2 ;  /* 0x00000026040a7c11 */ /* 0x010fe2000f8e10ff */
[----:B------:R-:W-:Y:S10]  /*30f0*/  @!P0 BRA `(.L_x_424) ;  /* 0x0000000000248947 */ /* 0x000ff40003800000 */
[----:B------:R-:W-:Y:S01]  /*3100*/  IMAD R4, R60, UR6, RZ ;  /* 0x000000063c047c24 */ /* 0x000fe2000f8e02ff */
[----:B------:R-:W-:-:S04]  /*3110*/  SHF.R.S32.HI R5, RZ, 0x1f, R9 ;  /* 0x0000001fff057819 */ /* 0x000fc80000011409 */
[--C-:B------:R-:W-:Y:S02]  /*3120*/  SHF.R.S32.HI R12, RZ, 0x1f, R4.reuse ;  /* 0x0000001fff0c7819 */ /* 0x100fe40000011404 */
[----:B------:R-:W-:-:S04]  /*3130*/  IADD3 R4, P4, P5, R9, UR8, R4 ;  /* 0x0000000809047c10 */ /* 0x000fc8000fd9e004 */
[----:B------:R-:W-:-:S05]  /*3140*/  IADD3.X R5, R5, UR9, R12, P4, P5 ;  /* 0x0000000905057c10 */ /* 0x000fca000a7ea40c */
[----:B------:R-:W4:Y:S02]  /*3150*/  LDG.E.U8 R4, desc[UR36][R4.64] ;  /* 0x0000002404047981 */ /* 0x000f24000c1e1100 */
[----:B----4-:R-:W-:-:S13]  /*3160*/  ISETP.NE.AND P4, PT, R4, RZ, PT ;  /* 0x000000ff0400720c */ /* 0x010fda0003f85270 */
[----:B------:R-:W-:Y:S01]  /*3170*/  @P4 MOV R11, RZ ;  /* 0x000000ff000b4202 */ /* 0x000fe20000000f00 */
[----:B------:R-:W-:Y:S06]  /*3180*/  @P4 BRA `(.L_x_425) ;  /* 0x0000000000104947 */ /* 0x000fec0003800000 */
.L_x_424:
[----:B------:R-:W1:Y:S02]  /*3190*/  LDS R4, [R10] ;  /* 0x000000000a047984 */ /* 0x000e640000000800 */
[----:B-1----:R-:W-:-:S04]  /*31a0*/  FADD.FTZ R4, -R13, R4 ;  /* 0x000000040d047221 */ /* 0x002fc80000010100 */
[----:B------:R-:W-:-:S04]  /*31b0*/  FMUL.FTZ R4, R4, 1.4426950216293334961 ;  /* 0x3fb8aa3b04047820 */ /* 0x000fc80000410000 */
[----:B------:R0:W4:Y:S03]  /*31c0*/  MUFU.EX2 R11, R4 ;  /* 0x00000004000b7308 */ /* 0x0001260000000800 */
.L_x_425:
[----:B------:R-:W-:Y:S05]  /*31d0*/  BSYNC B2 ;  /* 0x0000000000027941 */ /* 0x000fea0003800000 */
.L_x_423:
[----:B----4-:R4:W-:Y:S01]  /*31e0*/  STS [R10], R11 ;  /* 0x0000000b0a007388 */ /* 0x0109e20000000800 */
[----:B------:R-:W-:Y:S01]  /*31f0*/  FADD.FTZ R8, R11, R8 ;  /* 0x000000080b087221 */ /* 0x000fe20000010000 */
[----:B------:R-:W-:Y:S01]  /*3200*/  VIADD R9, R9, 0x100 ;  /* 0x0000010009097836 */ /* 0x000fe20000000000 */
[----:B------:R-:W-:Y:S06]  /*3210*/  @P3 BRA `(.L_x_426) ;  /* 0xfffffffc00a03947 */ /* 0x000fec000383ffff */
.L_x_422:
[----:B------:R-:W-:Y:S05]  /*3220*/  BSYNC B1 ;  /* 0x0000000000017941 */ /* 0x000fea0003800000 */
.L_x_421:
[----:B------:R-:W-:-:S13]  /*3230*/  ISETP.GE.U32.AND P0, PT, R6, 0x300, PT ;  /* 0x000003000600780c */ /* 0x000fda0003f06070 */
[----:B------:R-:W-:Y:S05]  /*3240*/  @!P0 BRA `(.L_x_420) ;  /* 0x0000000400088947 */ /* 0x000fea0003800000 */
[----:B------:R-:W-:Y:S02]  /*3250*/  ULDC.64 UR4, c[0x0][0x2b0] ;  /* 0x0000ac0000047ab9 */ /* 0x000fe40000000a00 */
[----:B------:R-:W-:Y:S01]  /*3260*/  ISETP.NE.U32.AND P0, PT, RZ, UR4, PT ;  /* 0x00000004ff007c0c */ /* 0x000fe2000bf05070 */
[----:B------:R-:W-:Y:S02]  /*3270*/  ULDC UR4, c[0x0][0x284] ;  /* 0x0000a10000047ab9 */ /* 0x000fe40000000800 */
[----:B----4-:R-:W-:Y:S01]  /*3280*/  IMAD R10, R60, UR4, RZ ;  /* 0x000000043c0a7c24 */ /* 0x010fe2000f8e02ff */
[----:B------:R-:W-:-:S04]  /*3290*/  ISETP.NE.AND.EX P0, PT, RZ, UR5, PT, P0 ;  /* 0x00000005ff007c0c */ /* 0x000fc8000bf05300 */
[----:B------:R-:W-:-:S09]  /*32a0*/  SHF.R.S32.HI R12, RZ, 0x1f, R10 ;  /* 0x0000001fff0c7819 */ /* 0x000fd2000001140a */
.L_x_439:
[----:B------:R-:W-:Y:S01]  /*32b0*/  SHF.R.S32.HI R5, RZ, 0x1f, R9 ;  /* 0x0000001fff057819 */ /* 0x000fe20000011409 */
[----:B------:R-:W-:Y:S01]  /*32c0*/  BSSY B1, `(.L_x_427) ;  /* 0x0000010000017945 */ /* 0x000fe20003800000 */
[C---:B0-----:R-:W-:Y:S02]  /*32d0*/  IADD3 R4, P4, P5, R9.reuse, UR10, R10 ;  /* 0x0000000a09047c10 */ /* 0x041fe4000fd9e00a */
[----:B-1----:R-:W-:Y:S01]  /*32e0*/  IADD3 R6, -R0, R9, RZ ;  /* 0x0000000900067210 */ /* 0x002fe20007ffe1ff */
[----:B------:R-:W-:Y:S01]  /*32f0*/  VIADD R9, R9, 0x400 ;  /* 0x0000040009097836 */ /* 0x000fe20000000000 */
[----:B------:R-:W-:Y:S02]  /*3300*/  IADD3.X R5, R5, UR11, R12, P4, P5 ;  /* 0x0000000b05057c10 */ /* 0x000fe4000a7ea40c */
[----:B----4-:R-:W-:Y:S02]  /*3310*/  LEA R11, R6, UR38, 0x2 ;  /* 0x00000026060b7c11 */ /* 0x010fe4000f8e10ff */
[----:B------:R-:W-:Y:S01]  /*3320*/  ISETP.GE.AND P3, PT, R9, R16, PT ;  /* 0x000000100900720c */ /* 0x000fe20003f66270 */
[----:B------:R-:W-:-:S12]  /*3330*/  @!P0 BRA `(.L_x_428) ;  /* 0x0000000000108947 */ /* 0x000fd80003800000 */
[----:B------:R-:W4:Y:S02]  /*3340*/  LDG.E.U8 R6, desc[UR36][R4.64] ;  /* 0x0000002404067981 */ /* 0x000f24000c1e1100 */
[----:B----4-:R-:W-:-:S13]  /*3350*/  ISETP.NE.AND P4, PT, R6, RZ, PT ;  /* 0x000000ff0600720c */ /* 0x010fda0003f85270 */
[----:B------:R-:W-:Y:S01]  /*3360*/  @P4 MOV R7, RZ ;  /* 0x000000ff00074202 */ /* 0x000fe20000000f00 */
[----:B------:R-:W-:Y:S06]  /*3370*/  @P4 BRA `(.L_x_429) ;  /* 0x0000000000104947 */ /* 0x000fec0003800000 */
.L_x_428:
[----:B------:R-:W1:Y:S02]  /*3380*/  LDS R6, [R11] ;  /* 0x000000000b067984 */ /* 0x000e640000000800 */
[----:B-1----:R-:W-:-:S04]  /*3390*/  FADD.FTZ R6, -R13, R6 ;  /* 0x000000060d067221 */ /* 0x002fc80000010100 */
[----:B------:R-:W-:-:S04]  /*33a0*/  FMUL.FTZ R6, R6, 1.4426950216293334961 ;  /* 0x3fb8aa3b06067820 */ /* 0x000fc80000410000 */
[----:B------:R0:W4:Y:S03]  /*33b0*/  MUFU.EX2 R7, R6 ;  /* 0x0000000600077308 */ /* 0x0001260000000800 */
.L_x_429:
[----:B------:R-:W-:Y:S05]  /*33c0*/  BSYNC B1 ;  /* 0x0000000000017941 */ /* 0x000fea0003800000 */
.L_x_427:
[----:B----4-:R4:W-:Y:S01]  /*33d0*/  STS [R11], R7 ;  /* 0x000000070b007388 */ /* 0x0109e20000000800 */
[----:B------:R-:W-:Y:S01]  /*33e0*/  BSSY B1, `(.L_x_430) ;  /* 0x000000b000017945 */ /* 0x000fe20003800000 */
[----:B------:R-:W-:-:S03]  /*33f0*/  FADD.FTZ R15, R7, R8 ;  /* 0x00000008070f7221 */ /* 0x000fc60000010000 */
[----:B------:R-:W-:Y:S05]  /*3400*/  @!P0 BRA `(.L_x_431) ;  /* 0x0000000000108947 */ /* 0x000fea0003800000 */
[----:B0-----:R-:W5:Y:S02]  /*3410*/  LDG.E.U8 R6, desc[UR36][R4.64+0x100] ;  /* 0x0001002404067981 */ /* 0x001f64000c1e1100 */
[----:B-----5:R-:W-:-:S13]  /*3420*/  ISETP.NE.AND P4, PT, R6, RZ, PT ;  /* 0x000000ff0600720c */ /* 0x020fda0003f85270 */
[----:B------:R-:W-:Y:S01]  /*3430*/  @P4 IMAD.MOV.U32 R6, RZ, RZ, RZ ;  /* 0x000000ffff064224 */ /* 0x000fe200078e00ff */
[----:B------:R-:W-:Y:S06]  /*3440*/  @P4 BRA `(.L_x_432) ;  /* 0x0000000000104947 */ /* 0x000fec0003800000 */
.L_x_431:
[----:B0-----:R-:W1:Y:S02]  /*3450*/  LDS R6, [R11+0x400] ;  /* 0x000400000b067984 */ /* 0x001e640000000800 */
[----:B-1----:R-:W-:-:S04]  /*3460*/  FADD.FTZ R6, -R13, R6 ;  /* 0x000000060d067221 */ /* 0x002fc80000010100 */
[----:B------:R-:W-:-:S06]  /*3470*/  FMUL.FTZ R6, R6, 1.4426950216293334961 ;  /* 0x3fb8aa3b06067820 */ /* 0x000fcc0000410000 */
[----:B------:R-:W0:Y:S02]  /*3480*/  MUFU.EX2 R6, R6 ;  /* 0x0000000600067308 */ /* 0x000e240000000800 */
.L_x_432:
[----:B------:R-:W-:Y:S05]  /*3490*/  BSYNC B1 ;  /* 0x0000000000017941 */ /* 0x000fea0003800000 */
.L_x_430:
[----:B0-----:R0:W-:Y:S01]  /*34a0*/  STS [R11+0x400], R6 ;  /* 0x000400060b007388 */ /* 0x0011e20000000800 */
[----:B------:R-:W-:Y:S01]  /*34b0*/  BSSY B1, `(.L_x_433) ;  /* 0x000000b000017945 */ /* 0x000fe20003800000 */
[----:B------:R-:W-:-:S03]  /*34c0*/  FADD.FTZ R15, R15, R6 ;  /* 0x000000060f0f7221 */ /* 0x000fc60000010000 */
[----:B------:R-:W-:Y:S05]  /*34d0*/  @!P0 BRA `(.L_x_434) ;  /* 0x0000000000108947 */ /* 0x000fea0003800000 */
[----:B0-----:R-:W5:Y:S02]  /*34e0*/  LDG.E.U8 R6, desc[UR36][R4.64+0x200] ;  /* 0x0002002404067981 */ /* 0x001f64000c1e1100 */
[----:B-----5:R-:W-:-:S13]  /*34f0*/  ISETP.NE.AND P4, PT, R6, RZ, PT ;  /* 0x000000ff0600720c */ /* 0x020fda0003f85270 */
[----:B------:R-:W-:Y:S01]  /*3500*/  @P4 MOV R6, RZ ;  /* 0x000000ff00064202 */ /* 0x000fe20000000f00 */
[----:B------:R-:W-:Y:S06]  /*3510*/  @P4 BRA `(.L_x_435) ;  /* 0x0000000000104947 */ /* 0x000fec0003800000 */
.L_x_434:
[----:B0-----:R-:W1:Y:S02]  /*3520*/  LDS R6, [R11+0x800] ;  /* 0x000800000b067984 */ /* 0x001e640000000800 */
[----:B-1----:R-:W-:-:S04]  /*3530*/  FADD.FTZ R6, -R13, R6 ;  /* 0x000000060d067221 */ /* 0x002fc80000010100 */
[----:B------:R-:W-:-:S06]  /*3540*/  FMUL.FTZ R6, R6, 1.4426950216293334961 ;  /* 0x3fb8aa3b06067820 */ /* 0x000fcc0000410000 */
[----:B------:R-:W0:Y:S02]  /*3550*/  MUFU.EX2 R6, R6 ;  /* 0x0000000600067308 */ /* 0x000e240000000800 */
.L_x_435:
[----:B------:R-:W-:Y:S05]  /*3560*/  BSYNC B1 ;  /* 0x0000000000017941 */ /* 0x000fea0003800000 */
.L_x_433:
[----:B0-----:R0:W-:Y:S01]  /*3570*/  STS [R11+0x800], R6 ;  /* 0x000800060b007388 */ /* 0x0011e20000000800 */
[----:B------:R-:W-:Y:S01]  /*3580*/  BSSY B1, `(.L_x_436) ;  /* 0x000000b000017945 */ /* 0x000fe20003800000 */
[----:B------:R-:W-:-:S03]  /*3590*/  FADD.FTZ R15, R15, R6 ;  /* 0x000000060f0f7221 */ /* 0x000fc60000010000 */
[----:B------:R-:W-:Y:S05]  /*35a0*/  @!P0 BRA `(.L_x_437) ;  /* 0x0000000000108947 */ /* 0x000fea0003800000 */
[----:B------:R-:W5:Y:S02]  /*35b0*/  LDG.E.U8 R4, desc[UR36][R4.64+0x300] ;  /* 0x0003002404047981 */ /* 0x000f64000c1e1100 */
[----:B-----5:R-:W-:-:S13]  /*35c0*/  ISETP.NE.AND P4, PT, R4, RZ, PT ;  /* 0x000000ff0400720c */ /* 0x020fda0003f85270 */
[----:B0-----:R-:W-:Y:S01]  /*35d0*/  @P4 IMAD.MOV.U32 R6, RZ, RZ, RZ ;  /* 0x000000ffff064224 */ /* 0x001fe200078e00ff */
[----:B------:R-:W-:Y:S06]  /*35e0*/  @P4 BRA `(.L_x_438) ;  /* 0x0000000000104947 */ /* 0x000fec0003800000 */
.L_x_437:
[----:B------:R-:W1:Y:S02]  /*35f0*/  LDS R4, [R11+0xc00] ;  /* 0x000c00000b047984 */ /* 0x000e640000000800 */
[----:B-1----:R-:W-:-:S04]  /*3600*/  FADD.FTZ R4, -R13, R4 ;  /* 0x000000040d047221 */ /* 0x002fc80000010100 */
[----:B------:R-:W-:-:S04]  /*3610*/  FMUL.FTZ R4, R4, 1.4426950216293334961 ;  /* 0x3fb8aa3b04047820 */ /* 0x000fc80000410000 */
[----:B0-----:R0:W1:Y:S03]  /*3620*/  MUFU.EX2 R6, R4 ;  /* 0x0000000400067308 */ /* 0x0010660000000800 */
.L_x_438:
[----:B------:R-:W-:Y:S05]  /*3630*/  BSYNC B1 ;  /* 0x0000000000017941 */ /* 0x000fea0003800000 */
.L_x_436:
[----:B-1----:R1:W-:Y:S01]  /*3640*/  STS [R11+0xc00], R6 ;  /* 0x000c00060b007388 */ /* 0x0023e20000000800 */
[----:B------:R-:W-:Y:S01]  /*3650*/  FADD.FTZ R8, R15, R6 ;  /* 0x000000060f087221 */ /* 0x000fe20000010000 */
[----:B------:R-:W-:Y:S06]  /*3660*/  @!P3 BRA `(.L_x_439) ;  /* 0xfffffffc0010b947 */ /* 0x000fec000383ffff */
.L_x_420:
[----:B------:R-:W-:Y:S05]  /*3670*/  BSYNC B0 ;  /* 0x0000000000007941 */ /* 0x000fea0003800000 */
.L_x_419:
[----:B------:R-:W5:Y:S01]  /*3680*/  SHFL.BFLY PT, R5, R8, 0x10, 0x1f ;  /* 0x0e001f0008057f89 */ /* 0x000f6200000e0000 */
[----:B----4-:R-:W-:Y:S01]  /*3690*/  LOP3.LUT P0, R10, R3, 0x1f, RZ, 0xc0, !PT ;  /* 0x0000001f030a7812 */ /* 0x010fe2000780c0ff */
[----:B------:R-:W-:Y:S02]  /*36a0*/  ULDC UR4, c[0x0][0x284] ;  /* 0x0000a10000047ab9 */ /* 0x000fe40000000800 */
[----:B------:R-:W-:Y:S01]  /*36b0*/  UIADD3 UR4, UR4, 0x4, URZ ;  /* 0x0000000404047890 */ /* 0x000fe2000fffe03f */
[----:B------:R-:W-:-:S03]  /*36c0*/  ISETP.GT.U32.AND P3, PT, R10, 0x7, PT ;  /* 0x000000070a00780c */ /* 0x000fc60003f64070 */
[----:B------:R-:W-:-:S04]  /*36d0*/  USHF.R.S32.HI UR5, URZ, 0x1f, UR4 ;  /* 0x0000001f3f057899 */ /* 0x000fc80008011404 */
[----:B------:R-:W-:Y:S02]  /*36e0*/  ULEA.HI UR5, UR5, UR4, URZ, 0x2 ;  /* 0x0000000405057291 */ /* 0x000fe4000f8f103f */
[----:B-1----:R-:W1:Y:S01]  /*36f0*/  @!P0 S2R R11, SR_CgaCtaId ;  /* 0x00000000000b8919 */ /* 0x002e620000008800 */
[----:B------:R-:W-:Y:S01]  /*3700*/  ULDC.U8 UR4, c[0x0][0x31c] ;  /* 0x0000c70000047ab9 */ /* 0x000fe20000000000 */
[----:B------:R-:W-:Y:S02]  /*3710*/  USHF.L.U32 UR5, UR5, 0x2, URZ ;  /* 0x0000000205057899 */ /* 0x000fe4000800063f */
[----:B------:R-:W4:Y:S02]  /*3720*/  @!P3 S2R R13, SR_CgaCtaId ;  /* 0x00000000000db919 */ /* 0x000f240000008800 */
[----:B------:R-:W-:Y:S01]  /*3730*/  ULOP3.LUT UR6, UR5, 0xfffffff0, URZ, 0xc0, !UPT ;  /* 0xfffffff005067892 */ /* 0x000fe2000f8ec03f */
[----:B-----5:R-:W-:Y:S01]  /*3740*/  FADD.FTZ R5, R5, R8 ;  /* 0x0000000805057221 */ /* 0x020fe20000010000 */
[----:B------:R-:W-:-:S04]  /*3750*/  @!P0 MOV R8, 0x400 ;  /* 0x0000040000088802 */ /* 0x000fc80000000f00 */
[----:B0-----:R-:W0:Y:S02]  /*3760*/  SHFL.BFLY PT, R4, R5, 0x8, 0x1f ;  /* 0x0d001f0005047f89 */ /* 0x001e2400000e0000 */
        /* <DEDUP_REMOVED lines=8> */
[----:B------:R-:W-:Y:S02]  /*37f0*/  @!P0 IADD3 R4, R5, R4, RZ ;  /* 0x0000000405048210 */ /* 0x000fe40007ffe0ff */
[----:B----4-:R-:W-:-:S05]  /*3800*/  @!P3 LEA R13, R13, R8, 0x18 ;  /* 0x000000080d0db211 */ /* 0x010fca00078ec0ff */
        /* <DEDUP_REMOVED lines=19> */
[----:B------:R-:W4:Y:S08]  /*3940*/  LDC R4, c[0x0][0x318] ;  /* 0x0000c600ff047b82 */ /* 0x000f300000000800 */
[----:B------:R-:W4:Y:S08]  /*3950*/  LDC R5, c[0x0][0x29c] ;  /* 0x0000a700ff057b82 */ /* 0x000f300000000800 */
[----:B------:R-:W5:Y:S01]  /*3960*/  LDC R6, c[0x0][0x284] ;  /* 0x0000a100ff067b82 */ /* 0x000f620000000800 */
[----:B----4-:R-:W-:-:S04]  /*3970*/  IMAD R61, R61, R4, R5 ;  /* 0x000000043d3d7224 */ /* 0x010fc800078e0205 */
[----:B-----5:R-:W-:-:S05]  /*3980*/  IMAD R4, R61, R6, RZ ;  /* 0x000000063d047224 */ /* 0x020fca00078e02ff */
[----:B------:R-:W-:-:S07]  /*3990*/  SHF.R.S32.HI R5, RZ, 0x1f, R4 ;  /* 0x0000001fff057819 */ /* 0x000fce0000011404 */
.L_x_440:
[----:B------:R-:W-:Y:S04]  /*39a0*/  BSSY B0, `(.L_x_441) ;  /* 0x0000052000007945 */ /* 0x000fe80003800000 */
[----:B------:R-:W-:Y:S05]  /*39b0*/  @P1 BRA `(.L_x_442) ;  /* 0x0000000400401947 */ /* 0x000fea0003800000 */
[-C--:B------:R-:W-:Y:S01]  /*39c0*/  LOP3.LUT R6, RZ, R0.reuse, RZ, 0x33, !PT ;  /* 0x00000000ff067212 */ /* 0x080fe200078e33ff */
[----:B------:R-:W-:Y:S01]  /*39d0*/  BSSY B1, `(.L_x_443) ;  /* 0x000001f000017945 */ /* 0x000fe20003800000 */
[C---:B------:R-:W-:Y:S02]  /*39e0*/  IADD3 R9, R3.reuse, R0, RZ ;  /* 0x0000000003097210 */ /* 0x040fe40007ffe0ff */
[----:B------:R-:W-:-:S04]  /*39f0*/  IADD3 R6, -R3, R16, R6 ;  /* 0x0000001003067210 */ /* 0x000fc80007ffe106 */
[C---:B0-----:R-:W-:Y:S02]  /*3a00*/  LEA.HI R7, R6.reuse, 0x1, RZ, 0x18 ;  /* 0x0000000106077811 */ /* 0x041fe400078fc0ff */
[----:B------:R-:W-:Y:S02]  /*3a10*/  ISETP.GE.U32.AND P1, PT, R6, 0x300, PT ;  /* 0x000003000600780c */ /* 0x000fe40003f26070 */
[----:B------:R-:W-:-:S13]  /*3a20*/  LOP3.LUT P3, R8, R7, 0x3, RZ, 0xc0, !PT ;  /* 0x0000000307087812 */ /* 0x000fda000786c0ff */
[----:B------:R-:W-:Y:S05]  /*3a30*/  @!P3 BRA `(.L_x_444) ;  /* 0x000000000060b947 */ /* 0x000fea0003800000 */
[----:B------:R-:W-:Y:S01]  /*3a40*/  IADD3 R13, P3, R9, R4, RZ ;  /* 0x00000004090d7210 */ /* 0x000fe20007f7e0ff */
[----:B------:R-:W-:Y:S01]  /*3a50*/  ULDC.64 UR8, c[0x0][0x310] ;  /* 0x0000c40000087ab9 */ /* 0x000fe20000000a00 */
[----:B------:R-:W-:Y:S02]  /*3a60*/  LEA R6, R3, UR6, 0x1 ;  /* 0x0000000603067c11 */ /* 0x000fe4000f8e08ff */
[----:B------:R-:W-:Y:S02]  /*3a70*/  LEA.HI.X.SX32 R10, R9, R5, 0x1, P3 ;  /* 0x00000005090a7211 */ /* 0x000fe400018f0eff */
[----:B------:R-:W-:Y:S02]  /*3a80*/  LEA R12, P3, R13, UR8, 0x2 ;  /* 0x000000080d0c7c11 */ /* 0x000fe4000f8610ff */
[----:B------:R-:W-:Y:S02]  /*3a90*/  LEA R11, R3, UR38, 0x2 ;  /* 0x00000026030b7c11 */ /* 0x000fe4000f8e10ff */
[----:B------:R-:W-:-:S02]  /*3aa0*/  LEA.HI.X R13, R13, UR9, R10, 0x2, P3 ;  /* 0x000000090d0d7c11 */ /* 0x000fc400098f140a */
[----:B------:R-:W-:-:S07]  /*3ab0*/  IADD3 R10, R6, UR38, RZ ;  /* 0x00000026060a7c10 */ /* 0x000fce000fffe0ff */
.L_x_445:
[----:B----4-:R0:W1:Y:S01]  /*3ac0*/  LDS R6, [R11] ;  /* 0x000000000b067984 */ /* 0x0100620000000800 */
[----:B------:R-:W-:Y:S01]  /*3ad0*/  @P0 MOV R7, R13 ;  /* 0x0000000d00070202 */ /* 0x000fe20000000f00 */
[----:B------:R-:W-:Y:S01]  /*3ae0*/  VIADD R9, R9, 0x100 ;  /* 0x0000010009097836 */ /* 0x000fe20000000000 */
[----:B------:R-:W-:-:S04]  /*3af0*/  IADD3 R8, R8, -0x1, RZ ;  /* 0xffffffff08087810 */ /* 0x000fc80007ffe0ff */
[----:B------:R-:W-:Y:S02]  /*3b00*/  ISETP.NE.AND P3, PT, R8, RZ, PT ;  /* 0x000000ff0800720c */ /* 0x000fe40003f65270 */
[----:B0-----:R-:W-:Y:S01]  /*3b10*/  IADD3 R11, R11, 0x400, RZ ;  /* 0x000004000b0b7810 */ /* 0x001fe20007ffe0ff */
[----:B-12---:R-:W-:-:S05]  /*3b20*/  FMUL.FTZ R21, R6, R15 ;  /* 0x0000000f06157220 */ /* 0x006fca0000410000 */
[----:B------:R-:W-:-:S04]  /*3b30*/  F2FP.F16.F32.PACK_AB R6, RZ, R21 ;  /* 0x00000015ff06723e */ /* 0x000fc800000000ff */
[----:B------:R-:W-:Y:S01]  /*3b40*/  PRMT R14, R6, 0x7610, R14 ;  /* 0x00007610060e7816 */ /* 0x000fe2000000000e */
[----:B------:R-:W-:Y:S01]  /*3b50*/  @P0 IMAD.MOV.U32 R6, RZ, RZ, R12 ;  /* 0x000000ffff060224 */ /* 0x000fe200078e000c */
[----:B------:R-:W-:-:S03]  /*3b60*/  IADD3 R12, P4, R12, 0x400, RZ ;  /* 0x000004000c0c7810 */ /* 0x000fc60007f9e0ff */
[----:B------:R0:W-:Y:S01]  /*3b70*/  STS.U16 [R10], R14 ;  /* 0x0000000e0a007388 */ /* 0x0001e20000000400 */
[----:B------:R-:W-:-:S03]  /*3b80*/  IADD3.X R13, RZ, R13, RZ, P4, !PT ;  /* 0x0000000dff0d7210 */ /* 0x000fc600027fe4ff */
[----:B------:R4:W-:Y:S01]  /*3b90*/  @P0 STG.E desc[UR36][R6.64], R21 ;  /* 0x0000001506000986 */ /* 0x0009e2000c101924 */
[----:B0-----:R-:W-:Y:S01]  /*3ba0*/  VIADD R10, R10, 0x200 ;  /* 0x000002000a0a7836 */ /* 0x001fe20000000000 */
[----:B------:R-:W-:Y:S06]  /*3bb0*/  @P3 BRA `(.L_x_445) ;  /* 0xfffffffc00c03947 */ /* 0x000fec000383ffff */
.L_x_444:
[----:B------:R-:W-:Y:S05]  /*3bc0*/  BSYNC B1 ;  /* 0x0000000000017941 */ /* 0x000fea0003800000 */
.L_x_443:
[----:B------:R-:W-:Y:S05]  /*3bd0*/  @!P1 BRA `(.L_x_442) ;  /* 0x0000000000b89947 */ /* 0x000fea0003800000 */
[C---:B------:R-:W-:Y:S01]  /*3be0*/  IADD3 R11, P0, R9.reuse, R4, RZ ;  /* 0x00000004090b7210 */ /* 0x040fe20007f1e0ff */
[----:B------:R-:W-:Y:S01]  /*3bf0*/  ULDC.64 UR8, c[0x0][0x310] ;  /* 0x0000c40000087ab9 */ /* 0x000fe20000000a00 */
[C---:B----4-:R-:W-:Y:S02]  /*3c00*/  LEA R7, R9.reuse, UR6, 0x1 ;  /* 0x0000000609077c11 */ /* 0x050fe4000f8e08ff */
[C---:B------:R-:W-:Y:S02]  /*3c10*/  SHF.L.U32 R4, R0.reuse, 0x2, RZ ;  /* 0x0000000200047819 */ /* 0x040fe400000006ff */
[----:B------:R-:W-:Y:S01]  /*3c20*/  LEA.HI.X.SX32 R6, R9, R5, 0x1, P0 ;  /* 0x0000000509067211 */ /* 0x000fe200000f0eff */
[----:B------:R-:W-:Y:S01]  /*3c30*/  IMAD R7, R0, -0x2, R7 ;  /* 0xfffffffe00077824 */ /* 0x000fe200078e0207 */
[----:B------:R-:W-:Y:S02]  /*3c40*/  LEA R10, P0, R11, UR8, 0x2 ;  /* 0x000000080b0a7c11 */ /* 0x000fe4000f8010ff */
[----:B------:R-:W-:Y:S01]  /*3c50*/  LEA R4, R9, -R4, 0x2 ;  /* 0x8000000409047211 */ /* 0x000fe200078e10ff */
[----:B------:R-:W-:Y:S01]  /*3c60*/  VIADD R7, R7, UR38 ;  /* 0x0000002607077c36 */ /* 0x000fe20008000000 */
[----:B------:R-:W-:-:S02]  /*3c70*/  LEA.HI.X R11, R11, UR9, R6, 0x2, P0 ;  /* 0x000000090b0b7c11 */ /* 0x000fc400080f1406 */
[----:B------:R-:W-:Y:S02]  /*3c80*/  ISETP.NE.AND P3, PT, RZ, UR4, PT ;  /* 0x00000004ff007c0c */ /* 0x000fe4000bf65270 */
[----:B------:R-:W-:-:S11]  /*3c90*/  IADD3 R6, R4, UR38, RZ ;  /* 0x0000002604067c10 */ /* 0x000fd6000fffe0ff */
.L_x_446:
[----:B------:R-:W1:Y:S01]  /*3ca0*/  LDS R4, [R6] ;  /* 0x0000000006047984 */ /* 0x000e620000000800 */
[----:B------:R-:W-:-:S04]  /*3cb0*/  IADD3 R9, R9, 0x400, RZ ;  /* 0x0000040009097810 */ /* 0x000fc80007ffe0ff */
[----:B------:R-:W-:Y:S01]  /*3cc0*/  ISETP.GE.AND P0, PT, R9, R16, PT ;  /* 0x000000100900720c */ /* 0x000fe20003f06270 */
[----:B-1----:R-:W-:-:S05]  /*3cd0*/  FMUL.FTZ R13, R4, R15 ;  /* 0x0000000f040d7220 */ /* 0x002fca0000410000 */
[----:B------:R-:W-:-:S04]  /*3ce0*/  F2FP.F16.F32.PACK_AB R4, RZ, R13 ;  /* 0x0000000dff04723e */ /* 0x000fc800000000ff */
[----:B------:R-:W-:-:S05]  /*3cf0*/  PRMT R5, R4, 0x7610, R5 ;  /* 0x0000761004057816 */ /* 0x000fca0000000005 */
[----:B------:R0:W-:Y:S04]  /*3d00*/  STS.U16 [R7], R5 ;  /* 0x0000000507007388 */ /* 0x0001e80000000400 */
[----:B------:R-:W2:Y:S01]  /*3d10*/  LDS R4, [R6+0x400] ;  /* 0x0004000006047984 */ /* 0x000ea20000000800 */
[----:B0-----:R-:W-:Y:S02]  /*3d20*/  IMAD.MOV.U32 R5, RZ, RZ, R11 ;  /* 0x000000ffff057224 */ /* 0x001fe400078e000b */
[----:B--2---:R-:W-:-:S05]  /*3d30*/  FMUL.FTZ R21, R4, R15 ;  /* 0x0000000f04157220 */ /* 0x004fca0000410000 */
[----:B------:R-:W-:-:S04]  /*3d40*/  F2FP.F16.F32.PACK_AB R4, RZ, R21 ;  /* 0x00000015ff04723e */ /* 0x000fc800000000ff */
[----:B------:R-:W-:-:S05]  /*3d50*/  PRMT R12, R4, 0x7610, R12 ;  /* 0x00007610040c7816 */ /* 0x000fca000000000c */
[----:B------:R-:W-:Y:S04]  /*3d60*/  STS.U16 [R7+0x200], R12 ;  /* 0x0002000c07007388 */ /* 0x000fe80000000400 */
[----:B------:R-:W0:Y:S02]  /*3d70*/  LDS R4, [R6+0x800] ;  /* 0x0008000006047984 */ /* 0x000e240000000800 */
[----:B0-----:R-:W-:-:S05]  /*3d80*/  FMUL.FTZ R23, R4, R15 ;  /* 0x0000000f04177220 */ /* 0x001fca0000410000 */
[----:B------:R-:W-:-:S04]  /*3d90*/  F2FP.F16.F32.PACK_AB R4, RZ, R23 ;  /* 0x00000017ff04723e */ /* 0x000fc800000000ff */
[----:B------:R-:W-:-:S05]  /*3da0*/  PRMT R14, R4, 0x7610, R14 ;  /* 0x00007610040e7816 */ /* 0x000fca000000000e */
[----:B------:R-:W-:Y:S04]  /*3db0*/  STS.U16 [R7+0x400], R14 ;  /* 0x0004000e07007388 */ /* 0x000fe80000000400 */
[----:B------:R0:W3:Y:S02]  /*3dc0*/  LDS R4, [R6+0xc00] ;  /* 0x000c000006047984 */ /* 0x0000e40000000800 */
[----:B0-----:R-:W-:Y:S01]  /*3dd0*/  IADD3 R6, R6, 0x1000, RZ ;  /* 0x0000100006067810 */ /* 0x001fe20007ffe0ff */
[----:B---3--:R-:W-:Y:S01]  /*3de0*/  FMUL.FTZ R25, R4, R15 ;  /* 0x0000000f04197220 */ /* 0x008fe20000410000 */
[----:B------:R-:W-:-:S04]  /*3df0*/  MOV R4, R10 ;  /* 0x0000000a00047202 */ /* 0x000fc80000000f00 */
[----:B------:R-:W-:Y:S01]  /*3e00*/  F2FP.F16.F32.PACK_AB R8, RZ, R25 ;  /* 0x00000019ff08723e */ /* 0x000fe200000000ff */
[----:B------:R-:W-:Y:S01]  /*3e10*/  @P3 STG.E desc[UR36][R4.64], R13 ;  /* 0x0000000d04003986 */ /* 0x000fe2000c101924 */
[----:B------:R-:W-:Y:S02]  /*3e20*/  IADD3 R10, P1, R4, 0x1000, RZ ;  /* 0x00001000040a7810 */ /* 0x000fe40007f3e0ff */
[----:B------:R-:W-:Y:S01]  /*3e30*/  PRMT R20, R8, 0x7610, R20 ;  /* 0x0000761008147816 */ /* 0x000fe20000000014 */
[----:B------:R-:W-:Y:S01]  /*3e40*/  @P3 STG.E desc[UR36][R4.64+0x400], R21 ;  /* 0x0004001504003986 */ /* 0x000fe2000c101924 */
[----:B------:R-:W-:Y:S01]  /*3e50*/  IADD3 R8, R7, 0x800, RZ ;  /* 0x0000080007087810 */ /* 0x000fe20007ffe0ff */
[----:B------:R-:W-:Y:S02]  /*3e60*/  IMAD.X R11, RZ, RZ, R5, P1 ;  /* 0x000000ffff0b7224 */ /* 0x000fe400008e0605 */
[----:B------:R-:W-:Y:S04]  /*3e70*/  @P3 STG.E desc[UR36][R4.64+0x800], R23 ;  /* 0x0008001704003986 */ /* 0x000fe8000c101924 */
[----:B------:R-:W-:Y:S04]  /*3e80*/  @P3 STG.E desc[UR36][R4.64+0xc00], R25 ;  /* 0x000c001904003986 */ /* 0x000fe8000c101924 */
[----:B------:R0:W-:Y:S02]  /*3e90*/  STS.U16 [R7+0x600], R20 ;  /* 0x0006001407007388 */ /* 0x0001e40000000400 */
[----:B0-----:R-:W-:Y:S01]  /*3ea0*/  MOV R7, R8 ;  /* 0x0000000800077202 */ /* 0x001fe20000000f00 */
[----:B------:R-:W-:Y:S06]  /*3eb0*/  @!P0 BRA `(.L_x_446) ;  /* 0xfffffffc00788947 */ /* 0x000fec000383ffff */
.L_x_442:
[----:B------:R-:W-:Y:S05]  /*3ec0*/  BSYNC B0 ;  /* 0x0000000000007941 */ /* 0x000fea0003800000 */
.L_x_441:
[----:B------:R-:W-:Y:S01]  /*3ed0*/  VIADD R5, R16, 0xffffffff ;  /* 0xffffffff10057836 */ /* 0x000fe20000000000 */
[----:B------:R-:W5:Y:S01]  /*3ee0*/  S2UR UR5, SR_CgaCtaId ;  /* 0x00000000000579c3 */ /* 0x000f620000008800 */
[--C-:B------:R-:W-:Y:S01]  /*3ef0*/  SHF.R.S32.HI R8, RZ, 0x1f, R3.reuse ;  /* 0x0000001fff087819 */ /* 0x100fe20000011403 */
[----:B------:R-:W-:Y:S01]  /*3f00*/  ULDC UR4, c[0x0][0x288] ;  /* 0x0000a20000047ab9 */ /* 0x000fe20000000800 */
[----:B----4-:R-:W-:Y:S01]  /*3f10*/  SHF.R.S32.HI R6, RZ, 0x1f, R3 ;  /* 0x0000001fff067819 */ /* 0x010fe20000011403 */
[----:B------:R-:W-:Y:S01]  /*3f20*/  ULDC UR8, c[0x0][0x29c] ;  /* 0x0000a70000087ab9 */ /* 0x000fe20000000800 */
[----:B------:R-:W-:Y:S01]  /*3f30*/  SHF.R.S32.HI R4, RZ, 0x1f, R5 ;  /* 0x0000001fff047819 */ /* 0x000fe20000011405 */
[----:B------:R-:W-:Y:S01]  /*3f40*/  IMAD R60, R60, UR4, R17 ;  /* 0x000000043c3c7c24 */ /* 0x000fe2000f8e0211 */
[----:B0-----:R-:W-:Y:S01]  /*3f50*/  LEA.HI R7, R8, R3, RZ, 0x2 ;  /* 0x0000000308077211 */ /* 0x001fe200078f10ff */
[----:B------:R-:W-:Y:S01]  /*3f60*/  UMOV UR4, 0x400 ;  /* 0x0000040000047882 */ /* 0x000fe20000000000 */
[----:B------:R-:W-:Y:S01]  /*3f70*/  LEA.HI R4, R4, R5, RZ, 0x6 ;  /* 0x0000000504047211 */ /* 0x000fe200078f30ff */
[----:B------:R-:W-:Y:S01]  /*3f80*/  UIADD3 UR4, UR4, 0x80, URZ ;  /* 0x0000008004047890 */ /* 0x000fe2000fffe03f */
[----:B------:R-:W-:Y:S01]  /*3f90*/  SHF.R.S32.HI R7, RZ, 0x2, R7 ;  /* 0x00000002ff077819 */ /* 0x000fe20000011407 */
[----:B------:R-:W-:Y:S01]  /*3fa0*/  ULDC UR7, c[0x0][0x284] ;  /* 0x0000a10000077ab9 */ /* 0x000fe20000000800 */
[----:B------:R-:W-:Y:S01]  /*3fb0*/  LOP3.LUT R4, R4, 0xffffffc0, RZ, 0xc0, !PT ;  /* 0xffffffc004047812 */ /* 0x000fe200078ec0ff */
[----:B------:R-:W-:Y:S01]  /*3fc0*/  BSSY B0, `(.L_x_447) ;  /* 0x000001c000007945 */ /* 0x000fe20003800000 */
[----:B------:R-:W-:-:S02]  /*3fd0*/  LEA.HI R6, R6, R3, RZ, 0x2 ;  /* 0x0000000306067211 */ /* 0x000fc400078f10ff */
[----:B-1----:R-:W-:Y:S02]  /*3fe0*/  CS2R R14, SRZ ;  /* 0x00000000000e7805 */ /* 0x002fe4000001ff00 */
[----:B------:R-:W-:Y:S02]  /*3ff0*/  IADD3 R4, R5, -R4, RZ ;  /* 0x8000000405047210 */ /* 0x000fe40007ffe0ff */
[----:B------:R-:W-:Y:S02]  /*4000*/  CS2R R12, SRZ ;  /* 0x00000000000c7805 */ /* 0x000fe4000001ff00 */
[----:B------:R-:W-:Y:S02]  /*4010*/  LOP3.LUT R6, R6, 0xfffffffc, RZ, 0xc0, !PT ;  /* 0xfffffffc06067812 */ /* 0x000fe400078ec0ff */
[----:B------:R-:W-:Y:S01]  /*4020*/  ISETP.NE.AND P1, PT, R7, R4, PT ;  /* 0x000000040700720c */ /* 0x000fe20003f25270 */
[----:B------:R-:W-:Y:S01]  /*4030*/  IMAD.SHL.U32 R4, R60, 0x20, RZ ;  /* 0x000000203c047824 */ /* 0x000fe200078e00ff */
[----:B------:R-:W-:Y:S01]  /*4040*/  IADD3 R33, -R6, R3, RZ ;  /* 0x0000000306217210 */ /* 0x000fe20007ffe1ff */
[----:B-----5:R-:W-:Y:S01]  /*4050*/  ULEA UR4, UR5, UR4, 0x18 ;  /* 0x0000000405047291 */ /* 0x020fe2000f8ec03f */
[----:B------:R-:W-:-:S02]  /*4060*/  ISETP.NE.OR P0, PT, RZ, UR8, P1 ;  /* 0x00000008ff007c0c */ /* 0x000fc40008f05670 */
[----:B------:R-:W-:-:S03]  /*4070*/  SHF.L.U32 R35, R33, 0x3, RZ ;  /* 0x0000000321237819 */ /* 0x000fc600000006ff */
[----:B------:R-:W-:Y:S02]  /*4080*/  LEA R33, R33, UR4, 0x4 ;  /* 0x0000000421217c11 */ /* 0x000fe4000f8e20ff */
[--C-:B------:R-:W-:Y:S02]  /*4090*/  IMAD R34, R4, UR7, R35.reuse ;  /* 0x0000000704227c24 */ /* 0x100fe4000f8e0223 */
[----:B------:R-:W-:-:S03]  /*40a0*/  IMAD R6, R64, UR7, R35 ;  /* 0x0000000740067c24 */ /* 0x000fc6000f8e0223 */
[----:B------:R-:W-:Y:S02]  /*40b0*/  SHF.R.S32.HI R8, RZ, 0x1f, R34 ;  /* 0x0000001fff087819 */ /* 0x000fe40000011422 */
[----:B------:R-:W-:Y:S01]  /*40c0*/  SHF.R.S32.HI R9, RZ, 0x1f, R6 ;  /* 0x0000001fff097819 */ /* 0x000fe20000011406 */
[----:B------:R-:W-:Y:S06]  /*40d0*/  @P0 BRA `(.L_x_448) ;  /* 0x0000000000280947 */ /* 0x000fec0003800000 */
        /* <DEDUP_REMOVED lines=9> */
.L_x_449:
[----:B-----5:R0:W-:Y:S02]  /*4170*/  STS.128 [R33], R12 ;  /* 0x0000000c21007388 */ /* 0x0201e40000000c00 */
.L_x_448:
[----:B------:R-:W-:Y:S05]  /*4180*/  BSYNC B0 ;  /* 0x0000000000007941 */ /* 0x000fea0003800000 */
.L_x_447:
[----:B------:R-:W-:Y:S01]  /*4190*/  IADD3 R32, R7, R0, RZ ;  /* 0x0000000007207210 */ /* 0x000fe20007ffe0ff */
[----:B------:R-:W-:Y:S01]  /*41a0*/  ULDC.64 UR4, c[0x0][0x250] ;  /* 0x0000940000047ab9 */ /* 0x000fe20000000a00 */
[----:B------:R-:W-:Y:S01]  /*41b0*/  VIMNMX R47, R5, UR7, PT ;  /* 0x00000007052f7c48 */ /* 0x000fe2000bfe0100 */
[----:B------:R-:W-:Y:S01]  /*41c0*/  IMAD.U32 R10, RZ, RZ, UR4 ;  /* 0x00000004ff0a7e24 */ /* 0x000fe2000f8e00ff */
[----:B--2---:R-:W-:Y:S01]  /*41d0*/  SHF.L.U32 R21, R32, 0x5, RZ ;  /* 0x0000000520157819 */ /* 0x004fe200000006ff */
[----:B------:R-:W-:Y:S01]  /*41e0*/  UIADD3 UR10, UR6, UR38, URZ ;  /* 0x00000026060a7290 */ /* 0x000fe2000fffe03f */
[----:B------:R-:W-:Y:S01]  /*41f0*/  MOV R11, UR5 ;  /* 0x00000005000b7c02 */ /* 0x000fe20008000f00 */
[----:B------:R-:W-:Y:S01]  /*4200*/  BSSY B0, `(.L_x_450) ;  /* 0x000009b000007945 */ /* 0x000fe20003800000 */
[----:B------:R-:W-:Y:S02]  /*4210*/  SHF.R.S32.HI R22, RZ, 0x1f, R21 ;  /* 0x0000001fff167819 */ /* 0x000fe40000011415 */
[----:B------:R-:W-:Y:S01]  /*4220*/  CS2R R42, SRZ ;  /* 0x00000000002a7805 */ /* 0x000fe2000001ff00 */
[----:B------:R-:W-:Y:S01]  /*4230*/  BAR.SYNC.DEFER_BLOCKING 0x0 ;  /* 0x0000000000007b1d */ /* 0x000fe20000010000 */
[----:B------:R-:W-:-:S02]  /*4240*/  IADD3 R20, P0, R34, R21, RZ ;  /* 0x0000001522147210 */ /* 0x000fc40007f1e0ff */
[----:B------:R-:W-:Y:S02]  /*4250*/  CS2R R40, SRZ ;  /* 0x0000000000287805 */ /* 0x000fe4000001ff00 */
[----:B------:R-:W-:Y:S02]  /*4260*/  CS2R R38, SRZ ;  /* 0x0000000000267805 */ /* 0x000fe4000001ff00 */
[----:B------:R-:W-:Y:S02]  /*4270*/  CS2R R36, SRZ ;  /* 0x0000000000247805 */ /* 0x000fe4000001ff00 */
[----:B------:R-:W-:Y:S02]  /*4280*/  IADD3.X R23, R8, R22, RZ, P0, !PT ;  /* 0x0000001608177210 */ /* 0x000fe400007fe4ff */
[----:B------:R-:W-:Y:S02]  /*4290*/  LEA R44, P0, R20, R10, 0x1 ;  /* 0x0000000a142c7211 */ /* 0x000fe400078008ff */
[----:B------:R-:W-:-:S02]  /*42a0*/  LEA R46, R7, UR10, 0x1 ;  /* 0x0000000a072e7c11 */ /* 0x000fc4000f8e08ff */
[----:B------:R-:W-:Y:S02]  /*42b0*/  LEA.HI.X R45, R20, R11, R23, 0x1, P0 ;  /* 0x0000000b142d7211 */ /* 0x000fe400000f0c17 */
[----:B------:R-:W-:-:S13]  /*42c0*/  ISETP.GE.AND P0, PT, R32, R47, PT ;  /* 0x0000002f2000720c */ /* 0x000fda0003f06270 */
[----:B------:R-:W-:Y:S05]  /*42d0*/  @P0 BRA `(.L_x_451) ;  /* 0x0000000800340947 */ /* 0x000fea0003800000 */
[----:B------:R-:W1:Y:S01]  /*42e0*/  LDC R20, c[0x0][0x288] ;  /* 0x0000a200ff147b82 */ /* 0x000e620000000800 */
[----:B------:R-:W-:Y:S01]  /*42f0*/  ULOP3.LUT UR4, URZ, UR7, URZ, 0x33, !UPT ;  /* 0x000000073f047292 */ /* 0x000fe2000f8e333f */
[----:B---3--:R-:W-:Y:S01]  /*4300*/  IMAD.MOV R25, RZ, RZ, -R16 ;  /* 0x000000ffff197224 */ /* 0x008fe200078e0a10 */
[----:B------:R-:W-:Y:S01]  /*4310*/  BSSY B1, `(.L_x_452) ;  /* 0x0000036000017945 */ /* 0x000fe20003800000 */
[----:B------:R-:W-:Y:S01]  /*4320*/  CS2R R36, SRZ ;  /* 0x0000000000247805 */ /* 0x000fe2000001ff00 */
[----:B------:R-:W-:Y:S01]  /*4330*/  IMAD.MOV.U32 R54, RZ, RZ, R32 ;  /* 0x000000ffff367224 */ /* 0x000fe200078e0020 */
[----:B------:R-:W-:Y:S02]  /*4340*/  CS2R R38, SRZ ;  /* 0x0000000000267805 */ /* 0x000fe4000001ff00 */
[----:B------:R-:W-:Y:S01]  /*4350*/  VIMNMX R25, R25, UR4, !PT ;  /* 0x0000000419197c48 */ /* 0x000fe2000ffe0100 */
[----:B------:R-:W2:Y:S01]  /*4360*/  LDC.64 R48, c[0x0][0x2e8] ;  /* 0x0000ba00ff307b82 */ /* 0x000ea20000000a00 */
[----:B------:R-:W-:-:S02]  /*4370*/  CS2R R40, SRZ ;  /* 0x0000000000287805 */ /* 0x000fc4000001ff00 */
[----:B------:R-:W-:Y:S01]  /*4380*/  CS2R R42, SRZ ;  /* 0x00000000002a7805 */ /* 0x000fe2000001ff00 */
[----:B-1----:R-:W-:Y:S01]  /*4390*/  IMAD R24, R2, R20, R17 ;  /* 0x0000001402187224 */ /* 0x002fe200078e0211 */
[----:B------:R-:W-:-:S04]  /*43a0*/  IADD3 R20, -R0, -0x2, -R7 ;  /* 0xfffffffe00147810 */ /* 0x000fc80007ffe907 */
[----:B------:R-:W-:Y:S02]  /*43b0*/  IADD3 R50, R20, -R25, RZ ;  /* 0x8000001914327210 */ /* 0x000fe40007ffe0ff */
[----:B------:R-:W-:Y:S02]  /*43c0*/  LEA R23, R24, R35, 0x5 ;  /* 0x0000002318177211 */ /* 0x000fe400078e28ff */
[----:B------:R-:W-:-:S03]  /*43d0*/  LOP3.LUT P0, RZ, R50, 0x40, RZ, 0xc0, !PT ;  /* 0x0000004032ff7812 */ /* 0x000fc6000780c0ff */
[----:B--2---:R-:W-:-:S10]  /*43e0*/  IMAD.WIDE R48, R23, 0x2, R48 ;  /* 0x0000000217307825 */ /* 0x004fd400078e0230 */
[----:B------:R-:W-:Y:S05]  /*43f0*/  @P0 BRA `(.L_x_453) ;  /* 0x00000000009c0947 */ /* 0x000fea0003800000 */
[----:B------:R-:W-:Y:S01]  /*4400*/  IADD3 R21, P0, R6, R21, RZ ;  /* 0x0000001506157210 */ /* 0x000fe20007f1e0ff */
[----:B------:R-:W1:Y:S03]  /*4410*/  LDS.U16 R43, [R46] ;  /* 0x000000002e2b7984 */ /* 0x000e660000000400 */
[----:B------:R-:W-:Y:S02]  /*4420*/  IADD3.X R22, R9, R22, RZ, P0, !PT ;  /* 0x0000001609167210 */ /* 0x000fe400007fe4ff */
[----:B------:R-:W-:-:S04]  /*4430*/  LEA R20, P0, R21, R10, 0x1 ;  /* 0x0000000a15147211 */ /* 0x000fc800078008ff */
[----:B------:R-:W-:-:S06]  /*4440*/  LEA.HI.X R21, R21, R11, R22, 0x1, P0 ;  /* 0x0000000b15157211 */ /* 0x000fcc00000f0c16 */
[----:B------:R-:W5:Y:S01]  /*4450*/  LDG.E.128 R20, desc[UR36][R20.64] ;  /* 0x0000002414147981 */ /* 0x000f62000c1e1d00 */
[----:B------:R-:W-:-:S06]  /*4460*/  UISETP.NE.AND UP0, UPT, UR8, URZ, UPT ;  /* 0x0000003f0800728c */ /* 0x000fcc000bf05270 */
[----:B------:R-:W-:Y:S01]  /*4470*/  PLOP3.LUT P2, PT, PT, PT, UP0, 0x80, 0x0 ;  /* 0x000000000000781c */ /* 0x000fe20003f4f008 */
        /* <DEDUP_REMOVED lines=14> */
.L_x_454:
        /* <DEDUP_REMOVED lines=17> */
.L_x_453:
[----:B------:R-:W-:Y:S05]  /*4670*/  BSYNC B1 ;  /* 0x0000000000017941 */ /* 0x000fea0003800000 */
.L_x_452:
[----:B------:R-:W-:-:S13]  /*4680*/  LOP3.LUT P0, RZ, R50, 0xffffffc0, RZ, 0xc0, !PT ;  /* 0xffffffc032ff7812 */ /* 0x000fda000780c0ff */
[----:B------:R-:W-:Y:S05]  /*4690*/  @!P0 BRA `(.L_x_451) ;  /* 0x0000000400448947 */ /* 0x000fea0003800000 */
[----:B------:R-:W1:Y:S01]  /*46a0*/  LDC.64 R10, c[0x0][0x250] ;  /* 0x00009400ff0a7b82 */ /* 0x000e620000000a00 */
[----:B------:R-:W-:-:S06]  /*46b0*/  UISETP.NE.AND UP0, UPT, UR8, URZ, UPT ;  /* 0x0000003f0800728c */ /* 0x000fcc000bf05270 */
[----:B------:R-:W-:-:S13]  /*46c0*/  PLOP3.LUT P2, PT, PT, PT, UP0, 0x80, 0x0 ;  /* 0x000000000000781c */ /* 0x000fda0003f4f008 */
.L_x_457:
[----:B------:R-:W-:Y:S01]  /*46d0*/  IMAD.SHL.U32 R21, R54, 0x20, RZ ;  /* 0x0000002036157824 */ /* 0x000fe200078e00ff */
[----:B------:R-:W-:-:S04]  /*46e0*/  ISETP.NE.AND P4, PT, R19, RZ, PT ;  /* 0x000000ff1300720c */ /* 0x000fc80003f85270 */
[----:B------:R-:W-:Y:S02]  /*46f0*/  SHF.R.S32.HI R20, RZ, 0x1f, R21 ;  /* 0x0000001fff147819 */ /* 0x000fe40000011415 */
[-C--:B------:R-:W-:Y:S02]  /*4700*/  IADD3 R22, P0, R6, R21.reuse, RZ ;  /* 0x0000001506167210 */ /* 0x080fe40007f1e0ff */
[----:B------:R-:W-:Y:S02]  /*4710*/  IADD3 R21, P3, R34, R21, RZ ;  /* 0x0000001522157210 */ /* 0x000fe40007f7e0ff */
[----:B------:R-:W-:Y:S02]  /*4720*/  IADD3.X R23, R9, R20, RZ, P0, !PT ;  /* 0x0000001409177210 */ /* 0x000fe400007fe4ff */
[----:B-1----:R-:W-:Y:S02]  /*4730*/  LEA R52, P0, R22, R10, 0x1 ;  /* 0x0000000a16347211 */ /* 0x002fe400078008ff */
[----:B------:R-:W-:-:S02]  /*4740*/  IADD3.X R20, R8, R20, RZ, P3, !PT ;  /* 0x0000001408147210 */ /* 0x000fc40001ffe4ff */
[C---:B------:R-:W-:Y:S02]  /*4750*/  LEA R50, P3, R21.reuse, R10, 0x1 ;  /* 0x0000000a15327211 */ /* 0x040fe400078608ff */
[-C--:B------:R-:W-:Y:S02]  /*4760*/  LEA.HI.X R53, R22, R11.reuse, R23, 0x1, P0 ;  /* 0x0000000b16357211 */ /* 0x080fe400000f0c17 */
[----:B------:R-:W-:-:S03]  /*4770*/  LEA.HI.X R51, R21, R11, R20, 0x1, P3 ;  /* 0x0000000b15337211 */ /* 0x000fc600018f0c14 */
[----:B------:R1:W5:Y:S01]  /*4780*/  LDG.E.128 R20, desc[UR36][R52.64] ;  /* 0x0000002434147981 */ /* 0x000362000c1e1d00 */
[----:B------:R-:W-:Y:S05]  /*4790*/  @P2 BRA `(.L_x_455) ;  /* 0x00000000002c2947 */ /* 0x000fea0003800000 */
[----:B------:R-:W2:Y:S04]  /*47a0*/  @P4 LDG.E.128 R24, desc[UR36][R48.64] ;  /* 0x0000002430184981 */ /* 0x000ea8000c1e1d00 */
[----:B------:R-:W3:Y:S02]  /*47b0*/  LDS.128 R28, [R33] ;  /* 0x00000000211c7984 */ /* 0x000ee40000000c00 */
[----:B---3-5:R-:W-:Y:S01]  /*47c0*/  HFMA2.MMA R20, R20, 1, 1, R28 ;  /* 0x3c003c0014147835 */ /* 0x028fe2000000001c */
        /* <DEDUP_REMOVED lines=8> */
.L_x_455:
[----:B------:R-:W-:Y:S01]  /*4850*/  IMAD.IADD R28, R54, 0x1, -R0 ;  /* 0x00000001361c7824 */ /* 0x000fe200078e0a00 */
[----:B------:R1:W5:Y:S02]  /*4860*/  LDG.E.128 R24, desc[UR36][R52.64+0x1000] ;  /* 0x0010002434187981 */ /* 0x000364000c1e1d00 */
[--C-:B-----5:R-:W-:Y:S02]  /*4870*/  HADD2.F32 R31, -RZ, R21.reuse.H0_H0 ;  /* 0x20000015ff1f7230 */ /* 0x120fe40000004100 */
[----:B------:R-:W-:Y:S01]  /*4880*/  HADD2.F32 R30, -RZ, R21.H1_H1 ;  /* 0x30000015ff1e7230 */ /* 0x000fe20000004100 */
[----:B------:R-:W-:Y:S01]  /*4890*/  LEA R55, R28, UR10, 0x1 ;  /* 0x0000000a1c377c11 */ /* 0x000fe2000f8e08ff */
[--C-:B--2---:R-:W-:Y:S02]  /*48a0*/  HADD2.F32 R21, -RZ, R22.reuse.H0_H0 ;  /* 0x20000016ff157230 */ /* 0x104fe40000004100 */
[----:B------:R-:W-:Y:S02]  /*48b0*/  HADD2.F32 R22, -RZ, R22.H1_H1 ;  /* 0x30000016ff167230 */ /* 0x000fe40000004100 */
[----:B------:R-:W2:Y:S01]  /*48c0*/  LDS.U16 R28, [R55] ;  /* 0x00000000371c7984 */ /* 0x000ea20000000400 */
[----:B-1----:R-:W-:-:S02]  /*48d0*/  HADD2.F32 R53, -RZ, R23.H0_H0 ;  /* 0x20000017ff357230 */ /* 0x002fc40000004100 */
[----:B------:R-:W-:Y:S02]  /*48e0*/  HADD2.F32 R52, -RZ, R23.H1_H1 ;  /* 0x30000017ff347230 */ /* 0x000fe40000004100 */
[----:B--2---:R-:W-:Y:S02]  /*48f0*/  HADD2.F32 R29, -RZ, R28.H0_H0 ;  /* 0x2000001cff1d7230 */ /* 0x004fe40000004100 */
[--C-:B------:R-:W-:Y:S02]  /*4900*/  HADD2.F32 R28, -RZ, R20.reuse.H0_H0 ;  /* 0x20000014ff1c7230 */ /* 0x100fe40000004100 */
[----:B------:R-:W-:Y:S02]  /*4910*/  HADD2.F32 R20, -RZ, R20.H1_H1 ;  /* 0x30000014ff147230 */ /* 0x000fe40000004100 */
        /* <DEDUP_REMOVED lines=20> */
.L_x_456:
        /* <DEDUP_REMOVED lines=21> */
.L_x_451:
[----:B------:R-:W-:Y:S05]  /*4bb0*/  BSYNC B0 ;  /* 0x0000000000007941 */ /* 0x000fea0003800000 */
.L_x_450:
[----:B------:R-:W-:Y:S01]  /*4bc0*/  ISETP.GE.AND P0, PT, R32, R5, PT ;  /* 0x000000052000720c */ /* 0x000fe20003f06270 */
[----:B------:R-:W-:Y:S01]  /*4bd0*/  ULDC UR5, c[0x0][0x29c] ;  /* 0x0000a70000057ab9 */ /* 0x000fe20000000800 */
[----:B------:R-:W-:Y:S01]  /*4be0*/  ULDC.64 UR8, c[0x0][0x250] ;  /* 0x0000940000087ab9 */ /* 0x000fe20000000a00 */
[----:B------:R-:W-:Y:S10]  /*4bf0*/  BSSY B0, `(.L_x_458) ;  /* 0x00000e9000007945 */ /* 0x000ff40003800000 */
[----:B------:R-:W-:Y:S05]  /*4c00*/  @P0 BRA `(.L_x_459) ;  /* 0x0000000c009c0947 */ /* 0x000fea0003800000 */
[----:B------:R-:W1:Y:S01]  /*4c10*/  LDC R20, c[0x0][0x288] ;  /* 0x0000a200ff147b82 */ /* 0x000e620000000800 */
[----:B------:R-:W-:Y:S01]  /*4c20*/  IADD3 R21, -R7, -0x2, R16 ;  /* 0xfffffffe07157810 */ /* 0x000fe20007ffe110 */
[----:B------:R-:W-:Y:S03]  /*4c30*/  BSSY B1, `(.L_x_460) ;  /* 0x000004c000017945 */ /* 0x000fe60003800000 */
[----:B------:R-:W-:-:S03]  /*4c40*/  IADD3 R16, R21, -R0, RZ ;  /* 0x8000000015107210 */ /* 0x000fc60007ffe0ff */
[----:B------:R-:W2:Y:S01]  /*4c50*/  LDC.64 R48, c[0x0][0x2e8] ;  /* 0x0000ba00ff307b82 */ /* 0x000ea20000000a00 */
[----:B------:R-:W-:Y:S01]  /*4c60*/  LOP3.LUT P0, RZ, R16, 0x40, RZ, 0xc0, !PT ;  /* 0x0000004010ff7812 */ /* 0x000fe2000780c0ff */
[----:B-1----:R-:W-:-:S04]  /*4c70*/  IMAD R20, R2, R20, R17 ;  /* 0x0000001402147224 */ /* 0x002fc800078e0211 */
[----:B------:R-:W-:-:S04]  /*4c80*/  IMAD R21, R20, 0x20, R35 ;  /* 0x0000002014157824 */ /* 0x000fc800078e0223 */
[----:B--2---:R-:W-:-:S04]  /*4c90*/  IMAD.WIDE R48, R21, 0x2, R48 ;  /* 0x0000000215307825 */ /* 0x004fc800078e0230 */
[----:B------:R-:W-:Y:S05]  /*4ca0*/  @P0 BRA `(.L_x_461) ;  /* 0x0000000400100947 */ /* 0x000fea0003800000 */
[----:B------:R-:W1:Y:S01]  /*4cb0*/  LDC R23, c[0x0][0x284] ;  /* 0x0000a100ff177b82 */ /* 0x000e620000000800 */
[----:B------:R-:W-:Y:S01]  /*4cc0*/  BSSY B2, `(.L_x_462) ;  /* 0x0000041000027945 */ /* 0x000fe20003800000 */
[----:B-1----:R-:W-:-:S13]  /*4cd0*/  ISETP.GE.AND P0, PT, R32, R23, PT ;  /* 0x000000172000720c */ /* 0x002fda0003f06270 */
[----:B------:R-:W-:Y:S05]  /*4ce0*/  @!P0 BRA `(.L_x_463) ;  /* 0x0000000000f88947 */ /* 0x000fea0003800000 */
[----:B---3--:R-:W-:Y:S01]  /*4cf0*/  IABS R25, R23 ;  /* 0x0000001700197213 */ /* 0x008fe20000000000 */
[----:B------:R-:W1:Y:S01]  /*4d00*/  LDS.U16 R46, [R46] ;  /* 0x000000002e2e7984 */ /* 0x000e620000000400 */
[----:B------:R-:W-:Y:S01]  /*4d10*/  IABS R26, R32 ;  /* 0x00000020001a7213 */ /* 0x000fe20000000000 */
[----:B------:R-:W-:Y:S01]  /*4d20*/  ULDC UR4, c[0x0][0x29c] ;  /* 0x0000a70000047ab9 */ /* 0x000fe20000000800 */
        /* <DEDUP_REMOVED lines=17> */
[----:B------:R-:W-:-:S04]  /*4e40*/  @!P0 IADD3 R20, R20, -R25, RZ ;  /* 0x8000001914148210 */ /* 0x000fc80007ffe0ff */
[----:B------:R-:W-:Y:S02]  /*4e50*/  @!P2 IADD3 R20, -R20, RZ, RZ ;  /* 0x000000ff1414a210 */ /* 0x000fe40007ffe1ff */
[----:B------:R-:W-:-:S05]  /*4e60*/  @!P3 LOP3.LUT R20, RZ, R23, RZ, 0x33, !PT ;  /* 0x00000017ff14b212 */ /* 0x000fca00078e33ff */
        /* <DEDUP_REMOVED lines=22> */
.L_x_464:
        /* <DEDUP_REMOVED lines=16> */
.L_x_463:
[----:B------:R-:W-:Y:S05]  /*50d0*/  BSYNC B2 ;  /* 0x0000000000027941 */ /* 0x000fea0003800000 */
.L_x_462:
[----:B------:R-:W-:-:S07]  /*50e0*/  IADD3 R32, R32, 0x40, RZ ;  /* 0x0000004020207810 */ /* 0x000fce0007ffe0ff */
.L_x_461:
[----:B------:R-:W-:Y:S05]  /*50f0*/  BSYNC B1 ;  /* 0x0000000000017941 */ /* 0x000fea0003800000 */
.L_x_460:
[----:B------:R-:W-:-:S13]  /*5100*/  LOP3.LUT P0, RZ, R16, 0xffffffc0, RZ, 0xc0, !PT ;  /* 0xffffffc010ff7812 */ /* 0x000fda000780c0ff */
[----:B------:R-:W-:Y:S05]  /*5110*/  @!P0 BRA `(.L_x_459) ;  /* 0x0000000800588947 */ /* 0x000fea0003800000 */
[C---:B------:R-:W-:Y:S02]  /*5120*/  LEA R11, R32.reuse, UR6, 0x1 ;  /* 0x00000006200b7c11 */ /* 0x040fe4000f8e08ff */
[----:B------:R-:W-:Y:S02]  /*5130*/  LEA R50, R32, 0x800, 0x5 ;  /* 0x0000080020327811 */ /* 0x000fe400078e28ff */
[----:B------:R-:W-:Y:S01]  /*5140*/  MOV R16, RZ ;  /* 0x000000ff00107202 */ /* 0x000fe20000000f00 */
[----:B------:R-:W-:-:S04]  /*5150*/  IMAD R11, R0, -0x2, R11 ;  /* 0xfffffffe000b7824 */ /* 0x000fc800078e020b */
[----:B------:R-:W-:-:S07]  /*5160*/  VIADD R47, R11, UR38 ;  /* 0x000000260b2f7c36 */ /* 0x000fce0008000000 */
.L_x_471:
        /* <DEDUP_REMOVED lines=18> */
[----:B-1----:R-:W-:-:S06]  /*5290*/  IADD3 R24, R22, 0xffffffe, RZ ;  /* 0x0ffffffe16187810 */ /* 0x002fcc0007ffe0ff */
[----:B------:R1:W2:Y:S02]  /*52a0*/  F2I.FTZ.U32.TRUNC.NTZ R21, R24 ;  /* 0x0000001800157305 */ /* 0x0002a4000021f000 */
[----:B-1----:R-:W1:Y:S01]  /*52b0*/  LDS.U16 R24, [R46] ;  /* 0x000000002e187984 */ /* 0x002e620000000400 */
[----:B--2---:R-:W-:-:S04]  /*52c0*/  IMAD.MOV R20, RZ, RZ, -R21 ;  /* 0x000000ffff147224 */ /* 0x004fc800078e0a15 */
[----:B------:R-:W-:Y:S01]  /*52d0*/  IMAD R25, R20, R23, RZ ;  /* 0x0000001714197224 */ /* 0x000fe200078e02ff */
[----:B------:R-:W-:-:S10]  /*52e0*/  HFMA2.MMA R20, -RZ, RZ, 0, 0 ;  /* 0x00000000ff147435 */ /* 0x000fd400000001ff */
        /* <DEDUP_REMOVED lines=33> */
.L_x_467:
        /* <DEDUP_REMOVED lines=16> */
.L_x_466:
[----:B------:R-:W-:Y:S05]  /*5600*/  BSYNC B1 ;  /* 0x0000000000017941 */ /* 0x000fea0003800000 */
.L_x_465:
[----:B------:R-:W-:Y:S01]  /*5610*/  IADD3 R22, R32, 0x40, RZ ;  /* 0x0000004020167810 */ /* 0x000fe20007ffe0ff */
[----:B------:R-:W-:Y:S03]  /*5620*/  BSSY B1, `(.L_x_468) ;  /* 0x0000040000017945 */ /* 0x000fe60003800000 */
        /* <DEDUP_REMOVED lines=9> */
[----:B--2---:R-:W-:-:S06]  /*56c0*/  VIADD R25, R24, 0xffffffe ;  /* 0x0ffffffe18197836 */ /* 0x004fcc0000000000 */
[----:B------:R-:W2:Y:S02]  /*56d0*/  F2I.FTZ.U32.TRUNC.NTZ R21, R25 ;  /* 0x0000001900157305 */ /* 0x000ea4000021f000 */
[----:B--2---:R-:W-:-:S05]  /*56e0*/  IADD3 R20, RZ, -R21, RZ ;  /* 0x80000015ff147210 */ /* 0x004fca0007ffe0ff */
[----:B------:R-:W-:Y:S01]  /*56f0*/  IMAD R27, R20, R23, RZ ;  /* 0x00000017141b7224 */ /* 0x000fe200078e02ff */
[----:B------:R-:W-:-:S05]  /*5700*/  MOV R20, RZ ;  /* 0x000000ff00147202 */ /* 0x000fca0000000f00 */
[----:B------:R-:W-:-:S04]  /*5710*/  IMAD.HI.U32 R20, R21, R27, R20 ;  /* 0x0000001b15147227 */ /* 0x000fc800078e0014 */
[----:B------:R-:W-:-:S04]  /*5720*/  IMAD.MOV.U32 R21, RZ, RZ, R26 ;  /* 0x000000ffff157224 */ /* 0x000fc800078e001a */
[----:B------:R-:W-:-:S05]  /*5730*/  IMAD.HI.U32 R20, R20, R21, RZ ;  /* 0x0000001514147227 */ /* 0x000fca00078e00ff */
[----:B------:R-:W-:-:S05]  /*5740*/  IADD3 R20, -R20, RZ, RZ ;  /* 0x000000ff14147210 */ /* 0x000fca0007ffe1ff */
[----:B------:R-:W-:-:S05]  /*5750*/  IMAD R20, R23, R20, R21 ;  /* 0x0000001417147224 */ /* 0x000fca00078e0215 */
[----:B------:R-:W-:-:S13]  /*5760*/  ISETP.GT.U32.AND P0, PT, R23, R20, PT ;  /* 0x000000141700720c */ /* 0x000fda0003f04070 */
[----:B------:R-:W-:-:S04]  /*5770*/  @!P0 IADD3 R20, R20, -R23, RZ ;  /* 0x8000001714148210 */ /* 0x000fc80007ffe0ff */
[----:B------:R-:W-:-:S13]  /*5780*/  ISETP.GT.U32.AND P0, PT, R23, R20, PT ;  /* 0x000000141700720c */ /* 0x000fda0003f04070 */
[----:B------:R-:W-:-:S05]  /*5790*/  @!P0 IMAD.IADD R20, R20, 0x1, -R23 ;  /* 0x0000000114148824 */ /* 0x000fca00078e0a17 */
[----:B------:R-:W-:Y:S02]  /*57a0*/  @!P2 IADD3 R20, -R20, RZ, RZ ;  /* 0x000000ff1414a210 */ /* 0x000fe40007ffe1ff */
        /* <DEDUP_REMOVED lines=23> */
.L_x_470:
        /* <DEDUP_REMOVED lines=16> */
.L_x_469:
[----:B------:R-:W-:Y:S05]  /*5a20*/  BSYNC B1 ;  /* 0x0000000000017941 */ /* 0x000fea0003800000 */
.L_x_468:
[----:B------:R-:W-:Y:S01]  /*5a30*/  VIADD R32, R32, 0x80 ;  /* 0x0000008020207836 */ /* 0x000fe20000000000 */
[----:B------:R-:W-:Y:S02]  /*5a40*/  IADD3 R16, R16, 0x100, RZ ;  /* 0x0000010010107810 */ /* 0x000fe40007ffe0ff */
[----:B------:R-:W-:Y:S02]  /*5a50*/  IADD3 R50, R50, 0x1000, RZ ;  /* 0x0000100032327810 */ /* 0x000fe40007ffe0ff */
[----:B------:R-:W-:-:S13]  /*5a60*/  ISETP.GE.AND P0, PT, R32, R5, PT ;  /* 0x000000052000720c */ /* 0x000fda0003f06270 */
[----:B------:R-:W-:Y:S05]  /*5a70*/  @!P0 BRA `(.L_x_471) ;  /* 0xfffffff400bc8947 */ /* 0x000fea000383ffff */
.L_x_459:
[----:B------:R-:W-:Y:S05]  /*5a80*/  BSYNC B0 ;  /* 0x0000000000007941 */ /* 0x000fea0003800000 */
.L_x_458:
[----:B------:R-:W-:Y:S04]  /*5a90*/  BSSY B0, `(.L_x_472) ;  /* 0x0000034000007945 */ /* 0x000fe80003800000 */
[----:B------:R-:W-:Y:S05]  /*5aa0*/  @P1 BRA `(.L_x_473) ;  /* 0x0000000000c81947 */ /* 0x000fea0003800000 */
[----:B------:R-:W-:-:S05]  /*5ab0*/  IMAD.SHL.U32 R9, R5, 0x20, RZ ;  /* 0x0000002005097824 */ /* 0x000fca00078e00ff */
[----:B------:R-:W-:-:S04]  /*5ac0*/  IADD3 R6, P0, R34, R9, RZ ;  /* 0x0000000922067210 */ /* 0x000fc80007f1e0ff */
[----:B------:R-:W-:Y:S02]  /*5ad0*/  LEA.HI.X.SX32 R9, R9, R8, 0x1, P0 ;  /* 0x0000000809097211 */ /* 0x000fe400000f0eff */
[----:B------:R-:W-:-:S04]  /*5ae0*/  LEA R20, P0, R6, R10, 0x1 ;  /* 0x0000000a06147211 */ /* 0x000fc800078008ff */
[----:B------:R-:W-:-:S06]  /*5af0*/  LEA.HI.X R21, R6, R11, R9, 0x1, P0 ;  /* 0x0000000b06157211 */ /* 0x000fcc00000f0c09 */
[----:B------:R-:W5:Y:S01]  /*5b00*/  LDG.E.128 R20, desc[UR36][R20.64] ;  /* 0x0000002414147981 */ /* 0x000f62000c1e1d00 */
[----:B------:R-:W-:Y:S01]  /*5b10*/  IADD3 R0, R5, -R0, RZ ;  /* 0x8000000005007210 */ /* 0x000fe20007ffe0ff */
        /* <DEDUP_REMOVED lines=26> */
.L_x_475:
[----:B------:R-:W-:Y:S05]  /*5cc0*/  BSYNC B1 ;  /* 0x0000000000017941 */ /* 0x000fea0003800000 */
.L_x_474:
[----:B-----5:R-:W-:Y:S02]  /*5cd0*/  HADD2.F32 R0, -RZ, R20.H0_H0 ;  /* 0x20000014ff007230 */ /* 0x020fe40000004100 */
[----:B-1----:R-:W-:Y:S02]  /*5ce0*/  HADD2.F32 R11, -RZ, R22.H0_H0 ;  /* 0x20000016ff0b7230 */ /* 0x002fe40000004100 */
        /* <DEDUP_REMOVED lines=14> */
.L_x_473:
[----:B------:R-:W-:Y:S05]  /*5dd0*/  BSYNC B0 ;  /* 0x0000000000007941 */ /* 0x000fea0003800000 */
.L_x_472:
[C---:B------:R-:W-:Y:S01]  /*5de0*/  LOP3.LUT R2, R3.reuse, 0xffffff80, RZ, 0xc0, !PT ;  /* 0xffffff8003027812 */ /* 0x040fe200078ec0ff */
[----:B------:R-:W-:Y:S01]  /*5df0*/  BAR.SYNC.DEFER_BLOCKING 0x0 ;  /* 0x0000000000007b1d */ /* 0x000fe20000010000 */
[----:B------:R-:W-:Y:S02]  /*5e00*/  ISETP.GT.AND P6, PT, R3, 0x7, PT ;  /* 0x000000070300780c */ /* 0x000fe40003fc4270 */
[----:B------:R-:W-:Y:S02]  /*5e10*/  ISETP.NE.AND P4, PT, R2, 0x80, PT ;  /* 0x000000800200780c */ /* 0x000fe40003f85270 */
[----:B------:R-:W-:Y:S01]  /*5e20*/  LEA R0, R7, R35, 0x5 ;  /* 0x0000002307007211 */ /* 0x000fe200078e28ff */
        /* <DEDUP_REMOVED lines=21> */
.L_x_477:
[----:B------:R-:W-:Y:S05]  /*5f80*/  BSYNC B0 ;  /* 0x0000000000007941 */ /* 0x000fea0003800000 */
.L_x_476:
        /* <DEDUP_REMOVED lines=21> */
.L_x_479:
[----:B------:R-:W-:Y:S05]  /*60e0*/  BSYNC B0 ;  /* 0x0000000000007941 */ /* 0x000fea0003800000 */
.L_x_478:
        /* <DEDUP_REMOVED lines=9> */
.L_x_481:
[----:B------:R-:W-:Y:S05]  /*6180*/  BSYNC B0 ;  /* 0x0000000000007941 */ /* 0x000fea0003800000 */
.L_x_480:
        /* <DEDUP_REMOVED lines=21> */
.L_x_483:
[----:B------:R-:W-:Y:S05]  /*62e0*/  BSYNC B0 ;  /* 0x0000000000007941 */ /* 0x000fea0003800000 */
.L_x_482:
        /* <DEDUP_REMOVED lines=9> */
.L_x_485:
[----:B------:R-:W-:Y:S05]  /*6380*/  BSYNC B0 ;  /* 0x0000000000007941 */ /* 0x000fea0003800000 */
.L_x_484:
        /* <DEDUP_REMOVED lines=21> */
.L_x_487:
[----:B------:R-:W-:Y:S05]  /*64e0*/  BSYNC B0 ;  /* 0x0000000000007941 */ /* 0x000fea0003800000 */
.L_x_486:
        /* <DEDUP_REMOVED lines=8> */
.L_x_489:
[----:B------:R-:W-:Y:S05]  /*6570*/  BSYNC B0 ;  /* 0x0000000000007941 */ /* 0x000fea0003800000 */
.L_x_488:
        /* <DEDUP_REMOVED lines=20> */
.L_x_491:
[----:B------:R-:W-:Y:S05]  /*66c0*/  BSYNC B0 ;  /* 0x0000000000007941 */ /* 0x000fea0003800000 */
.L_x_490:
        /* <DEDUP_REMOVED lines=8> */
.L_x_493:
[----:B------:R-:W-:Y:S05]  /*6750*/  BSYNC B0 ;  /* 0x0000000000007941 */ /* 0x000fea0003800000 */
.L_x_492:
        /* <DEDUP_REMOVED lines=21> */
.L_x_495:
[----:B------:R-:W-:Y:S05]  /*68b0*/  BSYNC B0 ;  /* 0x0000000000007941 */ /* 0x000fea0003800000 */
.L_x_494:
        /* <DEDUP_REMOVED lines=8> */
.L_x_497:
[----:B------:R-:W-:Y:S05]  /*6940*/  BSYNC B0 ;  /* 0x0000000000007941 */ /* 0x000fea0003800000 */
.L_x_496:
        /* <DEDUP_REMOVED lines=20> */
.L_x_499:
[----:B------:R-:W-:Y:S05]  /*6a90*/  BSYNC B0 ;  /* 0x0000000000007941 */ /* 0x000fea0003800000 */
.L_x_498:
        /* <DEDUP_REMOVED lines=17> */
.L_x_500:
        /* <DEDUP_REMOVED lines=58> */
.L_x_404:
[----:B------:R-:W-:Y:S01]  /*6f50*/  HFMA2.MMA R11, -RZ, RZ, 0, 1.847743988037109375e-06 ;  /* 0x0000001fff0b7435 */ /* 0x000fe200000001ff */
[----:B-1----:R-:W-:Y:S01]  /*6f60*/  IMAD.MOV.U32 R12, RZ, RZ, 0x8 ;  /* 0x00000008ff0c7424 */ /* 0x002fe200078e00ff */
[----:B------:R-:W-:-:S09]  /*6f70*/  MOV R15, 0xffff ;  /* 0x0000ffff000f7802 */ /* 0x000fd20000000f00 */
[----:B--2--5:R-:W-:Y:S05]  /*6f80*/  WARPSYNC.COLLECTIVE R15, `(.L_x_501) ;  /* 0x000000000f087348 */ /* 0x024fea0003c00000 */
[----:B------:R0:W1:Y:S02]  /*6f90*/  SHFL.BFLY P6, R14, R13, R12, R11 ;  /* 0x0c00000c0d0e7389 */ /* 0x00006400000c000b */
[----:B012--5:R-:W-:Y:S01]  /*6fa0*/  ENDCOLLECTIVE ;  /* 0x000000000000791b */ /* 0x027fe20003800000 */
.L_x_501:
[----:B------:R-:W-:Y:S01]  /*6fb0*/  HFMA2.MMA R12, -RZ, RZ, 0, 2.384185791015625e-07 ;  /* 0x00000004ff0c7435 */ /* 0x000fe200000001ff */
[----:B------:R-:W-:-:S04]  /*6fc0*/  FADD.FTZ R0, R13, R14 ;  /* 0x0000000e0d007221 */ /* 0x000fc80000010000 */
[----:B------:R-:W-:-:S07]  /*6fd0*/  IMAD.MOV.U32 R13, RZ, RZ, R0 ;  /* 0x000000ffff0d7224 */ /* 0x000fce00078e0000 */
[----:B------:R-:W-:Y:S05]  /*6fe0*/  WARPSYNC.COLLECTIVE R15, `(.L_x_502) ;  /* 0x000000000f087348 */ /* 0x000fea0003c00000 */
[----:B------:R0:W1:Y:S02]  /*6ff0*/  SHFL.BFLY P6, R14, R13, R12, R11 ;  /* 0x0c00000c0d0e7389 */ /* 0x00006400000c000b */
[----:B01----:R-:W-:Y:S01]  /*7000*/  ENDCOLLECTIVE ;  /* 0x000000000000791b */ /* 0x003fe20003800000 */
.L_x_502:
[----:B------:R-:W-:Y:S02]  /*7010*/  IMAD.MOV.U32 R12, RZ, RZ, 0x2 ;  /* 0x00000002ff0c7424 */ /* 0x000fe400078e00ff */
[----:B------:R-:W-:-:S05]  /*7020*/  FADD.FTZ R3, R0, R14 ;  /* 0x0000000e00037221 */ /* 0x000fca0000010000 */
[----:B------:R-:W-:-:S07]  /*7030*/  MOV R13, R3 ;  /* 0x00000003000d7202 */ /* 0x000fce0000000f00 */
[----:B------:R-:W-:Y:S05]  /*7040*/  WARPSYNC.COLLECTIVE R15, `(.L_x_503) ;  /* 0x000000000f087348 */ /* 0x000fea0003c00000 */
[----:B------:R0:W1:Y:S02]  /*7050*/  SHFL.BFLY P6, R14, R13, R12, R11 ;  /* 0x0c00000c0d0e7389 */ /* 0x00006400000c000b */
[----:B01----:R-:W-:Y:S01]  /*7060*/  ENDCOLLECTIVE ;  /* 0x000000000000791b */ /* 0x003fe20003800000 */
.L_x_503:
[----:B------:R-:W-:Y:S01]  /*7070*/  HFMA2.MMA R12, -RZ, RZ, 0, 5.9604644775390625e-08 ;  /* 0x00000001ff0c7435 */ /* 0x000fe200000001ff */
[----:B------:R-:W-:-:S05]  /*7080*/  FADD.FTZ R4, R3, R14 ;  /* 0x0000000e03047221 */ /* 0x000fca0000010000 */
[----:B------:R-:W-:-:S07]  /*7090*/  MOV R13, R4 ;  /* 0x00000004000d7202 */ /* 0x000fce0000000f00 */
[----:B------:R-:W-:Y:S05]  /*70a0*/  WARPSYNC.COLLECTIVE R15, `(.L_x_504) ;  /* 0x000000000f087348 */ /* 0x000fea0003c00000 */
[----:B------:R0:W1:Y:S02]  /*70b0*/  SHFL.BFLY P6, R14, R13, R12, R11 ;  /* 0x0c00000c0d0e7389 */ /* 0x00006400000c000b */
[----:B01----:R-:W-:Y:S01]  /*70c0*/  ENDCOLLECTIVE ;  /* 0x000000000000791b */ /* 0x003fe20003800000 */
.L_x_504:
[----:B------:R-:W-:Y:S05]  /*70d0*/  BRA `(.L_x_505) ;  /* 0xffffffa800487947 */ /* 0x000fea000383ffff */
.L_x_506:
        /* <DEDUP_REMOVED lines=10> */
.L_x_2353:


//--------------------- .text._ZN4mmha33masked_multihead_attention_kernelItLi32ELi32ELi2ELi4ELi128ELb1ELb0EEEv26Multihead_attention_paramsIT_XT5_EE --------------------------
	.section	.text._ZN4mmha33masked_multihead_attention_kernelItLi32ELi32ELi2ELi4ELi128ELb1ELb0EEEv26Multihead_attention_paramsIT_XT5_EE,"ax",@progbits
	.align	128
        .global         _ZN4mmha33masked_multihead_attention_kernelItLi32ELi32ELi2ELi4ELi128ELb1ELb0EEEv26Multihead_attention_paramsIT_XT5_EE
        .type           _ZN4mmha33masked_multihead_attention_kernelItLi32ELi32ELi2ELi4ELi128ELb1ELb0EEEv26Multihead_attention_paramsIT_XT5_EE,@function
        .size           _ZN4mmha33masked_multihead_attention_kernelItLi32ELi32ELi2ELi4ELi128ELb1ELb0EEEv26Multihead_attention_paramsIT_XT5_EE,(.L_x_2354 - _ZN4mmha33masked_multihead_attention_kernelItLi32ELi32ELi2ELi4ELi128ELb1ELb0EEEv26Multihead_attention_paramsIT_XT5_EE)
        .other          _ZN4mmha33masked_multihead_attention_kernelItLi32ELi32ELi2ELi4ELi128ELb1ELb0EEEv26Multihead_attention_paramsIT_XT5_EE,@"STO_CUDA_ENTRY STV_DEFAULT"
_ZN4mmha33masked_multihead_attention_kernelItLi32ELi32ELi2ELi4ELi128ELb1ELb0EEEv26Multihead_attention_paramsIT_XT5_EE:
.text._ZN4mmha33masked_multihead_attention_kernelItLi32ELi32ELi2ELi4ELi128ELb1ELb0EEEv26Multihead_attention_paramsIT_XT5_EE:
        /* <DEDUP_REMOVED lines=14> */
.L_x_507:
        /* <DEDUP_REMOVED lines=15> */
[----:B------:R-:W-:Y:S02]  /*01d0*/  BSSY B0, `(.L_x_508) ;  /* 0x000003a000007945 */ /* 0x000fe40003800000 */
        /* <DEDUP_REMOVED lines=30> */
[----:B------:R-:W-:Y:S01]  /*03c0*/  IMAD.U32 R6, RZ, RZ, UR7 ;  /* 0x00000007ff067e24 */ /* 0x000fe2000f8e00ff */
[----:B------:R0:W5:Y:S03]  /*03d0*/  LDG.E R14, desc[UR36][R4.64] ;  /* 0x00000024040e7981 */ /* 0x000166000c1e1900 */
[----:B------:R-:W-:Y:S01]  /*03e0*/  IMAD R17, R6, UR38, R53 ;  /* 0x0000002606117c24 */ /* 0x000fe2000f8e0235 */
[----:B--2---:R-:W-:-:S03]  /*03f0*/  ISETP.NE.AND P0, PT, R0, RZ, PT ;  /* 0x000000ff0000720c */ /* 0x004fc60003f05270 */
        /* <DEDUP_REMOVED lines=23> */
.L_x_509:
[----:B------:R-:W-:Y:S05]  /*0570*/  BSYNC B0 ;  /* 0x0000000000007941 */ /* 0x000fea0003800000 */
.L_x_508:
        /* <DEDUP_REMOVED lines=21> */
[----:B------:R-:W-:-:S02]  /*06d0*/  IMAD.SHL.U32 R25, R25, 0x2, RZ ;  /* 0x0000000219197824 */ /* 0x000fc400078e00ff */
[----:B------:R-:W-:-:S04]  /*06e0*/  @P2 IMAD R21, R2, UR7, R53 ;  /* 0x0000000702152c24 */ /* 0x000fc8000f8e0235 */
[----:B------:R-:W2:Y:S01]  /*06f0*/  @P2 LDC.64 R4, c[0x0][0x2e0] ;  /* 0x0000b800ff042b82 */ /* 0x000ea20000000a00 */
[----:B------:R-:W-:Y:S01]  /*0700*/  @!P3 IMAD R13, R6, 0x8, R25 ;  /* 0x00000008060db824 */ /* 0x000fe200078e0219 */
[----:B------:R-:W-:Y:S01]  /*0710*/  IABS R18, UR40 ;  /* 0x0000002800127c13 */ /* 0x000fe20008000000 */
[----:B------:R-:W-:Y:S02]  /*0720*/  ULDC.64 UR4, c[0x0][0x2a8] ;  /* 0x0000aa0000047ab9 */ /* 0x000fe40000000a00 */
[----:B------:R-:W-:Y:S01]  /*0730*/  @!P3 IMAD R15, R26, UR6, R13 ;  /* 0x000000061a0fbc24 */ /* 0x000fe2000f8e020d */
[----:B------:R-:W-:Y:S02]  /*0740*/  UISETP.NE.U32.AND UP0, UPT, UR4, URZ, UPT ;  /* 0x0000003f0400728c */ /* 0x000fe4000bf05070 */
[----:B------:R-:W3:Y:S01]  /*0750*/  @!P0 LDC.64 R12, c[0x0][0x220] ;  /* 0x00008800ff0c8b82 */ /* 0x000ee20000000a00 */
[----:B0-----:R-:W-:Y:S01]  /*0760*/  @!P3 IMAD.WIDE R8, R15, 0x2, R8 ;  /* 0x000000020f08b825 */ /* 0x001fe200078e0208 */
[----:B------:R-:W-:Y:S01]  /*0770*/  IADD3 R15, R7, R0, RZ ;  /* 0x00000000070f7210 */ /* 0x000fe20007ffe0ff */
[----:B------:R-:W-:-:S03]  /*0780*/  UISETP.NE.AND.EX UP0, UPT, UR5, URZ, UPT, UP0 ;  /* 0x0000003f0500728c */ /* 0x000fc6000bf05300 */
[----:B------:R0:W4:Y:S01]  /*0790*/  @!P3 LDG.E R24, desc[UR36][R8.64] ;  /* 0x000000240818b981 */ /* 0x000122000c1e1900 */
[----:B-1----:R-:W-:-:S04]  /*07a0*/  @!P1 IMAD.WIDE R6, R15, 0x2, R10 ;  /* 0x000000020f069825 */ /* 0x002fc800078e020a */
[----:B------:R-:W-:Y:S01]  /*07b0*/  @P2 IMAD R11, R21, 0x20, R0 ;  /* 0x00000020150b2824 */ /* 0x000fe200078e0200 */
[----:B------:R-:W4:Y:S03]  /*07c0*/  @!P1 LDG.E R27, desc[UR36][R6.64] ;  /* 0x00000024061b9981 */ /* 0x000f26000c1e1900 */
[----:B--2---:R-:W-:-:S06]  /*07d0*/  @P2 IMAD.WIDE R10, R11, 0x2, R4 ;  /* 0x000000020b0a2825 */ /* 0x004fcc00078e0204 */
[----:B------:R1:W2:Y:S01]  /*07e0*/  @P2 LDG.E R11, desc[UR36][R10.64] ;  /* 0x000000240a0b2981 */ /* 0x0002a2000c1e1900 */
[----:B---3--:R-:W-:-:S04]  /*07f0*/  @!P0 IMAD.WIDE R4, R15, 0x2, R12 ;  /* 0x000000020f048825 */ /* 0x008fc800078e020c */
[----:B------:R-:W-:-:S06]  /*0800*/  IMAD.MOV.U32 R12, RZ, RZ, RZ ;  /* 0x000000ffff0c7224 */ /* 0x000fcc00078e00ff */
[----:B------:R3:W2:Y:S01]  /*0810*/  @!P0 LDG.E R12, desc[UR36][R4.64] ;  /* 0x00000024040c8981 */ /* 0x0006a2000c1e1900 */
[----:B0-----:R-:W-:-:S05]  /*0820*/  IMAD.U32 R8, RZ, RZ, UR6 ;  /* 0x00000006ff087e24 */ /* 0x001fca000f8e00ff */
[----:B------:R-:W-:-:S04]  /*0830*/  IABS R13, R8 ;  /* 0x00000008000d7213 */ /* 0x000fc80000000000 */
[----:B-1----:R-:W0:Y:S08]  /*0840*/  I2F.RP R10, R13 ;  /* 0x0000000d000a7306 */ /* 0x002e300000209400 */
[----:B0-----:R-:W0:Y:S02]  /*0850*/  MUFU.RCP R10, R10 ;  /* 0x0000000a000a7308 */ /* 0x001e240000001000 */
[----:B0-----:R-:W-:-:S06]  /*0860*/  IADD3 R8, R10, 0xffffffe, RZ ;  /* 0x0ffffffe0a087810 */ /* 0x001fcc0007ffe0ff */
[----:B------:R0:W3:Y:S02]  /*0870*/  F2I.FTZ.U32.TRUNC.NTZ R9, R8 ;  /* 0x0000000800097305 */ /* 0x0000e4000021f000 */
[----:B0-----:R-:W-:Y:S02]  /*0880*/  IMAD.MOV.U32 R8, RZ, RZ, RZ ;  /* 0x000000ffff087224 */ /* 0x001fe400078e00ff */
[----:B---3--:R-:W-:-:S04]  /*0890*/  IMAD.MOV R4, RZ, RZ, -R9 ;  /* 0x000000ffff047224 */ /* 0x008fc800078e0a09 */
        /* <DEDUP_REMOVED lines=62> */
[----:B------:R-:W-:Y:S02]  /*0c80*/  @!P1 IADD3 R30, -R30, RZ, RZ ;  /* 0x000000ff1e1e9210 */ /* 0x000fe40007ffe1ff */
[----:B------:R-:W-:Y:S02]  /*0c90*/  ISETP.LT.AND P1, PT, R0, R7, !P0 ;  /* 0x000000070000720c */ /* 0x000fe40004721270 */
[----:B------:R-:W-:Y:S02]  /*0ca0*/  ISETP.NE.U32.AND P0, PT, R3, 0x1, PT ;  /* 0x000000010300780c */ /* 0x000fe40003f05070 */
[----:B------:R-:W-:Y:S02]  /*0cb0*/  P2R R33, PR, RZ, 0x2 ;  /* 0x00000002ff217803 */ /* 0x000fe40000000000 */
[----:B------:R-:W-:-:S05]  /*0cc0*/  @!P2 LOP3.LUT R30, RZ, R31, RZ, 0x33, !PT ;  /* 0x0000001fff1ea212 */ /* 0x000fca00078e33ff */
[----:B------:R-:W-:-:S04]  /*0cd0*/  IMAD.MOV R3, RZ, RZ, -R30 ;  /* 0x000000ffff037224 */ /* 0x000fc800078e0a1e */
[----:B------:R-:W-:Y:S01]  /*0ce0*/  IMAD R32, R31, R3, R0 ;  /* 0x000000031f207224 */ /* 0x000fe200078e0200 */
[----:B------:R-:W-:Y:S06]  /*0cf0*/  @P0 BRA `(.L_x_512) ;  /* 0x0000000000400947 */ /* 0x000fec0003800000 */
[----:B------:R-:W-:Y:S01]  /*0d00*/  MOV R14, 0x0 ;  /* 0x00000000000e7802 */ /* 0x000fe20000000f00 */
[----:B------:R-:W-:Y:S01]  /*0d10*/  ULDC.64 UR4, c[0x4][0x68] ;  /* 0x01001a0000047ab9 */ /* 0x000fe20000000a00 */
[----:B------:R-:W-:Y:S01]  /*0d20*/  ULDC.64 UR6, c[0x4][0x40] ;  /* 0x0100100000067ab9 */ /* 0x000fe20000000a00 */
[----:B------:R-:W-:Y:S01]  /*0d30*/  MOV R4, UR4 ;  /* 0x0000000400047c02 */ /* 0x000fe20008000f00 */
[----:B------:R-:W-:Y:S01]  /*0d40*/  IMAD.U32 R5, RZ, RZ, UR5 ;  /* 0x00000005ff057e24 */ /* 0x000fe2000f8e00ff */
[----:B------:R-:W-:Y:S01]  /*0d50*/  ULDC.64 UR4, c[0x4][0x70] ;  /* 0x01001c0000047ab9 */ /* 0x000fe20000000a00 */
[----:B------:R-:W0:Y:S01]  /*0d60*/  LDC.64 R14, c[0x4][R14] ;  /* 0x010000000e0e7b82 */ /* 0x000e220000000a00 */
[----:B------:R-:W-:Y:S01]  /*0d70*/  HFMA2.MMA R8, -RZ, RZ, 0, 8.0049037933349609375e-05 ;  /* 0x0000053fff087435 */ /* 0x000fe200000001ff */
[----:B------:R-:W-:Y:S01]  /*0d80*/  MOV R6, UR4 ;  /* 0x0000000400067c02 */ /* 0x000fe20008000f00 */
[----:B------:R-:W-:Y:S01]  /*0d90*/  IMAD.U32 R7, RZ, RZ, UR5 ;  /* 0x00000005ff077e24 */ /* 0x000fe2000f8e00ff */
[----:B------:R-:W-:Y:S01]  /*0da0*/  MOV R10, UR6 ;  /* 0x00000006000a7c02 */ /* 0x000fe20008000f00 */
[----:B------:R-:W-:Y:S01]  /*0db0*/  IMAD.U32 R11, RZ, RZ, UR7 ;  /* 0x00000007ff0b7e24 */ /* 0x000fe2000f8e00ff */
[----:B------:R-:W-:Y:S01]  /*0dc0*/  MOV R13, RZ ;  /* 0x000000ff000d7202 */ /* 0x000fe20000000f00 */
[----:B------:R-:W-:-:S07]  /*0dd0*/  IMAD.MOV.U32 R12, RZ, RZ, 0x1 ;  /* 0x00000001ff0c7424 */ /* 0x000fce00078e00ff */
[----:B------:R-:W-:-:S07]  /*0de0*/  LEPC R20, `(.L_x_512) ;  /* 0x000000001014794e */ /* 0x000fce0000000000 */
[----:B0----5:R-:W-:Y:S05]  /*0df0*/  CALL.ABS.NOINC R14 ;  /* 0x000000000e007343 */ /* 0x021fea0003c00000 */
.L_x_512:
[----:B------:R-:W0:Y:S01]  /*0e00*/  S2R R4, SR_CgaCtaId ;  /* 0x0000000000047919 */ /* 0x000e220000008800 */
[----:B------:R-:W1:Y:S01]  /*0e10*/  LDC R9, c[0x0][0x290] ;  /* 0x0000a400ff097b82 */ /* 0x000e620000000800 */
[----:B------:R-:W-:Y:S02]  /*0e20*/  MOV R0, 0x400 ;  /* 0x0000040000007802 */ /* 0x000fe40000000f00 */
[----:B------:R-:W-:-:S03]  /*0e30*/  ISETP.NE.AND P6, PT, R33, RZ, PT ;  /* 0x000000ff2100720c */ /* 0x000fc60003fc5270 */
[----:B------:R-:W-:Y:S02]  /*0e40*/  VIADD R3, R0, 0xa0 ;  /* 0x000000a000037836 */ /* 0x000fe40000000000 */
[----:B------:R-:W-:-:S03]  /*0e50*/  IMAD R0, R31, R30, R32 ;  /* 0x0000001e1f007224 */ /* 0x000fc600078e0220 */
[----:B0-----:R-:W-:-:S04]  /*0e60*/  LEA R5, R4, R3, 0x18 ;  /* 0x0000000304057211 */ /* 0x001fc800078ec0ff */
[----:B------:R-:W-:-:S05]  /*0e70*/  LEA R0, R0, R5, 0x1 ;  /* 0x0000000500007211 */ /* 0x000fca00078e08ff */
[----:B-1----:R-:W-:Y:S01]  /*0e80*/  IMAD R3, R9, 0x2, R0 ;  /* 0x0000000209037824 */ /* 0x002fe200078e0200 */
[----:B------:R-:W-:Y:S06]  /*0e90*/  @!P6 BRA `(.L_x_513) ;  /* 0x00000000000ce947 */ /* 0x000fec0003800000 */
[----:B------:R-:W-:Y:S01]  /*0ea0*/  ISETP.NE.AND P5, PT, R23, RZ, PT ;  /* 0x000000ff1700720c */ /* 0x000fe20003fa5270 */
[----:B------:R0:W-:-:S12]  /*0eb0*/  STS [R0], R29 ;  /* 0x0000001d00007388 */ /* 0x0001d80000000800 */
[----:B------:R0:W-:Y:S02]  /*0ec0*/  @!P5 STS [R3], R24 ;  /* 0x000000180300d388 */ /* 0x0001e40000000800 */
.L_x_513:
        /* <DEDUP_REMOVED lines=42> */
.L_x_517:
        /* <DEDUP_REMOVED lines=11> */
[--C-:B------:R-:W-:Y:S01]  /*1220*/  HADD2.F32 R7, -RZ, R29.reuse.H1_H1 ;  /* 0x3000001dff077230 */ /* 0x100fe20000004100 */
[----:B-----5:R-:W-:Y:S01]  /*1230*/  IADD3 R5, -R22, UR4, RZ ;  /* 0x0000000416057c10 */ /* 0x020fe2000fffe1ff */
[----:B------:R-:W-:Y:S01]  /*1240*/  HADD2.F32 R29, -RZ, R29.H0_H0 ;  /* 0x2000001dff1d7230 */ /* 0x000fe20000004100 */
[----:B------:R-:W0:Y:S02]  /*1250*/  MUFU.RCP R9, R9 ;  /* 0x0000000900097308 */ /* 0x000e240000001000 */
[----:B------:R-:W-:Y:S01]  /*1260*/  I2FP.F32.S32 R5, R5 ;  /* 0x0000000500057245 */ /* 0x000fe20000201400 */
[----:B0-----:R-:W-:Y:S01]  /*1270*/  FMUL.FTZ R8, R8, R9 ;  /* 0x0000000908087220 */ /* 0x001fe20000410000 */
[----:B------:R-:W-:-:S02]  /*1280*/  HADD2.F32 R9, -RZ, R24.H1_H1 ;  /* 0x30000018ff097230 */ /* 0x000fc40000004100 */
[----:B------:R-:W-:Y:S02]  /*1290*/  HADD2.F32 R24, -RZ, R24.H0_H0 ;  /* 0x20000018ff187230 */ /* 0x000fe40000004100 */
[----:B------:R-:W-:-:S06]  /*12a0*/  FMUL.FTZ R8, R8, 13.28771209716796875 ;  /* 0x41549a7808087820 */ /* 0x000fcc0000410000 */
[----:B------:R-:W0:Y:S02]  /*12b0*/  MUFU.EX2 R8, -R8 ;  /* 0x8000000800087308 */ /* 0x000e240000000800 */
[----:B0-----:R-:W-:-:S04]  /*12c0*/  FMUL.FTZ R5, R5, R8 ;  /* 0x0000000805057220 */ /* 0x001fc80000410000 */
[----:B------:R-:W-:-:S04]  /*12d0*/  FMUL.RZ R11, R5, 0.15915493667125701904 ;  /* 0x3e22f983050b7820 */ /* 0x000fc8000040c000 */
[----:B------:R-:W0:Y:S08]  /*12e0*/  MUFU.SIN R6, R11 ;  /* 0x0000000b00067308 */ /* 0x000e300000000400 */
[----:B------:R-:W1:Y:S01]  /*12f0*/  MUFU.COS R5, R11 ;  /* 0x0000000b00057308 */ /* 0x000e620000000000 */
[C---:B0-----:R-:W-:Y:S01]  /*1300*/  FMUL.FTZ R8, R7.reuse, R6 ;  /* 0x0000000607087220 */ /* 0x041fe20000410000 */
[C---:B------:R-:W-:Y:S01]  /*1310*/  FMUL.FTZ R10, R6.reuse, R9 ;  /* 0x00000009060a7220 */ /* 0x040fe20000410000 */
[----:B-1----:R-:W-:Y:S01]  /*1320*/  FMUL.FTZ R7, R7, R5 ;  /* 0x0000000507077220 */ /* 0x002fe20000410000 */
[----:B------:R-:W-:Y:S01]  /*1330*/  FMUL.FTZ R9, R5, R9 ;  /* 0x0000000905097220 */ /* 0x000fe20000410000 */
[----:B------:R-:W-:Y:S01]  /*1340*/  FFMA.FTZ R8, R29, R5, -R8 ;  /* 0x000000051d087223 */ /* 0x000fe20000010808 */
[----:B------:R-:W-:Y:S01]  /*1350*/  FFMA.FTZ R10, R5, R24, -R10 ;  /* 0x00000018050a7223 */ /* 0x000fe2000001080a */
[----:B------:R-:W-:Y:S01]  /*1360*/  FFMA.FTZ R7, R29, R6, R7 ;  /* 0x000000061d077223 */ /* 0x000fe20000010007 */
[----:B------:R-:W-:-:S04]  /*1370*/  FFMA.FTZ R9, R6, R24, R9 ;  /* 0x0000001806097223 */ /* 0x000fc80000010009 */
[----:B------:R-:W-:Y:S02]  /*1380*/  F2FP.F16.F32.PACK_AB R29, R7, R8 ;  /* 0x00000008071d723e */ /* 0x000fe400000000ff */
[----:B------:R-:W-:-:S07]  /*1390*/  F2FP.F16.F32.PACK_AB R24, R9, R10 ;  /* 0x0000000a0918723e */ /* 0x000fce00000000ff */
.L_x_520:
[----:B------:R-:W-:Y:S05]  /*13a0*/  BSYNC B2 ;  /* 0x0000000000027941 */ /* 0x000fea0003800000 */
.L_x_519:
[----:B------:R-:W-:Y:S01]  /*13b0*/  PRMT R6, R24, 0x7632, R6 ;  /* 0x0000763218067816 */ /* 0x000fe20000000006 */
[----:B------:R0:W-:Y:S04]  /*13c0*/  STS.U16 [R13], R24 ;  /* 0x000000180d007388 */ /* 0x0001e80000000400 */
[----:B------:R0:W-:Y:S02]  /*13d0*/  STS.U16 [R12], R6 ;  /* 0x000000060c007388 */ /* 0x0001e40000000400 */
.L_x_518:
[----:B------:R-:W-:Y:S05]  /*13e0*/  BSYNC B1 ;  /* 0x0000000000017941 */ /* 0x000fea0003800000 */
.L_x_516:
[----:B------:R-:W-:Y:S01]  /*13f0*/  PRMT R5, R29, 0x7632, R5 ;  /* 0x000076321d057816 */ /* 0x000fe20000000005 */
[----:B------:R1:W-:Y:S04]  /*1400*/  STS.U16 [R4], R29 ;  /* 0x0000001d04007388 */ /* 0x0003e80000000400 */
[----:B------:R1:W-:Y:S02]  /*1410*/  STS.U16 [R31], R5 ;  /* 0x000000051f007388 */ /* 0x0003e40000000400 */
.L_x_515:
[----:B------:R-:W-:Y:S05]  /*1420*/  BSYNC B0 ;  /* 0x0000000000007941 */ /* 0x000fea0003800000 */
.L_x_514:
[----:B------:R-:W-:Y:S06]  /*1430*/  BAR.SYNC.DEFER_BLOCKING 0x0 ;  /* 0x0000000000007b1d */ /* 0x000fec0000010000 */
[----:B------:R-:W-:Y:S04]  /*1440*/  BSSY B0, `(.L_x_521) ;  /* 0x0000005000007945 */ /* 0x000fe80003800000 */
[----:B------:R-:W-:Y:S05]  /*1450*/  @!P6 BRA `(.L_x_522) ;  /* 0x00000000000ce947 */ /* 0x000fea0003800000 */
[----:B------:R-:W-:Y:S01]  /*1460*/  ISETP.NE.AND P0, PT, R23, RZ, PT ;  /* 0x000000ff1700720c */ /* 0x000fe20003f05270 */
[----:B01----:R2:W3:-:S12]  /*1470*/  LDS R29, [R0] ;  /* 0x00000000001d7984 */ /* 0x0034d80000000800 */
[----:B------:R2:W4:Y:S02]  /*1480*/  @!P0 LDS R24, [R3] ;  /* 0x0000000003188984 */ /* 0x0005240000000800 */
.L_x_522:
[----:B------:R-:W-:Y:S05]  /*1490*/  BSYNC B0 ;  /* 0x0000000000007941 */ /* 0x000fea0003800000 */
.L_x_521:
[----:B------:R-:W-:Y:S06]  /*14a0*/  BAR.SYNC.DEFER_BLOCKING 0x0 ;  /* 0x0000000000007b1d */ /* 0x000fec0000010000 */
[----:B------:R-:W-:Y:S05]  /*14b0*/  BRA `(.L_x_511) ;  /* 0x0000000000d47947 */ /* 0x000fea0003800000 */
.L_x_510:
        /* <DEDUP_REMOVED lines=25> */
.L_x_523:
[----:B------:R-:W-:-:S13]  /*1650*/  ISETP.GE.AND P0, PT, R0, R7, PT ;  /* 0x000000070000720c */ /* 0x000fda0003f06270 */
[----:B------:R-:W-:Y:S05]  /*1660*/  @P0 BRA `(.L_x_524) ;  /* 0x0000000000640947 */ /* 0x000fea0003800000 */
[----:B------:R-:W-:Y:S01]  /*1670*/  I2FP.F32.S32 R7, R7 ;  /* 0x0000000700077245 */ /* 0x000fe20000201400 */
[--C-:B------:R-:W-:Y:S01]  /*1680*/  HADD2.F32 R3, -RZ, R29.reuse.H1_H1 ;  /* 0x3000001dff037230 */ /* 0x100fe20000004100 */
[----:B------:R-:W-:Y:S01]  /*1690*/  I2FP.F32.S32 R0, R0 ;  /* 0x0000000000007245 */ /* 0x000fe20000201400 */
[--C-:B------:R-:W-:Y:S01]  /*16a0*/  HADD2.F32 R8, -RZ, R24.reuse.H1_H1 ;  /* 0x30000018ff087230 */ /* 0x100fe20000004100 */
[----:B------:R-:W-:Y:S01]  /*16b0*/  I2FP.F32.S32 R23, R23 ;  /* 0x0000001700177245 */ /* 0x000fe20000201400 */
[----:B------:R-:W-:Y:S01]  /*16c0*/  HADD2.F32 R29, -RZ, R29.H0_H0 ;  /* 0x2000001dff1d7230 */ /* 0x000fe20000004100 */
[----:B------:R-:W0:Y:S01]  /*16d0*/  MUFU.RCP R7, R7 ;  /* 0x0000000700077308 */ /* 0x000e220000001000 */
[----:B------:R-:W-:Y:S02]  /*16e0*/  HADD2.F32 R9, -RZ, R24.H0_H0 ;  /* 0x20000018ff097230 */ /* 0x000fe40000004100 */
[----:B0-----:R-:W-:-:S04]  /*16f0*/  FMUL.FTZ R0, R0, R7 ;  /* 0x0000000700007220 */ /* 0x001fc80000410000 */
[----:B------:R-:W-:-:S06]  /*1700*/  FMUL.FTZ R0, R0, 13.28771209716796875 ;  /* 0x41549a7800007820 */ /* 0x000fcc0000410000 */
[----:B------:R-:W0:Y:S02]  /*1710*/  MUFU.EX2 R0, -R0 ;  /* 0x8000000000007308 */ /* 0x000e240000000800 */
[----:B0-----:R-:W-:-:S04]  /*1720*/  FMUL.FTZ R23, R23, R0 ;  /* 0x0000000017177220 */ /* 0x001fc80000410000 */
[----:B------:R-:W-:-:S04]  /*1730*/  FMUL.RZ R23, R23, 0.15915493667125701904 ;  /* 0x3e22f98317177820 */ /* 0x000fc8000040c000 */
[----:B------:R-:W0:Y:S08]  /*1740*/  MUFU.SIN R4, R23 ;  /* 0x0000001700047308 */ /* 0x000e300000000400 */
[----:B------:R-:W1:Y:S01]  /*1750*/  MUFU.COS R5, R23 ;  /* 0x0000001700057308 */ /* 0x000e620000000000 */
[CC--:B0-----:R-:W-:Y:S01]  /*1760*/  FMUL.FTZ R6, R4.reuse, R3.reuse ;  /* 0x0000000304067220 */ /* 0x0c1fe20000410000 */
[CC--:B------:R-:W-:Y:S01]  /*1770*/  FMUL.FTZ R0, R4.reuse, R8.reuse ;  /* 0x0000000804007220 */ /* 0x0c0fe20000410000 */
[C---:B-1----:R-:W-:Y:S01]  /*1780*/  FMUL.FTZ R7, R5.reuse, R3 ;  /* 0x0000000305077220 */ /* 0x042fe20000410000 */
[C---:B------:R-:W-:Y:S01]  /*1790*/  FMUL.FTZ R3, R5.reuse, R8 ;  /* 0x0000000805037220 */ /* 0x040fe20000410000 */
[C---:B------:R-:W-:Y:S01]  /*17a0*/  FFMA.FTZ R6, R5.reuse, R29, -R6 ;  /* 0x0000001d05067223 */ /* 0x040fe20000010806 */
[----:B------:R-:W-:Y:S01]  /*17b0*/  FFMA.FTZ R0, R5, R9, -R0 ;  /* 0x0000000905007223 */ /* 0x000fe20000010800 */
[C---:B------:R-:W-:Y:S01]  /*17c0*/  FFMA.FTZ R29, R4.reuse, R29, R7 ;  /* 0x0000001d041d7223 */ /* 0x040fe20000010007 */
[----:B------:R-:W-:-:S04]  /*17d0*/  FFMA.FTZ R3, R4, R9, R3 ;  /* 0x0000000904037223 */ /* 0x000fc80000010003 */
[----:B------:R-:W-:Y:S02]  /*17e0*/  F2FP.F16.F32.PACK_AB R29, R29, R6 ;  /* 0x000000061d1d723e */ /* 0x000fe400000000ff */
[----:B------:R-:W-:-:S07]  /*17f0*/  F2FP.F16.F32.PACK_AB R24, R3, R0 ;  /* 0x000000000318723e */ /* 0x000fce00000000ff */
.L_x_524:
[----:B------:R-:W-:Y:S05]  /*1800*/  BSYNC B0 ;  /* 0x0000000000007941 */ /* 0x000fea0003800000 */
.L_x_511:
        /* <DEDUP_REMOVED lines=14> */
[----:B-1----:R-:W0:Y:S01]  /*18f0*/  @!P0 LDC.64 R4, c[0x0][0x248] ;  /* 0x00009200ff048b82 */ /* 0x002e220000000a00 */
[----:B------:R-:W-:Y:S01]  /*1900*/  @!P0 VIADD R6, R6, 0x60 ;  /* 0x0000006006068836 */ /* 0x000fe20000000000 */
[----:B------:R-:W-:Y:S01]  /*1910*/  LEA R0, R16, R3, 0x2 ;  /* 0x0000000310007211 */ /* 0x000fe200078e10ff */
[----:B---34-:R-:W-:-:S03]  /*1920*/  HMUL2 R3, R29, R24 ;  /* 0x000000181d037232 */ /* 0x018fc60000000000 */
[----:B------:R-:W-:Y:S01]  /*1930*/  @!P0 LEA R7, R7, R6, 0x18 ;  /* 0x0000000607078211 */ /* 0x000fe200078ec0ff */
[----:B------:R1:W-:Y:S01]  /*1940*/  STS [R0], R29 ;  /* 0x0000001d00007388 */ /* 0x0003e20000000800 */
[--C-:B------:R-:W-:Y:S02]  /*1950*/  HADD2.F32 R13, -RZ, R3.reuse.H0_H0 ;  /* 0x20000003ff0d7230 */ /* 0x100fe40000004100 */
[----:B------:R-:W-:Y:S02]  /*1960*/  HADD2.F32 R8, -RZ, R3.H1_H1 ;  /* 0x30000003ff087230 */ /* 0x000fe40000004100 */
[----:B------:R-:W-:-:S03]  /*1970*/  @!P0 IMAD R6, R16, 0x4, R7 ;  /* 0x0000000410068824 */ /* 0x000fc600078e0207 */
[----:B------:R-:W-:Y:S02]  /*1980*/  FADD.FTZ R13, R13, R8 ;  /* 0x000000080d0d7221 */ /* 0x000fe40000010000 */
[----:B------:R1:W-:Y:S01]  /*1990*/  @!P0 STS [R6], R27 ;  /* 0x0000001b06008388 */ /* 0x0003e20000000800 */
[----:B0-----:R-:W-:-:S05]  /*19a0*/  @!P0 IMAD.WIDE R4, R25, 0x2, R4 ;  /* 0x0000000219048825 */ /* 0x001fca00078e0204 */
[----:B------:R1:W-:Y:S01]  /*19b0*/  @!P0 STG.E desc[UR36][R4.64], R24 ;  /* 0x0000001804008986 */ /* 0x0003e2000c101924 */
[----:B------:R-:W-:Y:S05]  /*19c0*/  BRA.DIV UR4, `(.L_x_527) ;  /* 0x0000005604007947 */ /* 0x000fea000b800000 */
[----:B-1----:R-:W-:Y:S01]  /*19d0*/  MOV R6, 0xffff ;  /* 0x0000ffff00067802 */ /* 0x002fe20000000f00 */
        /* <DEDUP_REMOVED lines=10> */
.L_x_626:
[----:B-1----:R-:W-:-:S07]  /*1a80*/  FADD.FTZ R14, R4, R14 ;  /* 0x0000000e040e7221 */ /* 0x002fce0000010000 */
.L_x_526:
[----:B------:R-:W-:Y:S05]  /*1a90*/  BSYNC B0 ;  /* 0x0000000000007941 */ /* 0x000fea0003800000 */
.L_x_525:
        /* <DEDUP_REMOVED lines=12> */
[----:B-1----:R-:W1:Y:S01]  /*1b60*/  @P0 LDC.64 R4, c[0x0][0x2c8] ;  /* 0x0000b200ff040b82 */ /* 0x002e620000000a00 */
[----:B0-----:R-:W-:-:S04]  /*1b70*/  @P0 IMAD R7, R53, R6, R0 ;  /* 0x0000000635070224 */ /* 0x001fc800078e0200 */
[----:B------:R-:W-:-:S04]  /*1b80*/  @P0 IMAD R7, R7, R6, R0 ;  /* 0x0000000607070224 */ /* 0x000fc800078e0200 */
[----:B-1----:R-:W-:-:S06]  /*1b90*/  @P0 IMAD.WIDE R4, R7, 0x2, R4 ;  /* 0x0000000207040825 */ /* 0x002fcc00078e0204 */
[----:B------:R-:W2:Y:S01]  /*1ba0*/  @P0 LDG.E.U16 R4, desc[UR36][R4.64] ;  /* 0x0000002404040981 */ /* 0x000ea2000c1e1500 */
[----:B------:R-:W-:Y:S01]  /*1bb0*/  MOV R0, 0x400 ;  /* 0x0000040000007802 */ /* 0x000fe20000000f00 */
[----:B------:R-:W-:Y:S01]  /*1bc0*/  FMUL.FTZ R46, R14, UR4 ;  /* 0x000000040e2e7c20 */ /* 0x000fe20008410000 */
[----:B------:R-:W0:Y:S02]  /*1bd0*/  S2R R7, SR_CgaCtaId ;  /* 0x0000000000077919 */ /* 0x000e240000008800 */
[----:B------:R-:W-:-:S04]  /*1be0*/  IADD3 R0, R0, 0xa0, RZ ;  /* 0x000000a000007810 */ /* 0x000fc80007ffe0ff */
[----:B0-----:R-:W-:Y:S02]  /*1bf0*/  LEA R9, R7, R0, 0x18 ;  /* 0x0000000007097211 */ /* 0x001fe400078ec0ff */
[----:B------:R-:W-:-:S05]  /*1c00*/  IADD3 R0, -R3, UR40, RZ ;  /* 0x0000002803007c10 */ /* 0x000fca000fffe1ff */
[----:B------:R-:W-:Y:S02]  /*1c10*/  IMAD R9, R0, 0x4, R9 ;  /* 0x0000000400097824 */ /* 0x000fe400078e0209 */
[----:B--2---:R-:W-:-:S05]  /*1c20*/  @P0 HADD2.F32 R7, -RZ, R4.H0_H0 ;  /* 0x20000004ff070230 */ /* 0x004fca0000004100 */
[----:B------:R-:W-:-:S05]  /*1c30*/  @P0 FADD.FTZ R46, R46, R7 ;  /* 0x000000072e2e0221 */ /* 0x000fca0000010000 */
[----:B------:R0:W-:Y:S02]  /*1c40*/  STS [R9], R46 ;  /* 0x0000002e09007388 */ /* 0x0001e40000000800 */
.L_x_528:
[----:B------:R-:W-:Y:S05]  /*1c50*/  WARPSYNC.ALL ;  /* 0x0000000000007948 */ /* 0x000fea0003800000 */
[----:B------:R-:W2:Y:S08]  /*1c60*/  S2UR UR6, SR_CgaCtaId ;  /* 0x00000000000679c3 */ /* 0x000eb00000008800 */
[----:B------:R-:W-:Y:S01]  /*1c70*/  BAR.SYNC.DEFER_BLOCKING 0x0 ;  /* 0x0000000000007b1d */ /* 0x000fe20000010000 */
[----:B------:R-:W-:Y:S01]  /*1c80*/  LEA.HI R14, R16, R16, RZ, 0x1 ;  /* 0x00000010100e7211 */ /* 0x000fe200078f08ff */
[----:B-1----:R-:W-:-:S03]  /*1c90*/  IMAD.U32 R4, RZ, RZ, UR40 ;  /* 0x00000028ff047e24 */ /* 0x002fc6000f8e00ff */
[----:B------:R-:W-:Y:S01]  /*1ca0*/  LOP3.LUT R5, R14, 0xfffffffe, RZ, 0xc0, !PT ;  /* 0xfffffffe0e057812 */ /* 0x000fe200078ec0ff */
[----:B------:R-:W-:Y:S01]  /*1cb0*/  UMOV UR4, 0x400 ;  /* 0x0000040000047882 */ /* 0x000fe20000000000 */
[----:B------:R-:W-:Y:S01]  /*1cc0*/  IADD3 R4, R4, 0xf, -R3 ;  /* 0x0000000f04047810 */ /* 0x000fe20007ffe803 */
[----:B------:R-:W-:Y:S01]  /*1cd0*/  UIADD3 UR5, UR4, 0x20, URZ ;  /* 0x0000002004057890 */ /* 0x000fe2000fffe03f */
[----:B------:R-:W-:Y:S02]  /*1ce0*/  IADD3 R5, -R5, R16, RZ ;  /* 0x0000001005057210 */ /* 0x000fe40007ffe1ff */
[----:B------:R-:W-:Y:S02]  /*1cf0*/  SHF.R.S32.HI R7, RZ, 0x1f, R4 ;  /* 0x0000001fff077819 */ /* 0x000fe40000011404 */
[----:B------:R-:W-:Y:S02]  /*1d00*/  LEA.HI.SX32 R14, R14, R3, 0x1f ;  /* 0x000000030e0e7211 */ /* 0x000fe400078ffaff */
[----:B------:R-:W-:-:S04]  /*1d10*/  LEA.HI R7, R7, R4, RZ, 0x4 ;  /* 0x0000000407077211 */ /* 0x000fc800078f20ff */
[----:B------:R-:W-:Y:S01]  /*1d20*/  LOP3.LUT R4, R7, 0xfffffff0, RZ, 0xc0, !PT ;  /* 0xfffffff007047812 */ /* 0x000fe200078ec0ff */
[----:B--2---:R-:W-:-:S03]  /*1d30*/  ULEA UR5, UR6, UR5, 0x18 ;  /* 0x0000000506057291 */ /* 0x004fc6000f8ec03f */
[----:B------:R-:W-:-:S04]  /*1d40*/  IADD3 R7, R4, R3, RZ ;  /* 0x0000000304077210 */ /* 0x000fc80007ffe0ff */
[----:B------:R-:W-:Y:S02]  /*1d50*/  ISETP.GE.AND P0, PT, R14, R7, PT ;  /* 0x000000070e00720c */ /* 0x000fe40003f06270 */
[----:B------:R-:W-:Y:S01]  /*1d60*/  LEA R0, R5, UR5, 0x3 ;  /* 0x0000000505007c11 */ /* 0x000fe2000f8e18ff */
[----:B------:R-:W-:Y:S02]  /*1d70*/  ULDC UR5, c[0x0][0x29c] ;  /* 0x0000a70000057ab9 */ /* 0x000fe40000000800 */
[----:B------:R-:W-:Y:S02]  /*1d80*/  ISETP.NE.AND P1, PT, RZ, UR5, PT ;  /* 0x00000005ff007c0c */ /* 0x000fe4000bf25270 */
[----:B------:R1:W2:Y:S04]  /*1d90*/  LDS.64 R34, [R0] ;  /* 0x0000000000227984 */ /* 0x0002a80000000a00 */
[----:B------:R1:W0:Y:S04]  /*1da0*/  LDS.64 R32, [R0+0x10] ;  /* 0x0000100000207984 */ /* 0x0002280000000a00 */
[----:B------:R1:W0:Y:S04]  /*1db0*/  LDS.64 R30, [R0+0x20] ;  /* 0x00002000001e7984 */ /* 0x0002280000000a00 */
[----:B------:R1:W0:Y:S01]  /*1dc0*/  LDS.64 R26, [R0+0x30] ;  /* 0x00003000001a7984 */ /* 0x0002220000000a00 */
[----:B------:R-:W-:Y:S05]  /*1dd0*/  @P1 BRA `(.L_x_529) ;  /* 0x00000000001c1947 */ /* 0x000fea0003800000 */
[----:B------:R-:W-:-:S04]  /*1de0*/  UIADD3 UR4, UR4, 0x60, URZ ;  /* 0x0000006004047890 */ /* 0x000fc8000fffe03f */
[----:B------:R-:W-:-:S06]  /*1df0*/  ULEA UR4, UR6, UR4, 0x18 ;  /* 0x0000000406047291 */ /* 0x000fcc000f8ec03f */
[----:B-1----:R-:W-:-:S05]  /*1e00*/  LEA R0, R5, UR4, 0x3 ;  /* 0x0000000405007c11 */ /* 0x002fca000f8e18ff */
[----:B----4-:R1:W4:Y:S04]  /*1e10*/  LDS.64 R24, [R0] ;  /* 0x0000000000187984 */ /* 0x0103280000000a00 */
[----:B------:R1:W1:Y:S04]  /*1e20*/  LDS.64 R20, [R0+0x10] ;  /* 0x0000100000147984 */ /* 0x0002680000000a00 */
[----:B0-----:R0:W0:Y:S04]  /*1e30*/  LDS.64 R8, [R0+0x20] ;  /* 0x0000200000087984 */ /* 0x0010280000000a00 */
[----:B------:R0:W0:Y:S02]  /*1e40*/  LDS.64 R6, [R0+0x30] ;  /* 0x0000300000067984 */ /* 0x0000240000000a00 */
.L_x_529:
[----:B------:R-:W-:Y:S01]  /*1e50*/  ULDC UR4, c[0x0][0x280] ;  /* 0x0000a00000047ab9 */ /* 0x000fe20000000800 */
[----:B------:R-:W-:Y:S01]  /*1e60*/  ULDC UR12, c[0x0][0x29c] ;  /* 0x0000a700000c7ab9 */ /* 0x000fe20000000800 */
[----:B------:R-:W-:Y:S01]  /*1e70*/  IMAD R28, R28, UR4, R53 ;  /* 0x000000041c1c7c24 */ /* 0x000fe2000f8e0235 */
[----:B------:R-:W-:Y:S01]  /*1e80*/  ULDC UR13, c[0x0][0x2a0] ;  /* 0x0000a800000d7ab9 */ /* 0x000fe20000000800 */
[----:B------:R-:W-:Y:S01]  /*1e90*/  ULDC.64 UR6, c[0x0][0x2b0] ;  /* 0x0000ac0000067ab9 */ /* 0x000fe20000000a00 */
[----:B------:R-:W-:Y:S01]  /*1ea0*/  ULDC.64 UR8, c[0x0][0x248] ;  /* 0x0000920000087ab9 */ /* 0x000fe20000000a00 */
[----:B------:R-:W-:Y:S01]  /*1eb0*/  ULDC.64 UR14, c[0x0][0x2c8] ;  /* 0x0000b200000e7ab9 */ /* 0x000fe20000000a00 */
[----:B------:R-:W-:Y:S01]  /*1ec0*/  ULDC.64 UR10, c[0x0][0x2d8] ;  /* 0x0000b600000a7ab9 */ /* 0x000fe20000000a00 */
[----:B------:R-:W-:Y:S01]  /*1ed0*/  BSSY B0, `(.L_x_530) ;  /* 0x00000d9000007945 */ /* 0x000fe20003800000 */
[----:B------:R-:W-:Y:S01]  /*1ee0*/  IMAD.SHL.U32 R5, R5, 0x4, RZ ;  /* 0x0000000405057824 */ /* 0x000fe200078e00ff */
[----:B---3--:R-:W-:-:S02]  /*1ef0*/  SHF.L.U32 R29, R28, 0x5, RZ ;  /* 0x000000051c1d7819 */ /* 0x008fc400000006ff */
[----:B------:R-:W-:Y:S05]  /*1f00*/  @P0 BRA `(.L_x_531) ;  /* 0x0000000c00540947 */ /* 0x000fea0003800000 */
[-C--:B01----:R-:W-:Y:S01]  /*1f10*/  IABS R0, R10.reuse ;  /* 0x0000000a00007213 */ /* 0x083fe20000000000 */
[----:B------:R-:W0:Y:S01]  /*1f20*/  LDC.64 R48, c[0x0][0x2e0] ;  /* 0x0000b800ff307b82 */ /* 0x000e220000000a00 */
[----:B------:R-:W-:Y:S01]  /*1f30*/  ULDC UR4, c[0x0][0x288] ;  /* 0x0000a20000047ab9 */ /* 0x000fe20000000800 */
[----:B------:R-:W-:Y:S01]  /*1f40*/  IMAD R4, R17, R10, R5 ;  /* 0x0000000a11047224 */ /* 0x000fe200078e0205 */
[----:B------:R-:W1:Y:S01]  /*1f50*/  I2F.RP R15, R0 ;  /* 0x00000000000f7306 */ /* 0x000e620000209400 */
[----:B------:R-:W-:Y:S01]  /*1f60*/  IMAD R28, R2, UR4, R53 ;  /* 0x00000004021c7c24 */ /* 0x000fe2000f8e0235 */
[----:B------:R-:W-:Y:S02]  /*1f70*/  ULDC UR4, c[0x0][0x2d0] ;  /* 0x0000b40000047ab9 */ /* 0x000fe40000000800 */
[----:B------:R-:W-:Y:S01]  /*1f80*/  SHF.R.S32.HI R44, RZ, 0x1f, R4 ;  /* 0x0000001fff2c7819 */ /* 0x000fe20000011404 */
[----:B------:R-:W3:Y:S01]  /*1f90*/  LDC.64 R12, c[0x0][0x2d8] ;  /* 0x0000b600ff0c7b82 */ /* 0x000ee20000000a00 */
[----:B------:R-:W-:-:S02]  /*1fa0*/  IMAD R51, R28, 0x20, R5 ;  /* 0x000000201c337824 */ /* 0x000fc400078e0205 */
[----:B------:R-:W-:Y:S01]  /*1fb0*/  IMAD R5, R29, R10, R5 ;  /* 0x0000000a1d057224 */ /* 0x000fe200078e0205 */
[----:B------:R-:W-:Y:S01]  /*1fc0*/  HFMA2.MMA R10, -RZ, RZ, 0, 0 ;  /* 0x00000000ff0a7435 */ /* 0x000fe200000001ff */
[----:B------:R-:W-:Y:S01]  /*1fd0*/  IMAD.U32 R28, RZ, RZ, UR4 ;  /* 0x00000004ff1c7e24 */ /* 0x000fe2000f8e00ff */
[----:B------:R-:W-:Y:S02]  /*1fe0*/  ULDC UR4, c[0x0][0x298] ;  /* 0x0000a60000047ab9 */ /* 0x000fe40000000800 */
[----:B------:R-:W2:Y:S01]  /*1ff0*/  LDC R45, c[0x0][0x2c0] ;  /* 0x0000b000ff2d7b82 */ /* 0x000ea20000000800 */
[----:B-1----:R-:W1:Y:S02]  /*2000*/  MUFU.RCP R15, R15 ;  /* 0x0000000f000f7308 */ /* 0x002e640000001000 */
[----:B-1----:R-:W-:Y:S01]  /*2010*/  VIADD R11, R15, 0xffffffe ;  /* 0x0ffffffe0f0b7836 */ /* 0x002fe20000000000 */
[C---:B------:R-:W-:Y:S01]  /*2020*/  IADD3 R15, R51.reuse, 0x8, RZ ;  /* 0x00000008330f7810 */ /* 0x040fe20007ffe0ff */
[----:B0-----:R-:W-:Y:S01]  /*2030*/  IMAD.WIDE R50, R51, 0x2, R48 ;  /* 0x0000000233327825 */ /* 0x001fe200078e0230 */
[----:B--2---:R-:W-:-:S03]  /*2040*/  IADD3 R45, R45, UR4, RZ ;  /* 0x000000042d2d7c10 */ /* 0x004fc6000fffe0ff */
[----:B------:R-:W0:Y:S01]  /*2050*/  F2I.FTZ.U32.TRUNC.NTZ R11, R11 ;  /* 0x0000000b000b7305 */ /* 0x000e22000021f000 */
[----:B------:R-:W-:Y:S01]  /*2060*/  IMAD.WIDE R48, R15, 0x2, R48 ;  /* 0x000000020f307825 */ /* 0x000fe200078e0230 */
[----:B0-----:R-:W-:-:S05]  /*2070*/  IADD3 R23, RZ, -R11, RZ ;  /* 0x8000000bff177210 */ /* 0x001fca0007ffe0ff */
[----:B------:R-:W-:-:S04]  /*2080*/  IMAD R23, R23, R0, RZ ;  /* 0x0000000017177224 */ /* 0x000fc800078e02ff */
[----:B------:R-:W-:-:S04]  /*2090*/  IMAD.HI.U32 R10, R11, R23, R10 ;  /* 0x000000170b0a7227 */ /* 0x000fc800078e000a */
[C---:B------:R-:W-:Y:S02]  /*20a0*/  IMAD R23, R53.reuse, R28, UR40 ;  /* 0x0000002835177e24 */ /* 0x040fe4000f8e021c */
[----:B---3--:R-:W-:-:S04]  /*20b0*/  IMAD.WIDE R52, R53, 0x2, R12 ;  /* 0x0000000235347825 */ /* 0x008fc800078e020c */
[----:B------:R-:W-:-:S07]  /*20c0*/  IMAD.MOV.U32 R28, RZ, RZ, R14 ;  /* 0x000000ffff1c7224 */ /* 0x000fce00078e000e */
.L_x_543:
[----:B------:R-:W-:Y:S01]  /*20d0*/  ISETP.NE.U32.AND P0, PT, RZ, UR6, PT ;  /* 0x00000006ff007c0c */ /* 0x000fe2000bf05070 */
[----:B0-----:R-:W-:Y:S01]  /*20e0*/  IMAD.U32 R13, RZ, RZ, UR6 ;  /* 0x00000006ff0d7e24 */ /* 0x001fe2000f8e00ff */
[----:B------:R-:W-:Y:S01]  /*20f0*/  USHF.R.S32.HI UR4, URZ, 0x1f, UR38 ;  /* 0x0000001f3f047899 */ /* 0x000fe20008011426 */
[----:B------:R-:W-:Y:S02]  /*2100*/  MOV R14, UR7 ;  /* 0x00000007000e7c02 */ /* 0x000fe40008000f00 */
[----:B------:R-:W-:-:S13]  /*2110*/  ISETP.NE.AND.EX P0, PT, RZ, UR7, PT, P0 ;  /* 0x00000007ff007c0c */ /* 0x000fda000bf05300 */
[----:B------:R-:W-:Y:S02]  /*2120*/  @P0 IADD3 R12, P1, P2, R28, UR38, R13 ;  /* 0x000000261c0c0c10 */ /* 0x000fe4000fa3e00d */
[----:B------:R-:W-:-:S04]  /*2130*/  @P0 SHF.R.S32.HI R11, RZ, 0x1f, R28 ;  /* 0x0000001fff0b0819 */ /* 0x000fc8000001141c */
[----:B------:R-:W-:Y:S02]  /*2140*/  @P0 IADD3.X R13, R11, UR4, R14, P1, P2 ;  /* 0x000000040b0d0c10 */ /* 0x000fe40008fe440e */
[----:B------:R-:W0:Y:S03]  /*2150*/  LDC R11, c[0x0][0x284] ;  /* 0x0000a100ff0b7b82 */ /* 0x000e260000000800 */
[----:B------:R1:W2:Y:S01]  /*2160*/  @P0 LDG.E.U8 R12, desc[UR36][R12.64] ;  /* 0x000000240c0c0981 */ /* 0x0002a2000c1e1100 */
[----:B------:R-:W-:Y:S01]  /*2170*/  IABS R15, R28 ;  /* 0x0000001c000f7213 */ /* 0x000fe20000000000 */
[----:B------:R-:W-:Y:S01]  /*2180*/  UIADD3 UR4, UR39, -0x1, URZ ;  /* 0xffffffff27047890 */ /* 0x000fe2000fffe03f */
[----:B------:R-:W-:Y:S01]  /*2190*/  ISETP.GE.AND P2, PT, R28, RZ, PT ;  /* 0x000000ff1c00720c */ /* 0x000fe20003f46270 */
[----:B------:R-:W-:Y:S02]  /*21a0*/  BSSY B1, `(.L_x_532) ;  /* 0x0000025000017945 */ /* 0x000fe40003800000 */
[----:B------:R-:W-:-:S04]  /*21b0*/  IMAD.HI.U32 R14, R10, R15, RZ ;  /* 0x0000000f0a0e7227 */ /* 0x000fc800078e00ff */
[----:B------:R-:W-:Y:S01]  /*21c0*/  IMAD.MOV R14, RZ, RZ, -R14 ;  /* 0x000000ffff0e7224 */ /* 0x000fe200078e0a0e */
[----:B0-----:R-:W-:Y:S02]  /*21d0*/  IABS R47, R11 ;  /* 0x0000000b002f7213 */ /* 0x001fe40000000000 */
[----:B------:R-:W-:-:S03]  /*21e0*/  ISETP.NE.AND P3, PT, R11, RZ, PT ;  /* 0x000000ff0b00720c */ /* 0x000fc60003f65270 */
[----:B------:R-:W-:-:S05]  /*21f0*/  IMAD R15, R47, R14, R15 ;  /* 0x0000000e2f0f7224 */ /* 0x000fca00078e020f */
[----:B------:R-:W-:-:S13]  /*2200*/  ISETP.GT.U32.AND P1, PT, R0, R15, PT ;  /* 0x0000000f0000720c */ /* 0x000fda0003f24070 */
[----:B------:R-:W-:-:S04]  /*2210*/  @!P1 IADD3 R15, R15, -R47, RZ ;  /* 0x8000002f0f0f9210 */ /* 0x000fc80007ffe0ff */
[----:B------:R-:W-:-:S13]  /*2220*/  ISETP.GT.U32.AND P1, PT, R0, R15, PT ;  /* 0x0000000f0000720c */ /* 0x000fda0003f24070 */
[----:B------:R-:W-:Y:S01]  /*2230*/  @!P1 IMAD.IADD R15, R15, 0x1, -R47 ;  /* 0x000000010f0f9824 */ /* 0x000fe200078e0a2f */
[----:B------:R-:W-:-:S04]  /*2240*/  ISETP.GE.AND P1, PT, R28, UR4, PT ;  /* 0x000000041c007c0c */ /* 0x000fc8000bf26270 */
[----:B------:R-:W-:Y:S02]  /*2250*/  @!P2 IADD3 R15, -R15, RZ, RZ ;  /* 0x000000ff0f0fa210 */ /* 0x000fe40007ffe1ff */
[----:B------:R-:W-:-:S05]  /*2260*/  @!P3 LOP3.LUT R15, RZ, R11, RZ, 0x33, !PT ;  /* 0x0000000bff0fb212 */ /* 0x000fca00078e33ff */
[----:B-1----:R-:W-:Y:S01]  /*2270*/  IMAD.IADD R13, R15, 0x1, R11 ;  /* 0x000000010f0d7824 */ /* 0x002fe200078e020b */
[----:B--2---:R-:W-:Y:S01]  /*2280*/  ISETP.NE.AND P0, PT, R12, RZ, P0 ;  /* 0x000000ff0c00720c */ /* 0x004fe20000705270 */
[----:B------:R-:W-:-:S12]  /*2290*/  @P1 BRA `(.L_x_533) ;  /* 0x0000000000541947 */ /* 0x000fd80003800000 */
[----:B------:R-:W-:Y:S02]  /*22a0*/  SHF.L.U32 R12, R15, 0x3, RZ ;  /* 0x000000030f0c7819 */ /* 0x000fe400000006ff */
[----:B------:R-:W-:Y:S02]  /*22b0*/  SHF.R.S32.HI R36, RZ, 0x1f, R5 ;  /* 0x0000001fff247819 */ /* 0x000fe40000011405 */
[----:B------:R-:W-:Y:S02]  /*22c0*/  SHF.R.S32.HI R47, RZ, 0x1f, R12 ;  /* 0x0000001fff2f7819 */ /* 0x000fe4000001140c */
[----:B------:R-:W-:-:S05]  /*22d0*/  IADD3 R14, P2, R5, R12, RZ ;  /* 0x0000000c050e7210 */ /* 0x000fca0007f5e0ff */
[----:B------:R-:W-:Y:S01]  /*22e0*/  IMAD.X R15, R36, 0x1, R47, P2 ;  /* 0x00000001240f7824 */ /* 0x000fe200010e062f */
[----:B------:R-:W-:-:S04]  /*22f0*/  LEA R36, P2, R14, UR8, 0x1 ;  /* 0x000000080e247c11 */ /* 0x000fc8000f8408ff */
[----:B------:R-:W-:-:S06]  /*2300*/  LEA.HI.X R37, R14, UR9, R15, 0x1, P2 ;  /* 0x000000090e257c11 */ /* 0x000fcc00090f0c0f */
[----:B------:R-:W5:Y:S01]  /*2310*/  LDG.E.64 R36, desc[UR36][R36.64] ;  /* 0x0000002424247981 */ /* 0x000f62000c1e1b00 */
[----:B------:R-:W-:-:S13]  /*2320*/  ISETP.NE.AND P2, PT, RZ, UR12, PT ;  /* 0x0000000cff007c0c */ /* 0x000fda000bf45270 */
[----:B------:R-:W-:Y:S05]  /*2330*/  @P2 BRA `(.L_x_533) ;  /* 0x00000000002c2947 */ /* 0x000fea0003800000 */
[----:B------:R-:W-:-:S13]  /*2340*/  ISETP.NE.AND P4, PT, R19, RZ, PT ;  /* 0x000000ff1300720c */ /* 0x000fda0003f85270 */
[----:B------:R-:W2:Y:S01]  /*2350*/  @P4 LDG.E.64 R14, desc[UR36][R50.64] ;  /* 0x00000024320e4981 */ /* 0x000ea2000c1e1b00 */
[----:B----45:R-:W-:Y:S01]  /*2360*/  HFMA2.MMA R37, R37, 1, 1, R25 ;  /* 0x3c003c0025257835 */ /* 0x030fe20000000019 */
[----:B------:R-:W-:Y:S01]  /*2370*/  HADD2 R36, R36, R24 ;  /* 0x0000001824247230 */ /* 0x000fe20000000000 */
[----:B------:R-:W-:-:S04]  /*2380*/  IADD3 R12, P2, R4, R12, RZ ;  /* 0x0000000c040c7210 */ /* 0x000fc80007f5e0ff */
[----:B------:R-:W-:Y:S01]  /*2390*/  IADD3.X R47, R44, R47, RZ, P2, !PT ;  /* 0x0000002f2c2f7210 */ /* 0x000fe200017fe4ff */
[----:B--2---:R-:W-:Y:S01]  /*23a0*/  @P4 HMUL2 R36, R36, R14 ;  /* 0x0000000e24244232 */ /* 0x004fe20000000000 */
[----:B------:R-:W-:Y:S01]  /*23b0*/  LEA R14, P2, R12, UR8, 0x1 ;  /* 0x000000080c0e7c11 */ /* 0x000fe2000f8408ff */
[----:B------:R-:W-:-:S03]  /*23c0*/  @P4 HFMA2.MMA R37, R37, R15, -RZ ;  /* 0x0000000f25254235 */ /* 0x000fc600001000ff */
[----:B------:R-:W-:-:S05]  /*23d0*/  LEA.HI.X R15, R12, UR9, R47, 0x1, P2 ;  /* 0x000000090c0f7c11 */ /* 0x000fca00090f0c2f */
[----:B------:R0:W-:Y:S04]  /*23e0*/  STG.E.64 desc[UR36][R14.64], R36 ;  /* 0x000000240e007986 */ /* 0x0001e8000c101b24 */
.L_x_533:
[----:B------:R-:W-:Y:S05]  /*23f0*/  BSYNC B1 ;  /* 0x0000000000017941 */ /* 0x000fea0003800000 */
.L_x_532:
[----:B------:R-:W-:Y:S01]  /*2400*/  BSSY B1, `(.L_x_534) ;  /* 0x0000018000017945 */ /* 0x000fe20003800000 */
[----:B------:R-:W-:-:S03]  /*2410*/  IMAD.IADD R12, R13, 0x1, R11 ;  /* 0x000000010d0c7824 */ /* 0x000fc600078e020b */
[----:B------:R-:W-:Y:S05]  /*2420*/  @P1 BRA `(.L_x_535) ;  /* 0x0000000000541947 */ /* 0x000fea0003800000 */
[----:B------:R-:W-:Y:S02]  /*2430*/  SHF.L.U32 R13, R13, 0x3, RZ ;  /* 0x000000030d0d7819 */ /* 0x000fe400000006ff */
[----:B------:R-:W-:Y:S02]  /*2440*/  SHF.R.S32.HI R38, RZ, 0x1f, R5 ;  /* 0x0000001fff267819 */ /* 0x000fe40000011405 */
[----:B------:R-:W-:Y:S02]  /*2450*/  SHF.R.S32.HI R47, RZ, 0x1f, R13 ;  /* 0x0000001fff2f7819 */ /* 0x000fe4000001140d */
[----:B0-----:R-:W-:-:S05]  /*2460*/  IADD3 R14, P2, R5, R13, RZ ;  /* 0x0000000d050e7210 */ /* 0x001fca0007f5e0ff */
        /* <DEDUP_REMOVED lines=8> */
[----:B-----5:R-:W-:Y:S01]  /*24f0*/  HFMA2.MMA R39, R39, 1, 1, R21 ;  /* 0x3c003c0027277835 */ /* 0x020fe20000000015 */
        /* <DEDUP_REMOVED lines=8> */
.L_x_535:
[----:B------:R-:W-:Y:S05]  /*2580*/  BSYNC B1 ;  /* 0x0000000000017941 */ /* 0x000fea0003800000 */
.L_x_534:
[----:B------:R-:W-:Y:S01]  /*2590*/  BSSY B1, `(.L_x_536) ;  /* 0x0000018000017945 */ /* 0x000fe20003800000 */
[----:B------:R-:W-:-:S03]  /*25a0*/  IMAD.IADD R11, R12, 0x1, R11 ;  /* 0x000000010c0b7824 */ /* 0x000fc600078e020b */
[----:B------:R-:W-:Y:S05]  /*25b0*/  @P1 BRA `(.L_x_537) ;  /* 0x0000000000541947 */ /* 0x000fea0003800000 */
[----:B------:R-:W-:Y:S02]  /*25c0*/  SHF.L.U32 R12, R12, 0x3, RZ ;  /* 0x000000030c0c7819 */ /* 0x000fe400000006ff */
[----:B01----:R-:W-:Y:S02]  /*25d0*/  SHF.R.S32.HI R14, RZ, 0x1f, R5 ;  /* 0x0000001fff0e7819 */ /* 0x003fe40000011405 */
        /* <DEDUP_REMOVED lines=10> */
[----:B-----5:R-:W-:Y:S01]  /*2680*/  HADD2 R40, R40, R8 ;  /* 0x0000000828287230 */ /* 0x020fe20000000000 */
[----:B------:R-:W-:Y:S01]  /*2690*/  HFMA2.MMA R41, R41, 1, 1, R9 ;  /* 0x3c003c0029297835 */ /* 0x000fe20000000009 */
[----:B------:R-:W-:Y:S02]  /*26a0*/  IADD3 R13, P2, R4, R12, RZ ;  /* 0x0000000c040d7210 */ /* 0x000fe40007f5e0ff */
[----:B--2---:R-:W-:Y:S02]  /*26b0*/  @P3 HMUL2 R40, R40, R14 ;  /* 0x0000000e28283232 */ /* 0x004fe40000000000 */
[----:B------:R-:W-:-:S03]  /*26c0*/  IADD3.X R14, R44, R47, RZ, P2, !PT ;  /* 0x0000002f2c0e7210 */ /* 0x000fc600017fe4ff */
[----:B------:R-:W-:Y:S01]  /*26d0*/  @P3 HFMA2.MMA R41, R41, R15, -RZ ;  /* 0x0000000f29293235 */ /* 0x000fe200001000ff */
[----:B------:R-:W-:-:S04]  /*26e0*/  LEA R12, P2, R13, UR8, 0x1 ;  /* 0x000000080d0c7c11 */ /* 0x000fc8000f8408ff */
[----:B------:R-:W-:-:S05]  /*26f0*/  LEA.HI.X R13, R13, UR9, R14, 0x1, P2 ;  /* 0x000000090d0d7c11 */ /* 0x000fca00090f0c0e */
[----:B------:R2:W-:Y:S04]  /*2700*/  STG.E.64 desc[UR36][R12.64], R40 ;  /* 0x000000280c007986 */ /* 0x0005e8000c101b24 */
.L_x_537:
[----:B------:R-:W-:Y:S05]  /*2710*/  BSYNC B1 ;  /* 0x0000000000017941 */ /* 0x000fea0003800000 */
.L_x_536:
[----:B------:R-:W-:Y:S04]  /*2720*/  BSSY B1, `(.L_x_538) ;  /* 0x0000017000017945 */ /* 0x000fe80003800000 */
[----:B------:R-:W-:Y:S05]  /*2730*/  @P1 BRA `(.L_x_539) ;  /* 0x0000000000541947 */ /* 0x000fea0003800000 */
[----:B--2---:R-:W-:Y:S01]  /*2740*/  IMAD.SHL.U32 R13, R11, 0x8, RZ ;  /* 0x000000080b0d7824 */ /* 0x004fe200078e00ff */
[----:B01----:R-:W-:-:S04]  /*2750*/  SHF.R.S32.HI R14, RZ, 0x1f, R5 ;  /* 0x0000001fff0e7819 */ /* 0x003fc80000011405 */
[----:B------:R-:W-:Y:S02]  /*2760*/  SHF.R.S32.HI R11, RZ, 0x1f, R13 ;  /* 0x0000001fff0b7819 */ /* 0x000fe4000001140d */
[----:B------:R-:W-:-:S04]  /*2770*/  IADD3 R12, P1, R5, R13, RZ ;  /* 0x0000000d050c7210 */ /* 0x000fc80007f3e0ff */
[----:B------:R-:W-:Y:S02]  /*2780*/  IADD3.X R15, R14, R11, RZ, P1, !PT ;  /* 0x0000000b0e0f7210 */ /* 0x000fe40000ffe4ff */
        /* <DEDUP_REMOVED lines=8> */
[----:B------:R-:W-:Y:S01]  /*2810*/  IADD3 R13, P1, R4, R13, RZ ;  /* 0x0000000d040d7210 */ /* 0x000fe20007f3e0ff */
[----:B------:R-:W-:Y:S02]  /*2820*/  HFMA2.MMA R43, R43, 1, 1, R7 ;  /* 0x3c003c002b2b7835 */ /* 0x000fe40000000007 */
[----:B--2---:R-:W-:Y:S02]  /*2830*/  @P2 HMUL2 R42, R42, R14 ;  /* 0x0000000e2a2a2232 */ /* 0x004fe40000000000 */
[----:B------:R-:W-:Y:S01]  /*2840*/  IMAD.X R14, R44, 0x1, R11, P1 ;  /* 0x000000012c0e7824 */ /* 0x000fe200008e060b */
[----:B------:R-:W-:-:S05]  /*2850*/  LEA R12, P1, R13, UR8, 0x1 ;  /* 0x000000080d0c7c11 */ /* 0x000fca000f8208ff */
[----:B------:R-:W-:Y:S01]  /*2860*/  @P2 HMUL2 R43, R43, R15 ;  /* 0x0000000f2b2b2232 */ /* 0x000fe20000000000 */
[----:B------:R-:W-:-:S05]  /*2870*/  LEA.HI.X R13, R13, UR9, R14, 0x1, P1 ;  /* 0x000000090d0d7c11 */ /* 0x000fca00088f0c0e */
[----:B------:R3:W-:Y:S02]  /*2880*/  STG.E.64 desc[UR36][R12.64], R42 ;  /* 0x0000002a0c007986 */ /* 0x0007e4000c101b24 */
.L_x_539:
[----:B------:R-:W-:Y:S05]  /*2890*/  BSYNC B1 ;  /* 0x0000000000017941 */ /* 0x000fea0003800000 */
.L_x_538:
[----:B-----5:R-:W-:Y:S01]  /*28a0*/  HFMA2.MMA R11, R34, R36, -RZ ;  /* 0x00000024220b7235 */ /* 0x020fe200001000ff */
[----:B--23--:R-:W-:Y:S01]  /*28b0*/  HMUL2 R12, R35, R37 ;  /* 0x00000025230c7232 */ /* 0x00cfe20000000000 */
[----:B------:R-:W-:Y:S01]  /*28c0*/  MOV R47, UR39 ;  /* 0x00000027002f7c02 */ /* 0x000fe20008000f00 */
[----:B------:R-:W-:Y:S02]  /*28d0*/  UMOV UR4, 0xffffffff ;  /* 0xffffffff00047882 */ /* 0x000fe40000000000 */
[----:B------:R-:W-:Y:S02]  /*28e0*/  HFMA2 R12, R33, R39, R12 ;  /* 0x00000027210c7231 */ /* 0x000fe4000000000c */
[----:B------:R-:W-:Y:S01]  /*28f0*/  VIADD R47, R47, 0xffffffff ;  /* 0xffffffff2f2f7836 */ /* 0x000fe20000000000 */
[----:B01----:R-:W-:Y:S01]  /*2900*/  HFMA2.MMA R15, R32, R38, R11 ;  /* 0x00000026200f7235 */ /* 0x003fe2000000000b */
[----:B------:R-:W-:-:S04]  /*2910*/  HFMA2 R12, R31, R41, R12 ;  /* 0x000000291f0c7231 */ /* 0x000fc8000000000c */
[----:B------:R-:W-:-:S03]  /*2920*/  HFMA2 R12, R27, R43, R12 ;  /* 0x0000002b1b0c7231 */ /* 0x000fc6000000000c */
[----:B------:R-:W-:-:S08]  /*2930*/  HFMA2.MMA R13, R30, R40, R15 ;  /* 0x000000281e0d7235 */ /* 0x000fd0000000000f */
[----:B------:R-:W-:-:S10]  /*2940*/  HFMA2.MMA R13, R26, R42, R13 ;  /* 0x0000002a1a0d7235 */ /* 0x000fd4000000000d */
[----:B------:R-:W-:-:S05]  /*2950*/  HADD2 R12, R13, R12 ;  /* 0x0000000c0d0c7230 */ /* 0x000fca0000000000 */
[--C-:B------:R-:W-:Y:S02]  /*2960*/  HADD2.F32 R13, -RZ, R12.reuse.H0_H0 ;  /* 0x2000000cff0d7230 */ /* 0x100fe40000004100 */
[----:B------:R-:W-:-:S05]  /*2970*/  HADD2.F32 R12, -RZ, R12.H1_H1 ;  /* 0x3000000cff0c7230 */ /* 0x000fca0000004100 */
[----:B------:R-:W-:Y:S01]  /*2980*/  FADD.FTZ R13, R13, R12 ;  /* 0x0000000c0d0d7221 */ /* 0x000fe20000010000 */
[----:B------:R-:W-:Y:S06]  /*2990*/  BRA.DIV UR4, `(.L_x_540) ;  /* 0x0000004604707947 */ /* 0x000fec000b800000 */
[----:B------:R0:W1:Y:S02]  /*29a0*/  SHFL.BFLY PT, R14, R13, 0x1, 0x1f ;  /* 0x0c201f000d0e7f89 */ /* 0x00006400000e0000 */
.L_x_629:
[----:B------:R-:W-:Y:S01]  /*29b0*/  LOP3.LUT P1, RZ, R16, 0x1, RZ, 0xc0, !PT ;  /* 0x0000000110ff7812 */ /* 0x000fe2000782c0ff */
[----:B-1----:R-:W-:Y:S01]  /*29c0*/  FADD.FTZ R11, R13, R14 ;  /* 0x0000000e0d0b7221 */ /* 0x002fe20000010000 */
        /* <DEDUP_REMOVED lines=8> */
[----:B------:R-:W1:Y:S08]  /*2a50*/  @P2 LDC R15, c[0x0][0x2d0] ;  /* 0x0000b400ff0f2b82 */ /* 0x000e700000000800 */
[----:B0-----:R-:W0:Y:S01]  /*2a60*/  @P2 LDC.64 R12, c[0x0][0x2c8] ;  /* 0x0000b200ff0c2b82 */ /* 0x001e220000000a00 */
[----:B------:R-:W-:-:S04]  /*2a70*/  @P1 ISETP.GE.AND P3, PT, R28, R45, PT ;  /* 0x0000002d1c00120c */ /* 0x000fc80003f66270 */
[----:B------:R-:W-:Y:S01]  /*2a80*/  @P1 SEL R14, R22, RZ, !P3 ;  /* 0x000000ff160e1207 */ /* 0x000fe20005800000 */
[----:B-1----:R-:W-:-:S04]  /*2a90*/  @P2 IMAD R15, R23, R15, R28 ;  /* 0x0000000f170f2224 */ /* 0x002fc800078e021c */
[----:B0-----:R-:W-:Y:S01]  /*2aa0*/  @P2 IMAD.WIDE R12, R15, 0x2, R12 ;  /* 0x000000020f0c2825 */ /* 0x001fe200078e020c */
[----:B------:R-:W-:-:S04]  /*2ab0*/  MOV R15, UR39 ;  /* 0x00000027000f7c02 */ /* 0x000fc80008000f00 */
[----:B------:R-:W-:Y:S01]  /*2ac0*/  @P1 IADD3 R15, R28, 0x1, -R15 ;  /* 0x000000011c0f1810 */ /* 0x000fe20007ffe80f */
[----:B------:R-:W2:Y:S04]  /*2ad0*/  @P2 LDG.E.U16 R12, desc[UR36][R12.64] ;  /* 0x000000240c0c2981 */ /* 0x000ea8000c1e1500 */
[----:B------:R-:W-:Y:S02]  /*2ae0*/  @P1 IMAD.IADD R14, R14, 0x1, R15 ;  /* 0x000000010e0e1824 */ /* 0x000fe400078e020f */
[----:B------:R-:W3:Y:S01]  /*2af0*/  @P1 LDG.E.U16 R15, desc[UR36][R52.64] ;  /* 0x00000024340f1981 */ /* 0x000ee2000c1e1500 */
[----:B------:R-:W0:Y:S01]  /*2b00*/  S2UR UR5, SR_CgaCtaId ;  /* 0x00000000000579c3 */ /* 0x000e220000008800 */
[----:B------:R-:W-:Y:S01]  /*2b10*/  UMOV UR4, 0x400 ;  /* 0x0000040000047882 */ /* 0x000fe20000000000 */
[----:B------:R-:W-:Y:S01]  /*2b20*/  @P1 I2FP.F32.S32 R14, R14 ;  /* 0x0000000e000e1245 */ /* 0x000fe20000201400 */
[----:B------:R-:W-:-:S04]  /*2b30*/  UIADD3 UR4, UR4, 0xa0, URZ ;  /* 0x000000a004047890 */ /* 0x000fc8000fffe03f */
[----:B0-----:R-:W-:Y:S01]  /*2b40*/  ULEA UR4, UR5, UR4, 0x18 ;  /* 0x0000000405047291 */ /* 0x001fe2000f8ec03f */
[----:B--2---:R-:W-:-:S05]  /*2b50*/  @P2 HADD2.F32 R12, -RZ, R12.H0_H0 ;  /* 0x2000000cff0c2230 */ /* 0x004fca0000004100 */
[----:B------:R-:W-:Y:S01]  /*2b60*/  @P2 FADD.FTZ R11, R11, R12 ;  /* 0x0000000c0b0b2221 */ /* 0x000fe20000010000 */
[----:B---3--:R-:W-:Y:S01]  /*2b70*/  @P1 HADD2.F32 R15, -RZ, R15.H0_H0 ;  /* 0x2000000fff0f1230 */ /* 0x008fe20000004100 */
[----:B------:R-:W-:-:S04]  /*2b80*/  IADD3 R12, R28, -R3, RZ ;  /* 0x800000031c0c7210 */ /* 0x000fc80007ffe0ff */
[----:B------:R-:W-:Y:S01]  /*2b90*/  @P1 FFMA.FTZ R11, R14, R15, R11 ;  /* 0x0000000f0e0b1223 */ /* 0x000fe2000001000b */
[----:B------:R-:W-:-:S04]  /*2ba0*/  LEA R12, R12, UR4, 0x2 ;  /* 0x000000040c0c7c11 */ /* 0x000fc8000f8e10ff */
[----:B------:R-:W-:Y:S01]  /*2bb0*/  @!P0 FMNMX.FTZ R46, R46, R11, !PT ;  /* 0x0000000b2e2e8209 */ /* 0x000fe20007810000 */
[----:B------:R1:W-:Y:S06]  /*2bc0*/  STS [R12], R11 ;  /* 0x0000000b0c007388 */ /* 0x0003ec0000000800 */
.L_x_542:
[----:B------:R-:W-:Y:S05]  /*2bd0*/  BSYNC B1 ;  /* 0x0000000000017941 */ /* 0x000fea0003800000 */
.L_x_541:
[----:B------:R-:W-:Y:S01]  /*2be0*/  IADD3 R47, R47, 0xf, -R3 ;  /* 0x0000000f2f2f7810 */ /* 0x000fe20007ffe803 */
[----:B------:R-:W-:-:S03]  /*2bf0*/  VIADD R28, R28, 0x40 ;  /* 0x000000401c1c7836 */ /* 0x000fc60000000000 */
[----:B-1----:R-:W-:-:S04]  /*2c00*/  SHF.R.S32.HI R12, RZ, 0x1f, R47 ;  /* 0x0000001fff0c7819 */ /* 0x002fc8000001142f */
[----:B------:R-:W-:-:S04]  /*2c10*/  LEA.HI R12, R12, R47, RZ, 0x4 ;  /* 0x0000002f0c0c7211 */ /* 0x000fc800078f20ff */
[----:B------:R-:W-:-:S04]  /*2c20*/  LOP3.LUT R12, R12, 0xfffffff0, RZ, 0xc0, !PT ;  /* 0xfffffff00c0c7812 */ /* 0x000fc800078ec0ff */
[----:B------:R-:W-:-:S04]  /*2c30*/  IADD3 R11, R12, R3, RZ ;  /* 0x000000030c0b7210 */ /* 0x000fc80007ffe0ff */
[----:B------:R-:W-:-:S13]  /*2c40*/  ISETP.GE.AND P0, PT, R28, R11, PT ;  /* 0x0000000b1c00720c */ /* 0x000fda0003f06270 */
[----:B------:R-:W-:Y:S05]  /*2c50*/  @!P0 BRA `(.L_x_543) ;  /* 0xfffffff4001c8947 */ /* 0x000fea000383ffff */
.L_x_531:
[----:B------:R-:W-:Y:S05]  /*2c60*/  BSYNC B0 ;  /* 0x0000000000007941 */ /* 0x000fea0003800000 */
.L_x_530:
[----:B------:R-:W-:Y:S01]  /*2c70*/  UMOV UR4, 0xffffffff ;  /* 0xffffffff00047882 */ /* 0x000fe20000000000 */
[----:B0-----:R-:W-:Y:S02]  /*2c80*/  SHF.R.S32.HI R7, RZ, 0x1f, R16 ;  /* 0x0000001fff077819 */ /* 0x001fe40000011410 */
[----:B------:R-:W-:Y:S05]  /*2c90*/  BRA.DIV UR4, `(.L_x_544) ;  /* 0x0000004204d47947 */ /* 0x000fea000b800000 */
[----:B------:R-:W0:Y:S02]  /*2ca0*/  SHFL.BFLY PT, R14, R46, 0x10, 0x1f ;  /* 0x0e001f002e0e7f89 */ /* 0x000e2400000e0000 */
[----:B0-----:R-:W-:-:S05]  /*2cb0*/  FMNMX.FTZ R13, R14, R46, !PT ;  /* 0x0000002e0e0d7209 */ /* 0x001fca0007810000 */
[----:B------:R-:W1:Y:S02]  /*2cc0*/  SHFL.BFLY PT, R14, R13, 0x8, 0x1f ;  /* 0x0d001f000d0e7f89 */ /* 0x000e6400000e0000 */
[----:B-1----:R-:W-:-:S05]  /*2cd0*/  FMNMX.FTZ R0, R13, R14, !PT ;  /* 0x0000000e0d007209 */ /* 0x002fca0007810000 */
[----:B------:R-:W0:Y:S02]  /*2ce0*/  SHFL.BFLY PT, R14, R0, 0x4, 0x1f ;  /* 0x0c801f00000e7f89 */ /* 0x000e2400000e0000 */
[----:B0-----:R-:W-:-:S05]  /*2cf0*/  FMNMX.FTZ R5, R0, R14, !PT ;  /* 0x0000000e00057209 */ /* 0x001fca0007810000 */
[----:B------:R0:W1:Y:S02]  /*2d00*/  SHFL.BFLY PT, R14, R5, 0x2, 0x1f ;  /* 0x0c401f00050e7f89 */ /* 0x00006400000e0000 */
.L_x_635:
[----:B------:R-:W-:Y:S01]  /*2d10*/  LEA.HI R0, R7, R16, RZ, 0x5 ;  /* 0x0000001007007211 */ /* 0x000fe200078f28ff */
[----:B------:R-:W-:Y:S05]  /*2d20*/  WARPSYNC.ALL ;  /* 0x0000000000007948 */ /* 0x000fea0003800000 */
[----:B------:R-:W-:-:S05]  /*2d30*/  LOP3.LUT R7, R0, 0xffffffe0, RZ, 0xc0, !PT ;  /* 0xffffffe000077812 */ /* 0x000fca00078ec0ff */
[----:B------:R-:W-:-:S05]  /*2d40*/  IMAD.IADD R7, R16, 0x1, -R7 ;  /* 0x0000000110077824 */ /* 0x000fca00078e0a07 */
[----:B------:R-:W-:-:S13]  /*2d50*/  ISETP.NE.AND P0, PT, R7, RZ, PT ;  /* 0x000000ff0700720c */ /* 0x000fda0003f05270 */
[----:B------:R-:W3:Y:S01]  /*2d60*/  @!P0 S2R R4, SR_CgaCtaId ;  /* 0x0000000000048919 */ /* 0x000ee20000008800 */
[----:B------:R-:W-:Y:S02]  /*2d70*/  @!P0 MOV R9, 0x400 ;  /* 0x0000040000098802 */ /* 0x000fe40000000f00 */
[----:B------:R-:W-:Y:S02]  /*2d80*/  @!P0 SHF.R.S32.HI R0, RZ, 0x5, R0 ;  /* 0x00000005ff008819 */ /* 0x000fe40000011400 */
[----:B01----:R-:W-:Y:S02]  /*2d90*/  @!P0 FMNMX.FTZ R5, R5, R14, !PT ;  /* 0x0000000e05058209 */ /* 0x003fe40007810000 */
[----:B---3--:R-:W-:-:S04]  /*2da0*/  @!P0 LEA R9, R4, R9, 0x18 ;  /* 0x0000000904098211 */ /* 0x008fc800078ec0ff */
[----:B------:R-:W-:-:S05]  /*2db0*/  @!P0 LEA R0, R0, R9, 0x2 ;  /* 0x0000000900008211 */ /* 0x000fca00078e10ff */
[----:B------:R0:W-:Y:S01]  /*2dc0*/  @!P0 STS [R0], R5 ;  /* 0x0000000500008388 */ /* 0x0001e20000000800 */
[----:B------:R-:W-:Y:S01]  /*2dd0*/  BAR.SYNC.DEFER_BLOCKING 0x0 ;  /* 0x0000000000007b1d */ /* 0x000fe20000010000 */
[----:B------:R-:W-:Y:S01]  /*2de0*/  ISETP.GT.AND P0, PT, R7, 0x3, PT ;  /* 0x000000030700780c */ /* 0x000fe20003f04270 */
[----:B------:R-:W-:Y:S01]  /*2df0*/  IMAD.MOV.U32 R4, RZ, RZ, -0x800001 ;  /* 0xff7fffffff047424 */ /* 0x000fe200078e00ff */
[----:B------:R-:W-:-:S03]  /*2e00*/  HFMA2.MMA R9, -RZ, RZ, 0, 0 ;  /* 0x00000000ff097435 */ /* 0x000fc600000001ff */
[----:B------:R-:W-:Y:S01]  /*2e10*/  ULDC.64 UR6, c[0x0][0x2b0] ;  /* 0x0000ac0000067ab9 */ /* 0x000fe20000000a00 */
[----:B------:R-:W-:Y:S01]  /*2e20*/  ULDC.64 UR8, c[0x0][0x2b0] ;  /* 0x0000ac0000087ab9 */ /* 0x000fe20000000a00 */
[----:B------:R-:W-:Y:S06]  /*2e30*/  BSSY B0, `(.L_x_545) ;  /* 0x0000080000007945 */ /* 0x000fec0003800000 */
[----:B0-----:R-:W0:Y:S01]  /*2e40*/  @!P0 S2R R5, SR_CgaCtaId ;  /* 0x0000000000058919 */ /* 0x001e220000008800 */
[----:B------:R-:W-:-:S04]  /*2e50*/  @!P0 MOV R0, 0x400 ;  /* 0x0000040000008802 */ /* 0x000fc80000000f00 */
[----:B0-----:R-:W-:-:S04]  /*2e60*/  @!P0 LEA R0, R5, R0, 0x18 ;  /* 0x0000000005008211 */ /* 0x001fc800078ec0ff */
[----:B------:R-:W-:-:S05]  /*2e70*/  @!P0 LEA R7, R7, R0, 0x2 ;  /* 0x0000000007078211 */ /* 0x000fca00078e10ff */
[----:B------:R-:W0:Y:S04]  /*2e80*/  @!P0 LDS R4, [R7] ;  /* 0x0000000007048984 */ /* 0x000e280000000800 */
[----:B0-----:R-:W0:Y:S02]  /*2e90*/  SHFL.BFLY PT, R5, R4, 0x2, 0x1f ;  /* 0x0c401f0004057f89 */ /* 0x001e2400000e0000 */
[----:B0-----:R-:W-:-:S05]  /*2ea0*/  FMNMX.FTZ R5, R5, R4, !PT ;  /* 0x0000000405057209 */ /* 0x001fca0007810000 */
[----:B------:R-:W0:Y:S02]  /*2eb0*/  SHFL.BFLY PT, R0, R5, 0x1, 0x1f ;  /* 0x0c201f0005007f89 */ /* 0x000e2400000e0000 */
[----:B0-----:R-:W-:Y:S01]  /*2ec0*/  FMNMX.FTZ R6, R5, R0, !PT ;  /* 0x0000000005067209 */ /* 0x001fe20007810000 */
[----:B------:R-:W-:-:S05]  /*2ed0*/  IMAD.IADD R0, R16, 0x1, R3 ;  /* 0x0000000110007824 */ /* 0x000fca00078e0203 */
[----:B------:R-:W-:Y:S01]  /*2ee0*/  ISETP.GE.AND P1, PT, R0, UR39, PT ;  /* 0x0000002700007c0c */ /* 0x000fe2000bf26270 */
[----:B------:R-:W0:-:S12]  /*2ef0*/  SHFL.IDX PT, R6, R6, RZ, 0x1f ;  /* 0x00001fff06067589 */ /* 0x000e1800000e0000 */
[----:B------:R-:W-:Y:S05]  /*2f00*/  @P1 BRA `(.L_x_546) ;  /* 0x0000000400c81947 */ /* 0x000fea0003800000 */
[----:B------:R-:W-:Y:S01]  /*2f10*/  LOP3.LUT R5, RZ, R3, RZ, 0x33, !PT ;  /* 0x00000003ff057212 */ /* 0x000fe200078e33ff */
[----:B------:R-:W-:Y:S01]  /*2f20*/  IMAD.U32 R7, RZ, RZ, UR38 ;  /* 0x00000026ff077e24 */ /* 0x000fe2000f8e00ff */
[----:B------:R-:W-:Y:S01]  /*2f30*/  BSSY B1, `(.L_x_547) ;  /* 0x0000029000017945 */ /* 0x000fe20003800000 */
[----:B------:R-:W-:Y:S01]  /*2f40*/  MOV R9, RZ ;  /* 0x000000ff00097202 */ /* 0x000fe20000000f00 */
[----:B------:R-:W-:Y:S01]  /*2f50*/  IMAD.MOV.U32 R8, RZ, RZ, R0 ;  /* 0x000000ffff087224 */ /* 0x000fe200078e0000 */
[----:B------:R-:W-:Y:S02]  /*2f60*/  IADD3 R10, -R16, UR39, R5 ;  /* 0x00000027100a7c10 */ /* 0x000fe4000fffe105 */
        /* <DEDUP_REMOVED lines=8> */
[----:B------:R-:W-:Y:S02]  /*2ff0*/  ISETP.NE.U32.AND P0, PT, RZ, UR4, PT ;  /* 0x00000004ff007c0c */ /* 0x000fe4000bf05070 */
[----:B------:R-:W-:Y:S02]  /*3000*/  IADD3 R5, R5, 0xa0, RZ ;  /* 0x000000a005057810 */ /* 0x000fe40007ffe0ff */
[----:B------:R-:W-:Y:S02]  /*3010*/  ISETP.NE.AND.EX P0, PT, RZ, UR5, PT, P0 ;  /* 0x00000005ff007c0c */ /* 0x000fe4000bf05300 */
[----:B------:R-:W-:-:S02]  /*3020*/  MOV R9, RZ ;  /* 0x000000ff00097202 */ /* 0x000fc40000000f00 */
[----:B-1----:R-:W-:Y:S01]  /*3030*/  LEA R15, R8, R5, 0x18 ;  /* 0x00000005080f7211 */ /* 0x002fe200078ec0ff */
[----:B------:R-:W-:-:S08]  /*3040*/  IMAD.MOV.U32 R8, RZ, RZ, R0 ;  /* 0x000000ffff087224 */ /* 0x000fd000078e0000 */
.L_x_552:
[----:B------:R-:W-:Y:S01]  /*3050*/  IMAD.IADD R4, R8, 0x1, -R3 ;  /* 0x0000000108047824 */ /* 0x000fe200078e0a03 */
[----:B------:R-:W-:Y:S01]  /*3060*/  IADD3 R11, R11, -0x1, RZ ;  /* 0xffffffff0b0b7810 */ /* 0x000fe20007ffe0ff */
[----:B------:R-:W-:Y:S03]  /*3070*/  BSSY B2, `(.L_x_549) ;  /* 0x0000010000027945 */ /* 0x000fe60003800000 */
[----:B------:R-:W-:Y:S02]  /*3080*/  ISETP.NE.AND P4, PT, R11, RZ, PT ;  /* 0x000000ff0b00720c */ /* 0x000fe40003f85270 */
[----:B---3--:R-:W-:Y:S01]  /*3090*/  LEA R13, R4, R15, 0x2 ;  /* 0x0000000f040d7211 */ /* 0x008fe200078e10ff */
[----:B-1----:R-:W-:Y:S10]  /*30a0*/  @!P0 BRA `(.L_x_550) ;  /* 0x0000000000208947 */ /* 0x002ff40003800000 */
[----:B------:R-:W-:Y:S01]  /*30b0*/  IMAD.U32 R5, RZ, RZ, UR6 ;  /* 0x00000006ff057e24 */ /* 0x000fe2000f8e00ff */
[----:B------:R-:W-:-:S04]  /*30c0*/  SHF.R.S32.HI R12, RZ, 0x1f, R8 ;  /* 0x0000001fff0c7819 */ /* 0x000fc80000011408 */
[----:B------:R-:W-:-:S04]  /*30d0*/  IADD3 R4, P2, P3, R8, UR38, R5 ;  /* 0x0000002608047c10 */ /* 0x000fc8000fb5e005 */
[----:B------:R-:W-:-:S05]  /*30e0*/  IADD3.X R5, R12, UR7, R7, P2, P3 ;  /* 0x000000070c057c10 */ /* 0x000fca00097e6407 */
[----:B------:R-:W3:Y:S02]  /*30f0*/  LDG.E.U8 R4, desc[UR36][R4.64] ;  /* 0x0000002404047981 */ /* 0x000ee4000c1e1100 */
[----:B---3--:R-:W-:-:S13]  /*3100*/  ISETP.NE.AND P2, PT, R4, RZ, PT ;  /* 0x000000ff0400720c */ /* 0x008fda0003f45270 */
[----:B------:R-:W-:Y:S01]  /*3110*/  @P2 MOV R12, RZ ;  /* 0x000000ff000c2202 */ /* 0x000fe20000000f00 */
[----:B------:R-:W-:Y:S06]  /*3120*/  @P2 BRA `(.L_x_551) ;  /* 0x0000000000102947 */ /* 0x000fec0003800000 */
.L_x_550:
[----:B------:R-:W0:Y:S02]  /*3130*/  LDS R5, [R13] ;  /* 0x000000000d057984 */ /* 0x000e240000000800 */
[----:B0-----:R-:W-:-:S04]  /*3140*/  FADD.FTZ R5, -R6, R5 ;  /* 0x0000000506057221 */ /* 0x001fc80000010100 */
[----:B------:R-:W-:-:S04]  /*3150*/  FMUL.FTZ R5, R5, 1.4426950216293334961 ;  /* 0x3fb8aa3b05057820 */ /* 0x000fc80000410000 */
[----:B------:R1:W3:Y:S03]  /*3160*/  MUFU.EX2 R12, R5 ;  /* 0x00000005000c7308 */ /* 0x0002e60000000800 */
.L_x_551:
[----:B------:R-:W-:Y:S05]  /*3170*/  BSYNC B2 ;  /* 0x0000000000027941 */ /* 0x000fea0003800000 */
.L_x_549:
[----:B---3--:R3:W-:Y:S01]  /*3180*/  STS [R13], R12 ;  /* 0x0000000c0d007388 */ /* 0x0087e20000000800 */
[----:B------:R-:W-:Y:S01]  /*3190*/  FADD.FTZ R9, R12, R9 ;  /* 0x000000090c097221 */ /* 0x000fe20000010000 */
[----:B------:R-:W-:Y:S01]  /*31a0*/  VIADD R8, R8, 0x80 ;  /* 0x0000008008087836 */ /* 0x000fe20000000000 */
[----:B------:R-:W-:Y:S06]  /*31b0*/  @P4 BRA `(.L_x_552) ;  /* 0xfffffffc00a44947 */ /* 0x000fec000383ffff */
.L_x_548:
[----:B------:R-:W-:Y:S05]  /*31c0*/  BSYNC B1 ;  /* 0x0000000000017941 */ /* 0x000fea0003800000 */
.L_x_547:
[----:B------:R-:W-:-:S13]  /*31d0*/  ISETP.GE.U32.AND P0, PT, R10, 0x180, PT ;  /* 0x000001800a00780c */ /* 0x000fda0003f06070 */
[----:B------:R-:W-:Y:S05]  /*31e0*/  @!P0 BRA `(.L_x_546) ;  /* 0x0000000400108947 */ /* 0x000fea0003800000 */
[----:B-1----:R-:W3:Y:S01]  /*31f0*/  S2R R5, SR_CgaCtaId ;  /* 0x0000000000057919 */ /* 0x002ee20000008800 */
[----:B------:R-:W-:Y:S01]  /*3200*/  MOV R4, 0x400 ;  /* 0x0000040000047802 */ /* 0x000fe20000000f00 */
[----:B------:R-:W-:Y:S02]  /*3210*/  ULDC.64 UR4, c[0x0][0x2b0] ;  /* 0x0000ac0000047ab9 */ /* 0x000fe40000000a00 */
[----:B------:R-:W-:Y:S02]  /*3220*/  ISETP.NE.U32.AND P0, PT, RZ, UR4, PT ;  /* 0x00000004ff007c0c */ /* 0x000fe4000bf05070 */
[----:B------:R-:W-:Y:S02]  /*3230*/  IADD3 R4, R4, 0xa0, RZ ;  /* 0x000000a004047810 */ /* 0x000fe40007ffe0ff */
[----:B------:R-:W-:Y:S02]  /*3240*/  ISETP.NE.AND.EX P0, PT, RZ, UR5, PT, P0 ;  /* 0x00000005ff007c0c */ /* 0x000fe4000bf05300 */
[----:B---3--:R-:W-:-:S11]  /*3250*/  LEA R13, R5, R4, 0x18 ;  /* 0x00000004050d7211 */ /* 0x008fd600078ec0ff */
.L_x_565:
[----:B-1----:R-:W-:Y:S01]  /*3260*/  IMAD.U32 R5, RZ, RZ, UR8 ;  /* 0x00000008ff057e24 */ /* 0x002fe2000f8e00ff */
[----:B---3--:R-:W-:Y:S01]  /*3270*/  SHF.R.S32.HI R12, RZ, 0x1f, R8 ;  /* 0x0000001fff0c7819 */ /* 0x008fe20000011408 */
[----:B------:R-:W-:Y:S01]  /*3280*/  BSSY B1, `(.L_x_553) ;  /* 0x0000010000017945 */ /* 0x000fe20003800000 */
[----:B------:R-:W-:Y:S02]  /*3290*/  IADD3 R10, -R3, R8, RZ ;  /* 0x00000008030a7210 */ /* 0x000fe40007ffe1ff */
[C---:B------:R-:W-:Y:S01]  /*32a0*/  IADD3 R4, P3, P4, R8.reuse, UR38, R5 ;  /* 0x0000002608047c10 */ /* 0x040fe2000fc7e005 */
[----:B------:R-:W-:-:S03]  /*32b0*/  VIADD R8, R8, 0x200 ;  /* 0x0000020008087836 */ /* 0x000fc60000000000 */
[----:B------:R-:W-:Y:S02]  /*32c0*/  IADD3.X R5, R12, UR9, R7, P3, P4 ;  /* 0x000000090c057c10 */ /* 0x000fe40009fe8407 */
[----:B------:R-:W-:Y:S02]  /*32d0*/  ISETP.GE.AND P2, PT, R8, UR39, PT ;  /* 0x0000002708007c0c */ /* 0x000fe4000bf46270 */
[----:B------:R-:W-:Y:S01]  /*32e0*/  LEA R12, R10, R13, 0x2 ;  /* 0x0000000d0a0c7211 */ /* 0x000fe200078e10ff */
[----:B------:R-:W-:Y:S10]  /*32f0*/  @!P0 BRA `(.L_x_554) ;  /* 0x0000000000108947 */ /* 0x000ff40003800000 */
[----:B------:R-:W3:Y:S02]  /*3300*/  LDG.E.U8 R10, desc[UR36][R4.64] ;  /* 0x00000024040a7981 */ /* 0x000ee4000c1e1100 */
[----:B---3--:R-:W-:-:S13]  /*3310*/  ISETP.NE.AND P3, PT, R10, RZ, PT ;  /* 0x000000ff0a00720c */ /* 0x008fda0003f65270 */
[----:B------:R-:W-:Y:S01]  /*3320*/  @P3 IMAD.MOV.U32 R10, RZ, RZ, RZ ;  /* 0x000000ffff0a3224 */ /* 0x000fe200078e00ff */
[----:B------:R-:W-:Y:S06]  /*3330*/  @P3 BRA `(.L_x_555) ;  /* 0x0000000000103947 */ /* 0x000fec0003800000 */
.L_x_554:
[----:B------:R-:W0:Y:S02]  /*3340*/  LDS R11, [R12] ;  /* 0x000000000c0b7984 */ /* 0x000e240000000800 */
[----:B0-----:R-:W-:-:S04]  /*3350*/  FADD.FTZ R11, -R6, R11 ;  /* 0x0000000b060b7221 */ /* 0x001fc80000010100 */
[----:B------:R-:W-:-:S04]  /*3360*/  FMUL.FTZ R11, R11, 1.4426950216293334961 ;  /* 0x3fb8aa3b0b0b7820 */ /* 0x000fc80000410000 */
[----:B------:R1:W3:Y:S03]  /*3370*/  MUFU.EX2 R10, R11 ;  /* 0x0000000b000a7308 */ /* 0x0002e60000000800 */
.L_x_555:
[----:B------:R-:W-:Y:S05]  /*3380*/  BSYNC B1 ;  /* 0x0000000000017941 */ /* 0x000fea0003800000 */
.L_x_553:
[----:B---3--:R3:W-:Y:S01]  /*3390*/  STS [R12], R10 ;  /* 0x0000000a0c007388 */ /* 0x0087e20000000800 */
[----:B------:R-:W-:Y:S01]  /*33a0*/  BSSY B1, `(.L_x_556) ;  /* 0x000000b000017945 */ /* 0x000fe20003800000 */
[----:B------:R-:W-:-:S03]  /*33b0*/  FADD.FTZ R14, R10, R9 ;  /* 0x000000090a0e7221 */ /* 0x000fc60000010000 */
[----:B------:R-:W-:Y:S05]  /*33c0*/  @!P0 BRA `(.L_x_557) ;  /* 0x0000000000108947 */ /* 0x000fea0003800000 */
[----:B------:R-:W2:Y:S02]  /*33d0*/  LDG.E.U8 R9, desc[UR36][R4.64+0x80] ;  /* 0x0000802404097981 */ /* 0x000ea4000c1e1100 */
[----:B--2---:R-:W-:-:S13]  /*33e0*/  ISETP.NE.AND P3, PT, R9, RZ, PT ;  /* 0x000000ff0900720c */ /* 0x004fda0003f65270 */
[----:B------:R-:W-:Y:S01]  /*33f0*/  @P3 MOV R9, RZ ;  /* 0x000000ff00093202 */ /* 0x000fe20000000f00 */
[----:B------:R-:W-:Y:S06]  /*3400*/  @P3 BRA `(.L_x_558) ;  /* 0x0000000000103947 */ /* 0x000fec0003800000 */
.L_x_557:
[----:B------:R-:W0:Y:S02]  /*3410*/  LDS R9, [R12+0x200] ;  /* 0x000200000c097984 */ /* 0x000e240000000800 */
[----:B0-----:R-:W-:-:S04]  /*3420*/  FADD.FTZ R9, -R6, R9 ;  /* 0x0000000906097221 */ /* 0x001fc80000010100 */
[----:B------:R-:W-:-:S06]  /*3430*/  FMUL.FTZ R9, R9, 1.4426950216293334961 ;  /* 0x3fb8aa3b09097820 */ /* 0x000fcc0000410000 */
[----:B------:R-:W0:Y:S02]  /*3440*/  MUFU.EX2 R9, R9 ;  /* 0x0000000900097308 */ /* 0x000e240000000800 */
.L_x_558:
[----:B------:R-:W-:Y:S05]  /*3450*/  BSYNC B1 ;  /* 0x0000000000017941 */ /* 0x000fea0003800000 */
.L_x_556:
        /* <DEDUP_REMOVED lines=8> */
.L_x_560:
[----:B0-----:R-:W0:Y:S02]  /*34e0*/  LDS R9, [R12+0x400] ;  /* 0x000400000c097984 */ /* 0x001e240000000800 */
[----:B0-----:R-:W-:-:S04]  /*34f0*/  FADD.FTZ R9, -R6, R9 ;  /* 0x0000000906097221 */ /* 0x001fc80000010100 */
[----:B------:R-:W-:-:S06]  /*3500*/  FMUL.FTZ R9, R9, 1.4426950216293334961 ;  /* 0x3fb8aa3b09097820 */ /* 0x000fcc0000410000 */
[----:B------:R-:W0:Y:S02]  /*3510*/  MUFU.EX2 R9, R9 ;  /* 0x0000000900097308 */ /* 0x000e240000000800 */
.L_x_561:
[----:B------:R-:W-:Y:S05]  /*3520*/  BSYNC B1 ;  /* 0x0000000000017941 */ /* 0x000fea0003800000 */
.L_x_559:
[----:B0-----:R0:W-:Y:S01]  /*3530*/  STS [R12+0x400], R9 ;  /* 0x000400090c007388 */ /* 0x0011e20000000800 */
[----:B------:R-:W-:Y:S01]  /*3540*/  BSSY B1, `(.L_x_562) ;  /* 0x000000b000017945 */ /* 0x000fe20003800000 */
[----:B-1----:R-:W-:-:S03]  /*3550*/  FADD.FTZ R11, R14, R9 ;  /* 0x000000090e0b7221 */ /* 0x002fc60000010000 */
[----:B------:R-:W-:Y:S05]  /*3560*/  @!P0 BRA `(.L_x_563) ;  /* 0x0000000000108947 */ /* 0x000fea0003800000 */
[----:B------:R-:W2:Y:S02]  /*3570*/  LDG.E.U8 R4, desc[UR36][R4.64+0x180] ;  /* 0x0001802404047981 */ /* 0x000ea4000c1e1100 */
[----:B--2---:R-:W-:-:S13]  /*3580*/  ISETP.NE.AND P3, PT, R4, RZ, PT ;  /* 0x000000ff0400720c */ /* 0x004fda0003f65270 */
[----:B---3--:R-:W-:Y:S01]  /*3590*/  @P3 MOV R10, RZ ;  /* 0x000000ff000a3202 */ /* 0x008fe20000000f00 */
[----:B------:R-:W-:Y:S06]  /*35a0*/  @P3 BRA `(.L_x_564) ;  /* 0x0000000000103947 */ /* 0x000fec0003800000 */
.L_x_563:
[----:B------:R-:W1:Y:S02]  /*35b0*/  LDS R5, [R12+0x600] ;  /* 0x000600000c057984 */ /* 0x000e640000000800 */
[----:B-1----:R-:W-:-:S04]  /*35c0*/  FADD.FTZ R5, -R6, R5 ;  /* 0x0000000506057221 */ /* 0x002fc80000010100 */
[----:B------:R-:W-:-:S04]  /*35d0*/  FMUL.FTZ R5, R5, 1.4426950216293334961 ;  /* 0x3fb8aa3b05057820 */ /* 0x000fc80000410000 */
[----:B---3--:R1:W3:Y:S03]  /*35e0*/  MUFU.EX2 R10, R5 ;  /* 0x00000005000a7308 */ /* 0x0082e60000000800 */
.L_x_564:
[----:B------:R-:W-:Y:S05]  /*35f0*/  BSYNC B1 ;  /* 0x0000000000017941 */ /* 0x000fea0003800000 */
.L_x_562:
[----:B---3--:R3:W-:Y:S01]  /*3600*/  STS [R12+0x600], R10 ;  /* 0x0006000a0c007388 */ /* 0x0087e20000000800 */
[----:B0-----:R-:W-:Y:S01]  /*3610*/  FADD.FTZ R9, R11, R10 ;  /* 0x0000000a0b097221 */ /* 0x001fe20000010000 */
[----:B------:R-:W-:Y:S06]  /*3620*/  @!P2 BRA `(.L_x_565) ;  /* 0xfffffffc000ca947 */ /* 0x000fec000383ffff */
.L_x_546:
[----:B------:R-:W-:Y:S05]  /*3630*/  BSYNC B0 ;  /* 0x0000000000007941 */ /* 0x000fea0003800000 */
.L_x_545:
[----:B------:R-:W1:Y:S01]  /*3640*/  SHFL.BFLY PT, R4, R9, 0x10, 0x1f ;  /* 0x0e001f0009047f89 */ /* 0x000e6200000e0000 */
[----:B---3--:R-:W-:Y:S01]  /*3650*/  LOP3.LUT P0, R10, R16, 0x1f, RZ, 0xc0, !PT ;  /* 0x0000001f100a7812 */ /* 0x008fe2000780c0ff */
[----:B------:R-:W-:Y:S01]  /*3660*/  ULDC UR4, c[0x0][0x284] ;  /* 0x0000a10000047ab9 */ /* 0x000fe20000000800 */
[----:B------:R-:W-:Y:S01]  /*3670*/  ULDC.U8 UR9, c[0x0][0x31c] ;  /* 0x0000c70000097ab9 */ /* 0x000fe20000000000 */
[----:B------:R-:W-:Y:S01]  /*3680*/  UIADD3 UR4, UR4, 0x4, URZ ;  /* 0x0000000404047890 */ /* 0x000fe2000fffe03f */
[----:B------:R-:W-:-:S03]  /*3690*/  ISETP.GT.U32.AND P2, PT, R10, 0x3, PT ;  /* 0x000000030a00780c */ /* 0x000fc60003f44070 */
[----:B------:R-:W-:-:S04]  /*36a0*/  USHF.R.S32.HI UR5, URZ, 0x1f, UR4 ;  /* 0x0000001f3f057899 */ /* 0x000fc80008011404 */
[----:B------:R-:W-:Y:S02]  /*36b0*/  ULEA.HI UR5, UR5, UR4, URZ, 0x2 ;  /* 0x0000000405057291 */ /* 0x000fe4000f8f103f */
[----:B------:R-:W3:Y:S01]  /*36c0*/  @!P0 S2R R12, SR_CgaCtaId ;  /* 0x00000000000c8919 */ /* 0x000ee20000008800 */
[----:B------:R-:W-:Y:S01]  /*36d0*/  UMOV UR4, URZ ;  /* 0x0000003f00047c82 */ /* 0x000fe20008000000 */
[----:B------:R-:W-:Y:S02]  /*36e0*/  USHF.L.U32 UR5, UR5, 0x2, URZ ;  /* 0x0000000205057899 */ /* 0x000fe4000800063f */
[----:B------:R-:W2:Y:S02]  /*36f0*/  @!P2 S2R R14, SR_CgaCtaId ;  /* 0x00000000000ea919 */ /* 0x000ea40000008800 */
[----:B------:R-:W-:-:S03]  /*3700*/  ULOP3.LUT UR6, UR5, 0xfffffff0, URZ, 0xc0, !UPT ;  /* 0xfffffff005067892 */ /* 0x000fc6000f8ec03f */
[----:B------:R-:W-:Y:S01]  /*3710*/  UMOV UR5, URZ ;  /* 0x0000003f00057c82 */ /* 0x000fe20008000000 */
[----:B-1----:R-:W-:Y:S01]  /*3720*/  FADD.FTZ R4, R4, R9 ;  /* 0x0000000904047221 */ /* 0x002fe20000010000 */
[----:B------:R-:W-:-:S04]  /*3730*/  @!P0 MOV R9, 0x400 ;  /* 0x0000040000098802 */ /* 0x000fc80000000f00 */
[----:B------:R-:W1:Y:S02]  /*3740*/  SHFL.BFLY PT, R5, R4, 0x8, 0x1f ;  /* 0x0d001f0004057f89 */ /* 0x000e6400000e0000 */
[----:B-1----:R-:W-:Y:S01]  /*3750*/  FADD.FTZ R5, R4, R5 ;  /* 0x0000000504057221 */ /* 0x002fe20000010000 */
[----:B------:R-:W-:-:S04]  /*3760*/  @!P0 SHF.R.U32.HI R4, RZ, 0x3, R16 ;  /* 0x00000003ff048819 */ /* 0x000fc80000011610 */
[----:B0-----:R-:W0:Y:S01]  /*3770*/  SHFL.BFLY PT, R6, R5, 0x4, 0x1f ;  /* 0x0c801f0005067f89 */ /* 0x001e2200000e0000 */
[----:B------:R-:W-:Y:S01]  /*3780*/  @!P0 LOP3.LUT R4, R4, 0x1ffffffc, RZ, 0xc0, !PT ;  /* 0x1ffffffc04048812 */ /* 0x000fe200078ec0ff */
[----:B0-----:R-:W-:Y:S01]  /*3790*/  FADD.FTZ R6, R5, R6 ;  /* 0x0000000605067221 */ /* 0x001fe20000010000 */
[----:B---3--:R-:W-:Y:S02]  /*37a0*/  @!P0 LEA R5, R12, R9, 0x18 ;  /* 0x000000090c058211 */ /* 0x008fe400078ec0ff */
[----:B------:R-:W-:Y:S02]  /*37b0*/  @!P2 MOV R9, 0x400 ;  /* 0x000004000009a802 */ /* 0x000fe40000000f00 */
[----:B------:R-:W0:Y:S01]  /*37c0*/  SHFL.BFLY PT, R7, R6, 0x2, 0x1f ;  /* 0x0c401f0006077f89 */ /* 0x000e2200000e0000 */
[----:B------:R-:W-:Y:S01]  /*37d0*/  @!P0 IMAD.IADD R5, R5, 0x1, R4 ;  /* 0x0000000105058824 */ /* 0x000fe200078e0204 */
[----:B--2---:R-:W-:-:S04]  /*37e0*/  @!P2 LEA R9, R14, R9, 0x18 ;  /* 0x000000090e09a211 */ /* 0x004fc800078ec0ff */
        /* <DEDUP_REMOVED lines=13> */
[----:B0-----:R-:W-:-:S06]  /*38c0*/  FADD.FTZ R4, R6, 9.9999999747524270788e-07 ;  /* 0x358637bd06047421 */ /* 0x001fcc0000010000 */
[----:B------:R-:W0:Y:S01]  /*38d0*/  MUFU.RCP R4, R4 ;  /* 0x0000000400047308 */ /* 0x000e220000001000 */
[----:B------:R-:W-:Y:S05]  /*38e0*/  @!P0 BRA `(.L_x_566) ;  /* 0x0000000000288947 */ /* 0x000fea0003800000 */
[----:B------:R-:W-:Y:S01]  /*38f0*/  S2UR UR4, SR_CTAID.X ;  /* 0x00000000000479c3 */ /* 0x000fe20000002500 */
[----:B------:R-:W-:-:S07]  /*3900*/  ULDC UR7, c[0x0][0x288] ;  /* 0x0000a20000077ab9 */ /* 0x000fce0000000800 */
[----:B------:R-:W1:Y:S02]  /*3910*/  S2UR UR5, SR_CTAID.Y ;  /* 0x00000000000579c3 */ /* 0x000e640000002600 */
[----:B-1----:R-:W-:-:S03]  /*3920*/  UIMAD UR5, UR5, UR7, UR4 ;  /* 0x00000007050572a4 */ /* 0x002fc6000f8e0204 */
[----:B------:R-:W-:Y:S01]  /*3930*/  ULDC UR4, c[0x0][0x318] ;  /* 0x0000c60000047ab9 */ /* 0x000fe20000000800 */
[----:B------:R-:W-:Y:S02]  /*3940*/  ULDC UR7, c[0x0][0x29c] ;  /* 0x0000a70000077ab9 */ /* 0x000fe40000000800 */
[----:B------:R-:W-:-:S03]  /*3950*/  UIMAD UR4, UR5, UR4, UR7 ;  /* 0x00000004050472a4 */ /* 0x000fc6000f8e0207 */
[----:B------:R-:W-:Y:S02]  /*3960*/  ULDC UR5, c[0x0][0x284] ;  /* 0x0000a10000057ab9 */ /* 0x000fe40000000800 */
[----:B------:R-:W-:-:S04]  /*3970*/  UIMAD UR4, UR4, UR5, URZ ;  /* 0x00000005040472a4 */ /* 0x000fc8000f8e023f */
[----:B------:R-:W-:-:S12]  /*3980*/  USHF.R.S32.HI UR5, URZ, 0x1f, UR4 ;  /* 0x0000001f3f057899 */ /* 0x000fd80008011404 */
.L_x_566:
[----:B------:R-:W-:Y:S04]  /*3990*/  BSSY B0, `(.L_x_567) ;  /* 0x0000059000007945 */ /* 0x000fe80003800000 */
[----:B------:R-:W-:Y:S05]  /*39a0*/  @P1 BRA `(.L_x_568) ;  /* 0x00000004005c1947 */ /* 0x000fea0003800000 */
[----:B------:R-:W-:Y:S01]  /*39b0*/  LOP3.LUT R5, RZ, R3, RZ, 0x33, !PT ;  /* 0x00000003ff057212 */ /* 0x000fe200078e33ff */
[----:B------:R-:W-:Y:S03]  /*39c0*/  BSSY B1, `(.L_x_569) ;  /* 0x0000023000017945 */ /* 0x000fe60003800000 */
[----:B------:R-:W-:-:S04]  /*39d0*/  IADD3 R5, -R16, UR39, R5 ;  /* 0x0000002710057c10 */ /* 0x000fc8000fffe105 */
[C---:B------:R-:W-:Y:S02]  /*39e0*/  LEA.HI R6, R5.reuse, 0x1, RZ, 0x19 ;  /* 0x0000000105067811 */ /* 0x040fe400078fc8ff */
[----:B------:R-:W-:Y:S02]  /*39f0*/  ISETP.GE.U32.AND P1, PT, R5, 0x180, PT ;  /* 0x000001800500780c */ /* 0x000fe40003f26070 */
[----:B------:R-:W-:-:S13]  /*3a00*/  LOP3.LUT P2, R7, R6, 0x3, RZ, 0xc0, !PT ;  /* 0x0000000306077812 */ /* 0x000fda000784c0ff */
[----:B------:R-:W-:Y:S05]  /*3a10*/  @!P2 BRA `(.L_x_570) ;  /* 0x000000000074a947 */ /* 0x000fea0003800000 */
[----:B------:R-:W1:Y:S01]  /*3a20*/  S2UR UR8, SR_CgaCtaId ;  /* 0x00000000000879c3 */ /* 0x000e620000008800 */
[----:B------:R-:W-:Y:S01]  /*3a30*/  UMOV UR7, 0x400 ;  /* 0x0000040000077882 */ /* 0x000fe20000000000 */
[----:B------:R-:W-:Y:S01]  /*3a40*/  IADD3 R11, P2, R0, UR4, RZ ;  /* 0x00000004000b7c10 */ /* 0x000fe2000ff5e0ff */
[----:B------:R-:W-:Y:S01]  /*3a50*/  UIADD3 UR7, UR7, 0xa0, URZ ;  /* 0x000000a007077890 */ /* 0x000fe2000fffe03f */
[----:B------:R-:W-:Y:S01]  /*3a60*/  LEA R6, R16, UR6, 0x1 ;  /* 0x0000000610067c11 */ /* 0x000fe2000f8e08ff */
[----:B------:R-:W-:Y:S01]  /*3a70*/  ULDC.64 UR10, c[0x0][0x310] ;  /* 0x0000c400000a7ab9 */ /* 0x000fe20000000a00 */
[----:B------:R-:W-:Y:S01]  /*3a80*/  LEA.HI.X.SX32 R8, R0, UR5, 0x1, P2 ;  /* 0x0000000500087c11 */ /* 0x000fe200090f0eff */
[----:B------:R-:W-:Y:S01]  /*3a90*/  IMAD.MOV.U32 R5, RZ, RZ, R7 ;  /* 0x000000ffff057224 */ /* 0x000fe200078e0007 */
[----:B------:R-:W-:-:S04]  /*3aa0*/  LEA R10, P2, R11, UR10, 0x2 ;  /* 0x0000000a0b0a7c11 */ /* 0x000fc8000f8410ff */
[----:B------:R-:W-:Y:S01]  /*3ab0*/  LEA.HI.X R11, R11, UR11, R8, 0x2, P2 ;  /* 0x0000000b0b0b7c11 */ /* 0x000fe200090f1408 */
[----:B-1----:R-:W-:-:S06]  /*3ac0*/  ULEA UR7, UR8, UR7, 0x18 ;  /* 0x0000000708077291 */ /* 0x002fcc000f8ec03f */
[----:B------:R-:W-:Y:S02]  /*3ad0*/  IADD3 R8, R6, UR7, RZ ;  /* 0x0000000706087c10 */ /* 0x000fe4000fffe0ff */
[----:B------:R-:W-:-:S07]  /*3ae0*/  LEA R9, R16, UR7, 0x2 ;  /* 0x0000000710097c11 */ /* 0x000fce000f8e10ff */
.L_x_571:
[----:B-1----:R1:W0:Y:S01]  /*3af0*/  LDS R7, [R9] ;  /* 0x0000000009077984 */ /* 0x0022220000000800 */
[----:B------:R-:W-:Y:S01]  /*3b00*/  VIADD R5, R5, 0xffffffff ;  /* 0xffffffff05057836 */ /* 0x000fe20000000000 */
[----:B------:R-:W-:-:S04]  /*3b10*/  IADD3 R0, R0, 0x80, RZ ;  /* 0x0000008000007810 */ /* 0x000fc80007ffe0ff */
[----:B------:R-:W-:Y:S01]  /*3b20*/  ISETP.NE.AND P2, PT, R5, RZ, PT ;  /* 0x000000ff0500720c */ /* 0x000fe20003f45270 */
[----:B-1----:R-:W-:Y:S02]  /*3b30*/  VIADD R9, R9, 0x200 ;  /* 0x0000020009097836 */ /* 0x002fe40000000000 */
[----:B0-----:R-:W-:Y:S01]  /*3b40*/  FMUL.FTZ R13, R7, R4 ;  /* 0x00000004070d7220 */ /* 0x001fe20000410000 */
[----:B------:R-:W-:-:S04]  /*3b50*/  @P0 MOV R7, R11 ;  /* 0x0000000b00070202 */ /* 0x000fc80000000f00 */
        /* <DEDUP_REMOVED lines=9> */
.L_x_570:
[----:B------:R-:W-:Y:S05]  /*3bf0*/  BSYNC B1 ;  /* 0x0000000000017941 */ /* 0x000fea0003800000 */
.L_x_569:
[----:B------:R-:W-:Y:S05]  /*3c00*/  @!P1 BRA `(.L_x_568) ;  /* 0x0000000000c49947 */ /* 0x000fea0003800000 */
[----:B------:R-:W2:Y:S01]  /*3c10*/  S2UR UR8, SR_CgaCtaId ;  /* 0x00000000000879c3 */ /* 0x000ea20000008800 */
[----:B------:R-:W-:Y:S01]  /*3c20*/  UMOV UR7, 0x400 ;  /* 0x0000040000077882 */ /* 0x000fe20000000000 */
[C---:B-1----:R-:W-:Y:S01]  /*3c30*/  LEA R6, R0.reuse, UR6, 0x1 ;  /* 0x0000000600067c11 */ /* 0x042fe2000f8e08ff */
[----:B------:R-:W-:Y:S01]  /*3c40*/  UIADD3 UR7, UR7, 0xa0, URZ ;  /* 0x000000a007077890 */ /* 0x000fe2000fffe03f */
[C---:B------:R-:W-:Y:S01]  /*3c50*/  IADD3 R11, P0, R0.reuse, UR4, RZ ;  /* 0x00000004000b7c10 */ /* 0x040fe2000ff1e0ff */
[----:B------:R-:W-:Y:S01]  /*3c60*/  ULDC.64 UR10, c[0x0][0x310] ;  /* 0x0000c400000a7ab9 */ /* 0x000fe20000000a00 */
[C---:B------:R-:W-:Y:S01]  /*3c70*/  SHF.L.U32 R5, R3.reuse, 0x2, RZ ;  /* 0x0000000203057819 */ /* 0x040fe200000006ff */
[----:B------:R-:W-:Y:S01]  /*3c80*/  IMAD R6, R3, -0x2, R6 ;  /* 0xfffffffe03067824 */ /* 0x000fe200078e0206 */
[C---:B------:R-:W-:Y:S02]  /*3c90*/  LEA.HI.X.SX32 R8, R0.reuse, UR5, 0x1, P0 ;  /* 0x0000000500087c11 */ /* 0x040fe400080f0eff */
[----:B------:R-:W-:Y:S01]  /*3ca0*/  LEA R10, P0, R11, UR10, 0x2 ;  /* 0x0000000a0b0a7c11 */ /* 0x000fe2000f8010ff */
[----:B------:R-:W-:Y:S01]  /*3cb0*/  IMAD R5, R0, 0x4, -R5 ;  /* 0x0000000400057824 */ /* 0x000fe200078e0a05 */
[----:B------:R-:W-:-:S02]  /*3cc0*/  ISETP.NE.AND P2, PT, RZ, UR9, PT ;  /* 0x00000009ff007c0c */ /* 0x000fc4000bf45270 */
[----:B------:R-:W-:Y:S01]  /*3cd0*/  LEA.HI.X R11, R11, UR11, R8, 0x2, P0 ;  /* 0x0000000b0b0b7c11 */ /* 0x000fe200080f1408 */
[----:B--2---:R-:W-:-:S06]  /*3ce0*/  ULEA UR7, UR8, UR7, 0x18 ;  /* 0x0000000708077291 */ /* 0x004fcc000f8ec03f */
[----:B------:R-:W-:Y:S01]  /*3cf0*/  IADD3 R8, R6, UR7, RZ ;  /* 0x0000000706087c10 */ /* 0x000fe2000fffe0ff */
[----:B------:R-:W-:-:S07]  /*3d00*/  VIADD R5, R5, UR7 ;  /* 0x0000000705057c36 */ /* 0x000fce0008000000 */
.L_x_572:
[----:B------:R-:W0:Y:S01]  /*3d10*/  LDS R7, [R5] ;  /* 0x0000000005077984 */ /* 0x000e220000000800 */
[----:B------:R-:W-:-:S04]  /*3d20*/  IADD3 R0, R0, 0x200, RZ ;  /* 0x0000020000007810 */ /* 0x000fc80007ffe0ff */
[----:B------:R-:W-:Y:S01]  /*3d30*/  ISETP.GE.AND P0, PT, R0, UR39, PT ;  /* 0x0000002700007c0c */ /* 0x000fe2000bf06270 */
        /* <DEDUP_REMOVED lines=11> */
[----:B------:R-:W-:-:S05]  /*3df0*/  F2FP.F16.F32.PACK_AB R6, RZ, R21 ;  /* 0x00000015ff06723e */ /* 0x000fca00000000ff */
[----:B------:R0:W-:Y:S04]  /*3e00*/  STS.U16 [R8+0x200], R6 ;  /* 0x0002000608007388 */ /* 0x0001e80000000400 */
[----:B------:R1:W2:Y:S01]  /*3e10*/  LDS R7, [R5+0x600] ;  /* 0x0006000005077984 */ /* 0x0002a20000000800 */
[----:B0-----:R-:W-:Y:S01]  /*3e20*/  MOV R6, R10 ;  /* 0x0000000a00067202 */ /* 0x001fe20000000f00 */
[----:B-1----:R-:W-:-:S03]  /*3e30*/  VIADD R5, R5, 0x800 ;  /* 0x0000080005057836 */ /* 0x002fc60000000000 */
[----:B------:R-:W-:Y:S01]  /*3e40*/  IADD3 R10, P1, R6, 0x800, RZ ;  /* 0x00000800060a7810 */ /* 0x000fe20007f3e0ff */
[----:B--2---:R-:W-:Y:S01]  /*3e50*/  FMUL.FTZ R23, R7, R4 ;  /* 0x0000000407177220 */ /* 0x004fe20000410000 */
[----:B------:R-:W-:-:S04]  /*3e60*/  IMAD.MOV.U32 R7, RZ, RZ, R11 ;  /* 0x000000ffff077224 */ /* 0x000fc800078e000b */
[----:B------:R-:W-:Y:S01]  /*3e70*/  F2FP.F16.F32.PACK_AB R9, RZ, R23 ;  /* 0x00000017ff09723e */ /* 0x000fe200000000ff */
[----:B------:R-:W-:Y:S01]  /*3e80*/  @P2 STG.E desc[UR36][R6.64], R13 ;  /* 0x0000000d06002986 */ /* 0x000fe2000c101924 */
[----:B------:R-:W-:Y:S02]  /*3e90*/  IADD3.X R11, RZ, R7, RZ, P1, !PT ;  /* 0x00000007ff0b7210 */ /* 0x000fe40000ffe4ff */
[----:B------:R-:W-:Y:S01]  /*3ea0*/  PRMT R14, R9, 0x7610, R14 ;  /* 0x00007610090e7816 */ /* 0x000fe2000000000e */
[----:B------:R-:W-:Y:S01]  /*3eb0*/  @P2 STG.E desc[UR36][R6.64+0x200], R15 ;  /* 0x0002000f06002986 */ /* 0x000fe2000c101924 */
[----:B------:R-:W-:-:S03]  /*3ec0*/  VIADD R9, R8, 0x400 ;  /* 0x0000040008097836 */ /* 0x000fc60000000000 */
[----:B------:R-:W-:Y:S04]  /*3ed0*/  @P2 STG.E desc[UR36][R6.64+0x400], R21 ;  /* 0x0004001506002986 */ /* 0x000fe8000c101924 */
[----:B------:R-:W-:Y:S04]  /*3ee0*/  @P2 STG.E desc[UR36][R6.64+0x600], R23 ;  /* 0x0006001706002986 */ /* 0x000fe8000c101924 */
[----:B------:R0:W-:Y:S02]  /*3ef0*/  STS.U16 [R8+0x300], R14 ;  /* 0x0003000e08007388 */ /* 0x0001e40000000400 */
[----:B0-----:R-:W-:Y:S01]  /*3f00*/  MOV R8, R9 ;  /* 0x0000000900087202 */ /* 0x001fe20000000f00 */
[----:B------:R-:W-:Y:S06]  /*3f10*/  @!P0 BRA `(.L_x_572) ;  /* 0xfffffffc007c8947 */ /* 0x000fec000383ffff */
.L_x_568:
[----:B------:R-:W-:Y:S05]  /*3f20*/  BSYNC B0 ;  /* 0x0000000000007941 */ /* 0x000fea0003800000 */
.L_x_567:
[----:B------:R-:W-:Y:S01]  /*3f30*/  UIADD3 UR14, UR39, -0x1, URZ ;  /* 0xffffffff270e7890 */ /* 0x000fe2000fffe03f */
[----:B------:R-:W2:Y:S01]  /*3f40*/  S2UR UR8, SR_CgaCtaId ;  /* 0x00000000000879c3 */ /* 0x000ea20000008800 */
[--C-:B-1----:R-:W-:Y:S01]  /*3f50*/  SHF.R.S32.HI R7, RZ, 0x1f, R16.reuse ;  /* 0x0000001fff077819 */ /* 0x102fe20000011410 */
[----:B------:R-:W-:Y:S01]  /*3f60*/  ULDC UR13, c[0x0][0x29c] ;  /* 0x0000a700000d7ab9 */ /* 0x000fe20000000800 */
[----:B------:R-:W-:Y:S01]  /*3f70*/  USHF.R.S32.HI UR4, URZ, 0x1f, UR14 ;  /* 0x0000001f3f047899 */ /* 0x000fe2000801140e */
[----:B------:R-:W-:Y:S01]  /*3f80*/  SHF.R.S32.HI R5, RZ, 0x1f, R16 ;  /* 0x0000001fff057819 */ /* 0x000fe20000011410 */
[----:B------:R-:W-:Y:S01]  /*3f90*/  UMOV UR5, 0x400 ;  /* 0x0000040000057882 */ /* 0x000fe20000000000 */
[-C--:B------:R-:W-:Y:S01]  /*3fa0*/  LEA.HI R0, R7, R16.reuse, RZ, 0x2 ;  /* 0x0000001007007211 */ /* 0x080fe200078f10ff */
[----:B------:R-:W-:Y:S01]  /*3fb0*/  ULEA.HI UR4, UR4, UR14, URZ, 0x5 ;  /* 0x0000000e04047291 */ /* 0x000fe2000f8f283f */
[----:B------:R-:W-:Y:S01]  /*3fc0*/  LEA.HI R5, R5, R16, RZ, 0x2 ;  /* 0x0000001005057211 */ /* 0x000fe200078f10ff */
[----:B------:R-:W-:Y:S01]  /*3fd0*/  UIADD3 UR7, UR5, 0x60, URZ ;  /* 0x0000006005077890 */ /* 0x000fe2000fffe03f */
[----:B------:R-:W-:Y:S01]  /*3fe0*/  SHF.R.S32.HI R0, RZ, 0x2, R0 ;  /* 0x00000002ff007819 */ /* 0x000fe20000011400 */
[----:B------:R-:W-:Y:S01]  /*3ff0*/  ULOP3.LUT UR4, UR4, 0xffffffe0, URZ, 0xc0, !UPT ;  /* 0xffffffe004047892 */ /* 0x000fe2000f8ec03f */
[----:B------:R-:W-:Y:S01]  /*4000*/  LOP3.LUT R5, R5, 0xfffffffc, RZ, 0xc0, !PT ;  /* 0xfffffffc05057812 */ /* 0x000fe200078ec0ff */
[----:B------:R-:W-:Y:S01]  /*4010*/  ULDC UR12, c[0x0][0x284] ;  /* 0x0000a100000c7ab9 */ /* 0x000fe20000000800 */
[----:B------:R-:W-:Y:S01]  /*4020*/  BSSY B0, `(.L_x_573) ;  /* 0x000001a000007945 */ /* 0x000fe20003800000 */
[----:B------:R-:W-:Y:S01]  /*4030*/  UIADD3 UR4, UR14, -UR4, URZ ;  /* 0x800000040e047290 */ /* 0x000fe2000fffe03f */
[----:B------:R-:W-:Y:S01]  /*4040*/  CS2R R10, SRZ ;  /* 0x00000000000a7805 */ /* 0x000fe2000001ff00 */
[----:B------:R-:W-:Y:S01]  /*4050*/  IMAD.IADD R5, R16, 0x1, -R5 ;  /* 0x0000000110057824 */ /* 0x000fe200078e0a05 */
[----:B------:R-:W-:-:S03]  /*4060*/  CS2R R8, SRZ ;  /* 0x0000000000087805 */ /* 0x000fc6000001ff00 */
[----:B------:R-:W-:Y:S02]  /*4070*/  ISETP.NE.AND P1, PT, R0, UR4, PT ;  /* 0x0000000400007c0c */ /* 0x000fe4000bf25270 */
[----:B------:R-:W-:Y:S01]  /*4080*/  SHF.L.U32 R28, R5, 0x3, RZ ;  /* 0x00000003051c7819 */ /* 0x000fe200000006ff */
[----:B--2---:R-:W-:Y:S01]  /*4090*/  ULEA UR7, UR8, UR7, 0x18 ;  /* 0x0000000708077291 */ /* 0x004fe2000f8ec03f */
[----:B------:R-:W-:-:S03]  /*40a0*/  ISETP.NE.OR P0, PT, RZ, UR13, P1 ;  /* 0x0000000dff007c0c */ /* 0x000fc60008f05670 */
[--C-:B------:R-:W-:Y:S02]  /*40b0*/  IMAD R6, R17, UR12, R28.reuse ;  /* 0x0000000c11067c24 */ /* 0x100fe4000f8e021c */
[----:B------:R-:W-:Y:S01]  /*40c0*/  IMAD R29, R29, UR12, R28 ;  /* 0x0000000c1d1d7c24 */ /* 0x000fe2000f8e021c */
[----:B------:R-:W-:Y:S02]  /*40d0*/  LEA R33, R5, UR7, 0x4 ;  /* 0x0000000705217c11 */ /* 0x000fe4000f8e20ff */
[----:B------:R-:W-:Y:S02]  /*40e0*/  SHF.R.S32.HI R5, RZ, 0x1f, R6 ;  /* 0x0000001fff057819 */ /* 0x000fe40000011406 */
[----:B------:R-:W-:-:S03]  /*40f0*/  SHF.R.S32.HI R7, RZ, 0x1f, R29 ;  /* 0x0000001fff077819 */ /* 0x000fc6000001141d */
[----:B------:R-:W-:Y:S05]  /*4100*/  @P0 BRA `(.L_x_574) ;  /* 0x00000000002c0947 */ /* 0x000fea0003800000 */
[----:B------:R-:W-:Y:S01]  /*4110*/  ULDC.64 UR10, c[0x0][0x240] ;  /* 0x00009000000a7ab9 */ /* 0x000fe20000000a00 */
[----:B------:R-:W-:Y:S01]  /*4120*/  IMAD.MOV.U32 R11, RZ, RZ, RZ ;  /* 0x000000ffff0b7224 */ /* 0x000fe200078e00ff */
[----:B------:R-:W-:-:S04]  /*4130*/  ISETP.NE.U32.AND P0, PT, RZ, UR10, PT ;  /* 0x0000000aff007c0c */ /* 0x000fc8000bf05070 */
[----:B------:R-:W-:-:S13]  /*4140*/  ISETP.NE.AND.EX P0, PT, RZ, UR11, PT, P0 ;  /* 0x0000000bff007c0c */ /* 0x000fda000bf05300 */
[----:B------:R-:W-:Y:S05]  /*4150*/  @!P0 BRA `(.L_x_575) ;  /* 0x0000000000148947 */ /* 0x000fea0003800000 */
[----:B------:R-:W1:Y:S01]  /*4160*/  S2R R11, SR_CTAID.X ;  /* 0x00000000000b7919 */ /* 0x000e620000002500 */
[----:B------:R-:W2:Y:S01]  /*4170*/  LDC.64 R8, c[0x0][0x240] ;  /* 0x00009000ff087b82 */ /* 0x000ea20000000a00 */
[----:B-1----:R-:W-:-:S05]  /*4180*/  LEA R11, R11, R28, 0x5 ;  /* 0x0000001c0b0b7211 */ /* 0x002fca00078e28ff */
[----:B--2---:R-:W-:-:S06]  /*4190*/  IMAD.WIDE R8, R11, 0x2, R8 ;  /* 0x000000020b087825 */ /* 0x004fcc00078e0208 */
[----:B------:R-:W5:Y:S02]  /*41a0*/  LDG.E.128 R8, desc[UR36][R8.64] ;  /* 0x0000002408087981 */ /* 0x000f64000c1e1d00 */
.L_x_575:
[----:B-----5:R1:W-:Y:S02]  /*41b0*/  STS.128 [R33], R8 ;  /* 0x0000000821007388 */ /* 0x0203e40000000c00 */
.L_x_574:
[----:B------:R-:W-:Y:S05]  /*41c0*/  BSYNC B0 ;  /* 0x0000000000007941 */ /* 0x000fea0003800000 */
.L_x_573:
[----:B------:R-:W-:Y:S01]  /*41d0*/  IMAD.IADD R32, R0, 0x1, R3 ;  /* 0x0000000100207824 */ /* 0x000fe200078e0203 */
[----:B------:R-:W-:Y:S01]  /*41e0*/  ULDC.64 UR10, c[0x0][0x250] ;  /* 0x00009400000a7ab9 */ /* 0x000fe20000000a00 */
[----:B------:R-:W-:Y:S01]  /*41f0*/  UISETP.LT.AND UP0, UPT, UR14, UR12, UPT ;  /* 0x0000000c0e00728c */ /* 0x000fe2000bf01270 */
[----:B------:R-:W-:Y:S01]  /*4200*/  IMAD.U32 R30, RZ, RZ, UR10 ;  /* 0x0000000aff1e7e24 */ /* 0x000fe2000f8e00ff */
[----:B0-----:R-:W-:Y:S01]  /*4210*/  MOV R4, UR11 ;  /* 0x0000000b00047c02 */ /* 0x001fe20008000f00 */
[----:B------:R-:W-:Y:S01]  /*4220*/  UIADD3 UR5, UR5, 0xa0, URZ ;  /* 0x000000a005057890 */ /* 0x000fe2000fffe03f */
[----:B------:R-:W-:Y:S01]  /*4230*/  SHF.L.U32 R12, R32, 0x5, RZ ;  /* 0x00000005200c7819 */ /* 0x000fe200000006ff */
[----:B------:R-:W-:Y:S01]  /*4240*/  USEL UR9, UR14, UR12, UP0 ;  /* 0x0000000c0e097287 */ /* 0x000fe20008000000 */
[----:B------:R-:W-:Y:S01]  /*4250*/  BSSY B0, `(.L_x_576) ;  /* 0x000009e000007945 */ /* 0x000fe20003800000 */
[----:B------:R-:W-:Y:S01]  /*4260*/  ULEA UR5, UR8, UR5, 0x18 ;  /* 0x0000000508057291 */ /* 0x000fe2000f8ec03f */
[----:B------:R-:W-:-:S02]  /*4270*/  SHF.R.S32.HI R14, RZ, 0x1f, R12 ;  /* 0x0000001fff0e7819 */ /* 0x000fc4000001140c */
[----:B------:R-:W-:Y:S01]  /*4280*/  CS2R R40, SRZ ;  /* 0x0000000000287805 */ /* 0x000fe2000001ff00 */
[----:B------:R-:W-:Y:S01]  /*4290*/  BAR.SYNC.DEFER_BLOCKING 0x0 ;  /* 0x0000000000007b1d */ /* 0x000fe20000010000 */
[----:B------:R-:W-:Y:S01]  /*42a0*/  IADD3 R13, P0, R6, R12, RZ ;  /* 0x0000000c060d7210 */ /* 0x000fe20007f1e0ff */
[----:B------:R-:W-:Y:S01]  /*42b0*/  UIADD3 UR8, UR5, UR6, URZ ;  /* 0x0000000605087290 */ /* 0x000fe2000fffe03f */
[----:B------:R-:W-:Y:S02]  /*42c0*/  CS2R R38, SRZ ;  /* 0x0000000000267805 */ /* 0x000fe4000001ff00 */
[----:B------:R-:W-:Y:S02]  /*42d0*/  CS2R R36, SRZ ;  /* 0x0000000000247805 */ /* 0x000fe4000001ff00 */
[----:B------:R-:W-:Y:S01]  /*42e0*/  CS2R R34, SRZ ;  /* 0x0000000000227805 */ /* 0x000fe2000001ff00 */
[----:B------:R-:W-:Y:S01]  /*42f0*/  IMAD.X R15, R5, 0x1, R14, P0 ;  /* 0x00000001050f7824 */ /* 0x000fe200000e060e */
[----:B------:R-:W-:-:S02]  /*4300*/  LEA R46, P0, R13, R30, 0x1 ;  /* 0x0000001e0d2e7211 */ /* 0x000fc400078008ff */
[----:B------:R-:W-:Y:S02]  /*4310*/  LEA R42, R0, UR8, 0x1 ;  /* 0x00000008002a7c11 */ /* 0x000fe4000f8e08ff */
[----:B------:R-:W-:Y:S02]  /*4320*/  LEA.HI.X R47, R13, R4, R15, 0x1, P0 ;  /* 0x000000040d2f7211 */ /* 0x000fe400000f0c0f */
[----:B------:R-:W-:-:S13]  /*4330*/  ISETP.GE.AND P0, PT, R32, UR9, PT ;  /* 0x0000000920007c0c */ /* 0x000fda000bf06270 */
[----:B------:R-:W-:Y:S05]  /*4340*/  @P0 BRA `(.L_x_577) ;  /* 0x0000000800380947 */ /* 0x000fea0003800000 */
[----:B------:R-:W0:Y:S01]  /*4350*/  S2UR UR10, SR_CTAID.X ;  /* 0x00000000000a79c3 */ /* 0x000e220000002500 */
[----:B------:R-:W-:Y:S01]  /*4360*/  ULOP3.LUT UR7, URZ, UR12, URZ, 0x33, !UPT ;  /* 0x0000000c3f077292 */ /* 0x000fe2000f8e333f */
[----:B------:R-:W-:Y:S01]  /*4370*/  IADD3 R31, -R3, -0x2, -R0 ;  /* 0xfffffffe031f7810 */ /* 0x000fe20007ffe900 */
[----:B------:R-:W-:Y:S01]  /*4380*/  UIADD3 UR4, -UR39, URZ, URZ ;  /* 0x0000003f27047290 */ /* 0x000fe2000fffe13f */
[----:B------:R-:W-:Y:S01]  /*4390*/  BSSY B1, `(.L_x_578) ;  /* 0x0000036000017945 */ /* 0x000fe20003800000 */
[----:B------:R-:W-:Y:S02]  /*43a0*/  CS2R R34, SRZ ;  /* 0x0000000000227805 */ /* 0x000fe4000001ff00 */
[----:B------:R-:W-:Y:S01]  /*43b0*/  MOV R44, R32 ;  /* 0x00000020002c7202 */ /* 0x000fe20000000f00 */
[----:B------:R-:W-:Y:S01]  /*43c0*/  UISETP.LT.AND UP0, UPT, UR7, UR4, UPT ;  /* 0x000000040700728c */ /* 0x000fe2000bf01270 */
[----:B------:R-:W0:Y:S01]  /*43d0*/  LDC R13, c[0x0][0x288] ;  /* 0x0000a200ff0d7b82 */ /* 0x000e220000000800 */
[----:B------:R-:W-:-:S02]  /*43e0*/  CS2R R36, SRZ ;  /* 0x0000000000247805 */ /* 0x000fc4000001ff00 */
[----:B------:R-:W-:Y:S01]  /*43f0*/  CS2R R38, SRZ ;  /* 0x0000000000267805 */ /* 0x000fe2000001ff00 */
[----:B------:R-:W-:Y:S01]  /*4400*/  USEL UR4, UR7, UR4, !UP0 ;  /* 0x0000000407047287 */ /* 0x000fe2000c000000 */
[----:B------:R-:W-:-:S03]  /*4410*/  CS2R R40, SRZ ;  /* 0x0000000000287805 */ /* 0x000fc6000001ff00 */
[----:B------:R-:W2:Y:S02]  /*4420*/  LDC.64 R48, c[0x0][0x2e8] ;  /* 0x0000ba00ff307b82 */ /* 0x000ea40000000a00 */
[----:B------:R-:W-:-:S05]  /*4430*/  VIADD R31, R31, -UR4 ;  /* 0x800000041f1f7c36 */ /* 0x000fca0008000000 */
[----:B------:R-:W-:Y:S01]  /*4440*/  LOP3.LUT P0, RZ, R31, 0x20, RZ, 0xc0, !PT ;  /* 0x000000201fff7812 */ /* 0x000fe2000780c0ff */
[----:B0-----:R-:W-:-:S05]  /*4450*/  IMAD R13, R2, R13, UR10 ;  /* 0x0000000a020d7e24 */ /* 0x001fca000f8e020d */
[----:B------:R-:W-:-:S05]  /*4460*/  LEA R13, R13, R28, 0x5 ;  /* 0x0000001c0d0d7211 */ /* 0x000fca00078e28ff */
[----:B--2---:R-:W-:Y:S02]  /*4470*/  IMAD.WIDE R48, R13, 0x2, R48 ;  /* 0x000000020d307825 */ /* 0x004fe400078e0230 */
[----:B------:R-:W-:Y:S05]  /*4480*/  @P0 BRA `(.L_x_579) ;  /* 0x0000000000980947 */ /* 0x000fea0003800000 */
[----:B------:R-:W-:Y:S01]  /*4490*/  IADD3 R13, P0, R29, R12, RZ ;  /* 0x0000000c1d0d7210 */ /* 0x000fe20007f1e0ff */
[----:B------:R-:W0:Y:S04]  /*44a0*/  LDS.U16 R41, [R42] ;  /* 0x000000002a297984 */ /* 0x000e280000000400 */
[----:B------:R-:W-:Y:S01]  /*44b0*/  IMAD.X R14, R7, 0x1, R14, P0 ;  /* 0x00000001070e7824 */ /* 0x000fe200000e060e */
[----:B------:R-:W-:-:S04]  /*44c0*/  LEA R12, P0, R13, R30, 0x1 ;  /* 0x0000001e0d0c7211 */ /* 0x000fc800078008ff */
[----:B------:R-:W-:-:S06]  /*44d0*/  LEA.HI.X R13, R13, R4, R14, 0x1, P0 ;  /* 0x000000040d0d7211 */ /* 0x000fcc00000f0c0e */
[----:B------:R-:W5:Y:S01]  /*44e0*/  LDG.E.128 R12, desc[UR36][R12.64] ;  /* 0x000000240c0c7981 */ /* 0x000f62000c1e1d00 */
[----:B------:R-:W-:Y:S01]  /*44f0*/  ISETP.NE.AND P0, PT, RZ, UR13, PT ;  /* 0x0000000dff007c0c */ /* 0x000fe2000bf05270 */
[----:B0-----:R-:W-:-:S12]  /*4500*/  HADD2.F32 R41, -RZ, R41.H0_H0 ;  /* 0x20000029ff297230 */ /* 0x001fd80000004100 */
[----:B------:R-:W-:Y:S05]  /*4510*/  @P0 BRA `(.L_x_580) ;  /* 0x0000000000300947 */ /* 0x000fea0003800000 */
[----:B------:R-:W-:Y:S01]  /*4520*/  ISETP.NE.AND P2, PT, R19, RZ, PT ;  /* 0x000000ff1300720c */ /* 0x000fe20003f45270 */
[----:B----4-:R-:W0:-:S12]  /*4530*/  LDS.128 R24, [R33] ;  /* 0x0000000021187984 */ /* 0x010e180000000c00 */
[----:B-----5:R-:W2:Y:S01]  /*4540*/  @P2 LDG.E.128 R20, desc[UR36][R48.64] ;  /* 0x0000002430142981 */ /* 0x020ea2000c1e1d00 */
[----:B0-----:R-:W-:Y:S01]  /*4550*/  HFMA2.MMA R12, R12, 1, 1, R24 ;  /* 0x3c003c000c0c7835 */ /* 0x001fe20000000018 */
        /* <DEDUP_REMOVED lines=8> */
.L_x_580:
[----:B-----5:R-:W-:Y:S01]  /*45e0*/  HADD2.F32 R34, -RZ, R12.H0_H0 ;  /* 0x2000000cff227230 */ /* 0x020fe20000004100 */
[----:B------:R-:W-:Y:S01]  /*45f0*/  IADD3 R44, R32, 0x20, RZ ;  /* 0x00000020202c7810 */ /* 0x000fe20007ffe0ff */
[----:B------:R-:W-:Y:S02]  /*4600*/  HADD2.F32 R38, -RZ, R14.H0_H0 ;  /* 0x2000000eff267230 */ /* 0x000fe40000004100 */
[----:B0-----:R-:W-:Y:S02]  /*4610*/  HADD2.F32 R12, -RZ, R12.H1_H1 ;  /* 0x3000000cff0c7230 */ /* 0x001fe40000004100 */
        /* <DEDUP_REMOVED lines=13> */
.L_x_579:
[----:B------:R-:W-:Y:S05]  /*46f0*/  BSYNC B1 ;  /* 0x0000000000017941 */ /* 0x000fea0003800000 */
.L_x_578:
[----:B------:R-:W-:-:S13]  /*4700*/  LOP3.LUT P0, RZ, R31, 0xffffffe0, RZ, 0xc0, !PT ;  /* 0xffffffe01fff7812 */ /* 0x000fda000780c0ff */
[----:B------:R-:W-:Y:S05]  /*4710*/  @!P0 BRA `(.L_x_577) ;  /* 0x0000000400448947 */ /* 0x000fea0003800000 */
[----:B------:R-:W0:Y:S01]  /*4720*/  LDC.64 R30, c[0x0][0x250] ;  /* 0x00009400ff1e7b82 */ /* 0x000e220000000a00 */
[----:B------:R-:W-:-:S13]  /*4730*/  ISETP.NE.AND P0, PT, RZ, UR13, PT ;  /* 0x0000000dff007c0c */ /* 0x000fda000bf05270 */
.L_x_583:
[----:B------:R-:W-:Y:S01]  /*4740*/  IMAD.SHL.U32 R4, R44, 0x20, RZ ;  /* 0x000000202c047824 */ /* 0x000fe200078e00ff */
[----:B------:R-:W-:-:S04]  /*4750*/  ISETP.NE.AND P4, PT, R19, RZ, PT ;  /* 0x000000ff1300720c */ /* 0x000fc80003f85270 */
[----:B------:R-:W-:Y:S02]  /*4760*/  SHF.R.S32.HI R12, RZ, 0x1f, R4 ;  /* 0x0000001fff0c7819 */ /* 0x000fe40000011404 */
[-C--:B------:R-:W-:Y:S02]  /*4770*/  IADD3 R15, P2, R29, R4.reuse, RZ ;  /* 0x000000041d0f7210 */ /* 0x080fe40007f5e0ff */
[----:B------:R-:W-:Y:S02]  /*4780*/  IADD3 R13, P3, R6, R4, RZ ;  /* 0x00000004060d7210 */ /* 0x000fe40007f7e0ff */
[----:B0-----:R-:W-:Y:S01]  /*4790*/  MOV R4, R31 ;  /* 0x0000001f00047202 */ /* 0x001fe20000000f00 */
[----:B------:R-:W-:Y:S01]  /*47a0*/  IMAD.X R14, R7, 0x1, R12, P2 ;  /* 0x00000001070e7824 */ /* 0x000fe200010e060c */
[----:B------:R-:W-:Y:S02]  /*47b0*/  LEA R52, P2, R15, R30, 0x1 ;  /* 0x0000001e0f347211 */ /* 0x000fe400078408ff */
[----:B------:R-:W-:-:S02]  /*47c0*/  IADD3.X R12, R5, R12, RZ, P3, !PT ;  /* 0x0000000c050c7210 */ /* 0x000fc40001ffe4ff */
[----:B------:R-:W-:Y:S02]  /*47d0*/  LEA R50, P3, R13, R30, 0x1 ;  /* 0x0000001e0d327211 */ /* 0x000fe400078608ff */
[-C--:B------:R-:W-:Y:S02]  /*47e0*/  LEA.HI.X R53, R15, R4.reuse, R14, 0x1, P2 ;  /* 0x000000040f357211 */ /* 0x080fe400010f0c0e */
[----:B------:R-:W-:-:S03]  /*47f0*/  LEA.HI.X R51, R13, R4, R12, 0x1, P3 ;  /* 0x000000040d337211 */ /* 0x000fc600018f0c0c */
[----:B-----5:R0:W5:Y:S01]  /*4800*/  LDG.E.128 R12, desc[UR36][R52.64] ;  /* 0x00000024340c7981 */ /* 0x020162000c1e1d00 */
[----:B------:R-:W-:Y:S05]  /*4810*/  @P0 BRA `(.L_x_581) ;  /* 0x00000000002c0947 */ /* 0x000fea0003800000 */
[----:B----4-:R-:W2:Y:S04]  /*4820*/  @P4 LDG.E.128 R24, desc[UR36][R48.64] ;  /* 0x0000002430184981 */ /* 0x010ea8000c1e1d00 */
[----:B------:R-:W3:Y:S02]  /*4830*/  LDS.128 R20, [R33] ;  /* 0x0000000021147984 */ /* 0x000ee40000000c00 */
[----:B---3-5:R-:W-:Y:S02]  /*4840*/  HFMA2.MMA R12, R12, 1, 1, R20 ;  /* 0x3c003c000c0c7835 */ /* 0x028fe40000000014 */
        /* <DEDUP_REMOVED lines=8> */
.L_x_581:
[----:B------:R3:W5:Y:S01]  /*48d0*/  LDG.E.128 R20, desc[UR36][R52.64+0x800] ;  /* 0x0008002434147981 */ /* 0x000762000c1e1d00 */
[----:B------:R-:W-:Y:S02]  /*48e0*/  IMAD.IADD R43, R44, 0x1, -R3 ;  /* 0x000000012c2b7824 */ /* 0x000fe400078e0a03 */
[--C-:B----45:R-:W-:Y:S02]  /*48f0*/  HADD2.F32 R24, -RZ, R12.reuse.H0_H0 ;  /* 0x2000000cff187230 */ /* 0x130fe40000004100 */
[----:B--2---:R-:W-:Y:S01]  /*4900*/  HADD2.F32 R12, -RZ, R12.H1_H1 ;  /* 0x3000000cff0c7230 */ /* 0x004fe20000004100 */
[----:B------:R-:W-:Y:S01]  /*4910*/  LEA R43, R43, UR8, 0x1 ;  /* 0x000000082b2b7c11 */ /* 0x000fe2000f8e08ff */
[----:B------:R-:W-:-:S04]  /*4920*/  HADD2.F32 R27, -RZ, R13.H0_H0 ;  /* 0x2000000dff1b7230 */ /* 0x000fc80000004100 */
[----:B------:R-:W2:Y:S02]  /*4930*/  LDS.U16 R25, [R43] ;  /* 0x000000002b197984 */ /* 0x000ea40000000400 */
[----:B--2---:R-:W-:-:S05]  /*4940*/  HADD2.F32 R25, -RZ, R25.H0_H0 ;  /* 0x20000019ff197230 */ /* 0x004fca0000004100 */
[C---:B------:R-:W-:Y:S01]  /*4950*/  FFMA.FTZ R34, R25.reuse, R24, R34 ;  /* 0x0000001819227223 */ /* 0x040fe20000010022 */
[----:B------:R-:W-:Y:S02]  /*4960*/  HADD2.F32 R24, -RZ, R13.H1_H1 ;  /* 0x3000000dff187230 */ /* 0x000fe40000004100 */
[C---:B------:R-:W-:Y:S01]  /*4970*/  FFMA.FTZ R35, R25.reuse, R12, R35 ;  /* 0x0000000c19237223 */ /* 0x040fe20000010023 */
[--C-:B------:R-:W-:Y:S02]  /*4980*/  HADD2.F32 R12, -RZ, R14.reuse.H0_H0 ;  /* 0x2000000eff0c7230 */ /* 0x100fe40000004100 */
[C---:B------:R-:W-:Y:S01]  /*4990*/  FFMA.FTZ R36, R25.reuse, R27, R36 ;  /* 0x0000001b19247223 */ /* 0x040fe20000010024 */
[----:B------:R-:W-:Y:S02]  /*49a0*/  HADD2.F32 R14, -RZ, R14.H1_H1 ;  /* 0x3000000eff0e7230 */ /* 0x000fe40000004100 */
[----:B------:R-:W-:Y:S01]  /*49b0*/  FFMA.FTZ R37, R25, R24, R37 ;  /* 0x0000001819257223 */ /* 0x000fe20000010025 */
[----:B------:R-:W-:-:S02]  /*49c0*/  HADD2.F32 R13, -RZ, R15.H0_H0 ;  /* 0x2000000fff0d7230 */ /* 0x000fc40000004100 */
[C---:B------:R-:W-:Y:S01]  /*49d0*/  FFMA.FTZ R38, R25.reuse, R12, R38 ;  /* 0x0000000c19267223 */ /* 0x040fe20000010026 */
[----:B------:R-:W-:Y:S02]  /*49e0*/  HADD2.F32 R24, -RZ, R15.H1_H1 ;  /* 0x3000000fff187230 */ /* 0x000fe40000004100 */
[C---:B------:R-:W-:Y:S01]  /*49f0*/  FFMA.FTZ R39, R25.reuse, R14, R39 ;  /* 0x0000000e19277223 */ /* 0x040fe20000010027 */
[C---:B------:R-:W-:Y:S02]  /*4a00*/  FFMA.FTZ R40, R25.reuse, R13, R40 ;  /* 0x0000000d19287223 */ /* 0x040fe40000010028 */
[----:B------:R-:W-:Y:S01]  /*4a10*/  FFMA.FTZ R41, R25, R24, R41 ;  /* 0x0000001819297223 */ /* 0x000fe20000010029 */
[----:B---3--:R-:W-:Y:S06]  /*4a20*/  @P0 BRA `(.L_x_582) ;  /* 0x00000000002c0947 */ /* 0x008fec0003800000 */
[----:B------:R-:W2:Y:S04]  /*4a30*/  @P4 LDG.E.128 R12, desc[UR36][R48.64] ;  /* 0x00000024300c4981 */ /* 0x000ea8000c1e1d00 */
[----:B------:R-:W3:Y:S02]  /*4a40*/  LDS.128 R24, [R33] ;  /* 0x0000000021187984 */ /* 0x000ee40000000c00 */
[----:B---3--:R-:W-:Y:S01]  /*4a50*/  HFMA2.MMA R20, R20, 1, 1, R24 ;  /* 0x3c003c0014147835 */ /* 0x008fe20000000018 */
        /* <DEDUP_REMOVED lines=8> */
.L_x_582:
[----:B------:R-:W3:Y:S01]  /*4ae0*/  LDS.U16 R13, [R43+0x40] ;  /* 0x000040002b0d7984 */ /* 0x000ee20000000400 */
[----:B------:R-:W-:Y:S01]  /*4af0*/  IADD3 R44, R44, 0x40, RZ ;  /* 0x000000402c2c7810 */ /* 0x000fe20007ffe0ff */
[--C-:B------:R-:W-:Y:S02]  /*4b00*/  HADD2.F32 R15, -RZ, R21.reuse.H0_H0 ;  /* 0x20000015ff0f7230 */ /* 0x100fe40000004100 */
[----:B------:R-:W-:Y:S01]  /*4b10*/  HADD2.F32 R14, -RZ, R21.H1_H1 ;  /* 0x30000015ff0e7230 */ /* 0x000fe20000004100 */
[----:B------:R-:W-:Y:S01]  /*4b20*/  ISETP.GE.AND P2, PT, R44, UR9, PT ;  /* 0x000000092c007c0c */ /* 0x000fe2000bf46270 */
[----:B------:R-:W-:Y:S02]  /*4b30*/  HADD2.F32 R12, -RZ, R20.H0_H0 ;  /* 0x20000014ff0c7230 */ /* 0x000fe40000004100 */
[----:B--2---:R-:W-:Y:S02]  /*4b40*/  HADD2.F32 R21, -RZ, R22.H0_H0 ;  /* 0x20000016ff157230 */ /* 0x004fe40000004100 */
[----:B------:R-:W-:-:S02]  /*4b50*/  HADD2.F32 R20, -RZ, R20.H1_H1 ;  /* 0x30000014ff147230 */ /* 0x000fc40000004100 */
[----:B------:R-:W-:Y:S02]  /*4b60*/  HADD2.F32 R22, -RZ, R22.H1_H1 ;  /* 0x30000016ff167230 */ /* 0x000fe40000004100 */
[--C-:B------:R-:W-:Y:S02]  /*4b70*/  HADD2.F32 R25, -RZ, R23.reuse.H0_H0 ;  /* 0x20000017ff197230 */ /* 0x100fe40000004100 */
[----:B------:R-:W-:Y:S02]  /*4b80*/  HADD2.F32 R24, -RZ, R23.H1_H1 ;  /* 0x30000017ff187230 */ /* 0x000fe40000004100 */
[----:B---3--:R-:W-:-:S05]  /*4b90*/  HADD2.F32 R13, -RZ, R13.H0_H0 ;  /* 0x2000000dff0d7230 */ /* 0x008fca0000004100 */
        /* <DEDUP_REMOVED lines=9> */
.L_x_577:
[----:B------:R-:W-:Y:S05]  /*4c30*/  BSYNC B0 ;  /* 0x0000000000007941 */ /* 0x000fea0003800000 */
.L_x_576:
[----:B------:R-:W-:Y:S01]  /*4c40*/  ISETP.GE.AND P0, PT, R32, UR14, PT ;  /* 0x0000000e20007c0c */ /* 0x000fe2000bf06270 */
[----:B------:R-:W-:Y:S01]  /*4c50*/  ULDC UR7, c[0x0][0x29c] ;  /* 0x0000a70000077ab9 */ /* 0x000fe20000000800 */
[----:B------:R-:W-:Y:S01]  /*4c60*/  ULDC.64 UR10, c[0x0][0x250] ;  /* 0x00009400000a7ab9 */ /* 0x000fe20000000a00 */
[----:B------:R-:W-:Y:S10]  /*4c70*/  BSSY B0, `(.L_x_584) ;  /* 0x00000e8000007945 */ /* 0x000ff40003800000 */
[----:B------:R-:W-:Y:S05]  /*4c80*/  @P0 BRA `(.L_x_585) ;  /* 0x0000000c00980947 */ /* 0x000fea0003800000 */
[----:B------:R-:W2:Y:S01]  /*4c90*/  S2UR UR4, SR_CTAID.X ;  /* 0x00000000000479c3 */ /* 0x000ea20000002500 */
[----:B------:R-:W-:Y:S01]  /*4ca0*/  IMAD.U32 R15, RZ, RZ, UR39 ;  /* 0x00000027ff0f7e24 */ /* 0x000fe2000f8e00ff */
[----:B------:R-:W-:Y:S04]  /*4cb0*/  BSSY B1, `(.L_x_586) ;  /* 0x000004d000017945 */ /* 0x000fe80003800000 */
[----:B------:R-:W-:Y:S02]  /*4cc0*/  IADD3 R12, -R0, -0x2, R15 ;  /* 0xfffffffe000c7810 */ /* 0x000fe40007ffe10f */
[----:B------:R-:W2:Y:S02]  /*4cd0*/  LDC R13, c[0x0][0x288] ;  /* 0x0000a200ff0d7b82 */ /* 0x000ea40000000800 */
[----:B------:R-:W-:-:S04]  /*4ce0*/  IADD3 R31, R12, -R3, RZ ;  /* 0x800000030c1f7210 */ /* 0x000fc80007ffe0ff */
[----:B------:R-:W-:Y:S02]  /*4cf0*/  LOP3.LUT P0, RZ, R31, 0x20, RZ, 0xc0, !PT ;  /* 0x000000201fff7812 */ /* 0x000fe4000780c0ff */
[----:B------:R-:W3:Y:S01]  /*4d00*/  LDC.64 R44, c[0x0][0x2e8] ;  /* 0x0000ba00ff2c7b82 */ /* 0x000ee20000000a00 */
[----:B--2---:R-:W-:-:S04]  /*4d10*/  IMAD R13, R2, R13, UR4 ;  /* 0x00000004020d7e24 */ /* 0x004fc8000f8e020d */
[----:B------:R-:W-:-:S04]  /*4d20*/  IMAD R13, R13, 0x20, R28 ;  /* 0x000000200d0d7824 */ /* 0x000fc800078e021c */
[----:B---3--:R-:W-:Y:S02]  /*4d30*/  IMAD.WIDE R44, R13, 0x2, R44 ;  /* 0x000000020d2c7825 */ /* 0x008fe400078e022c */
[----:B------:R-:W-:Y:S05]  /*4d40*/  @P0 BRA `(.L_x_587) ;  /* 0x00000004000c0947 */ /* 0x000fea0003800000 */
[----:B------:R-:W2:Y:S01]  /*4d50*/  LDC R15, c[0x0][0x284] ;  /* 0x0000a100ff0f7b82 */ /* 0x000ea20000000800 */
[----:B------:R-:W-:Y:S01]  /*4d60*/  BSSY B2, `(.L_x_588) ;  /* 0x0000040000027945 */ /* 0x000fe20003800000 */
[----:B--2---:R-:W-:-:S13]  /*4d70*/  ISETP.GE.AND P0, PT, R32, R15, PT ;  /* 0x0000000f2000720c */ /* 0x004fda0003f06270 */
[----:B------:R-:W-:Y:S05]  /*4d80*/  @!P0 BRA `(.L_x_589) ;  /* 0x0000000000f48947 */ /* 0x000fea0003800000 */
[----:B------:R-:W-:Y:S01]  /*4d90*/  IABS R21, R15 ;  /* 0x0000000f00157213 */ /* 0x000fe20000000000 */
[----:B------:R-:W2:Y:S01]  /*4da0*/  LDS.U16 R43, [R42] ;  /* 0x000000002a2b7984 */ /* 0x000ea20000000400 */
[----:B-----5:R-:W-:Y:S01]  /*4db0*/  IABS R22, R32 ;  /* 0x0000002000167213 */ /* 0x020fe20000000000 */
[----:B------:R-:W-:Y:S01]  /*4dc0*/  ULDC UR4, c[0x0][0x29c] ;  /* 0x0000a70000047ab9 */ /* 0x000fe20000000800 */
[----:B------:R-:W3:Y:S01]  /*4dd0*/  I2F.RP R14, R21 ;  /* 0x00000015000e7306 */ /* 0x000ee20000209400 */
[----:B------:R-:W-:Y:S02]  /*4de0*/  ISETP.GE.AND P2, PT, R32, RZ, PT ;  /* 0x000000ff2000720c */ /* 0x000fe40003f46270 */
[----:B------:R-:W-:-:S05]  /*4df0*/  ISETP.NE.AND P3, PT, R15, RZ, PT ;  /* 0x000000ff0f00720c */ /* 0x000fca0003f65270 */
[----:B---3--:R-:W3:Y:S02]  /*4e00*/  MUFU.RCP R14, R14 ;  /* 0x0000000e000e7308 */ /* 0x008ee40000001000 */
[----:B---3--:R-:W-:-:S06]  /*4e10*/  IADD3 R20, R14, 0xffffffe, RZ ;  /* 0x0ffffffe0e147810 */ /* 0x008fcc0007ffe0ff */
[----:B------:R-:W3:Y:S02]  /*4e20*/  F2I.FTZ.U32.TRUNC.NTZ R13, R20 ;  /* 0x00000014000d7305 */ /* 0x000ee4000021f000 */
[----:B---3--:R-:W-:-:S04]  /*4e30*/  IMAD.MOV R12, RZ, RZ, -R13 ;  /* 0x000000ffff0c7224 */ /* 0x008fc800078e0a0d */
        /* <DEDUP_REMOVED lines=19> */
[----:B------:R-:W-:Y:S01]  /*4f70*/  ISETP.NE.AND P0, PT, RZ, UR4, PT ;  /* 0x00000004ff007c0c */ /* 0x000fe2000bf05270 */
[----:B--2---:R-:W-:-:S12]  /*4f80*/  HADD2.F32 R43, -RZ, R43.H0_H0 ;  /* 0x2000002bff2b7230 */ /* 0x004fd80000004100 */
[----:B------:R-:W-:Y:S05]  /*4f90*/  @P0 BRA `(.L_x_590) ;  /* 0x0000000000300947 */ /* 0x000fea0003800000 */
[----:B------:R-:W-:Y:S01]  /*4fa0*/  ISETP.NE.AND P4, PT, R19, RZ, PT ;  /* 0x000000ff1300720c */ /* 0x000fe20003f85270 */
[----:B----4-:R-:W2:-:S12]  /*4fb0*/  LDS.128 R24, [R33] ;  /* 0x0000000021187984 */ /* 0x010e980000000c00 */
[----:B------:R-:W3:Y:S01]  /*4fc0*/  @P4 LDG.E.128 R20, desc[UR36][R44.64] ;  /* 0x000000242c144981 */ /* 0x000ee2000c1e1d00 */
[----:B--2--5:R-:W-:Y:S01]  /*4fd0*/  HFMA2.MMA R12, R12, 1, 1, R24 ;  /* 0x3c003c000c0c7835 */ /* 0x024fe20000000018 */
[----:B------:R-:W-:Y:S01]  /*4fe0*/  HADD2 R13, R13, R25 ;  /* 0x000000190d0d7230 */ /* 0x000fe20000000000 */
[----:B------:R-:W-:Y:S01]  /*4ff0*/  HFMA2.MMA R14, R14, 1, 1, R26 ;  /* 0x3c003c000e0e7835 */ /* 0x000fe2000000001a */
[----:B------:R-:W-:-:S04]  /*5000*/  HADD2 R15, R15, R27 ;  /* 0x0000001b0f0f7230 */ /* 0x000fc80000000000 */
[----:B---3--:R-:W-:-:S03]  /*5010*/  @P4 HFMA2.MMA R13, R13, R21, -RZ ;  /* 0x000000150d0d4235 */ /* 0x008fc600001000ff */
[----:B------:R-:W-:Y:S01]  /*5020*/  @P4 HMUL2 R12, R12, R20 ;  /* 0x000000140c0c4232 */ /* 0x000fe20000000000 */
[----:B------:R-:W-:Y:S01]  /*5030*/  @P4 HFMA2.MMA R15, R15, R23, -RZ ;  /* 0x000000170f0f4235 */ /* 0x000fe200001000ff */
[----:B------:R-:W-:-:S06]  /*5040*/  @P4 HMUL2 R14, R14, R22 ;  /* 0x000000160e0e4232 */ /* 0x000fcc0000000000 */
[----:B------:R2:W-:Y:S04]  /*5050*/  STG.E.128 desc[UR36][R46.64], R12 ;  /* 0x0000000c2e007986 */ /* 0x0005e8000c101d24 */
.L_x_590:
[--C-:B-----5:R-:W-:Y:S02]  /*5060*/  HADD2.F32 R21, -RZ, R13.reuse.H0_H0 ;  /* 0x2000000dff157230 */ /* 0x120fe40000004100 */
[----:B------:R-:W-:Y:S02]  /*5070*/  HADD2.F32 R22, -RZ, R13.H1_H1 ;  /* 0x3000000dff167230 */ /* 0x000fe40000004100 */
[----:B------:R-:W-:Y:S02]  /*5080*/  HADD2.F32 R20, -RZ, R12.H0_H0 ;  /* 0x2000000cff147230 */ /* 0x000fe40000004100 */
[C---:B------:R-:W-:Y:S01]  /*5090*/  FFMA.FTZ R36, R43.reuse, R21, R36 ;  /* 0x000000152b247223 */ /* 0x040fe20000010024 */
[----:B--2---:R-:W-:Y:S02]  /*50a0*/  HADD2.F32 R13, -RZ, R14.H0_H0 ;  /* 0x2000000eff0d7230 */ /* 0x004fe40000004100 */
[----:B------:R-:W-:Y:S01]  /*50b0*/  FFMA.FTZ R37, R43, R22, R37 ;  /* 0x000000162b257223 */ /* 0x000fe20000010025 */
[----:B------:R-:W-:-:S02]  /*50c0*/  HADD2.F32 R12, -RZ, R12.H1_H1 ;  /* 0x3000000cff0c7230 */ /* 0x000fc40000004100 */
[C---:B------:R-:W-:Y:S01]  /*50d0*/  FFMA.FTZ R34, R43.reuse, R20, R34 ;  /* 0x000000142b227223 */ /* 0x040fe20000010022 */
[----:B------:R-:W-:Y:S02]  /*50e0*/  HADD2.F32 R14, -RZ, R14.H1_H1 ;  /* 0x3000000eff0e7230 */ /* 0x000fe40000004100 */
[C---:B------:R-:W-:Y:S01]  /*50f0*/  FFMA.FTZ R38, R43.reuse, R13, R38 ;  /* 0x0000000d2b267223 */ /* 0x040fe20000010026 */
[--C-:B------:R-:W-:Y:S02]  /*5100*/  HADD2.F32 R23, -RZ, R15.reuse.H0_H0 ;  /* 0x2000000fff177230 */ /* 0x100fe40000004100 */
[C---:B------:R-:W-:Y:S01]  /*5110*/  FFMA.FTZ R35, R43.reuse, R12, R35 ;  /* 0x0000000c2b237223 */ /* 0x040fe20000010023 */
[----:B----4-:R-:W-:Y:S02]  /*5120*/  HADD2.F32 R24, -RZ, R15.H1_H1 ;  /* 0x3000000fff187230 */ /* 0x010fe40000004100 */
[C---:B------:R-:W-:Y:S01]  /*5130*/  FFMA.FTZ R39, R43.reuse, R14, R39 ;  /* 0x0000000e2b277223 */ /* 0x040fe20000010027 */
[----:B------:R-:W-:-:S02]  /*5140*/  FFMA.FTZ R40, R43, R23, R40 ;  /* 0x000000172b287223 */ /* 0x000fc40000010028 */
[----:B------:R-:W-:-:S07]  /*5150*/  FFMA.FTZ R41, R43, R24, R41 ;  /* 0x000000182b297223 */ /* 0x000fce0000010029 */
.L_x_589:
[----:B------:R-:W-:Y:S05]  /*5160*/  BSYNC B2 ;  /* 0x0000000000027941 */ /* 0x000fea0003800000 */
.L_x_588:
[----:B------:R-:W-:-:S07]  /*5170*/  VIADD R32, R32, 0x20 ;  /* 0x0000002020207836 */ /* 0x000fce0000000000 */
.L_x_587:
[----:B------:R-:W-:Y:S05]  /*5180*/  BSYNC B1 ;  /* 0x0000000000017941 */ /* 0x000fea0003800000 */
.L_x_586:
[----:B------:R-:W-:-:S13]  /*5190*/  LOP3.LUT P0, RZ, R31, 0xffffffe0, RZ, 0xc0, !PT ;  /* 0xffffffe01fff7812 */ /* 0x000fda000780c0ff */
[----:B------:R-:W-:Y:S05]  /*51a0*/  @!P0 BRA `(.L_x_585) ;  /* 0x0000000800508947 */ /* 0x000fea0003800000 */
[C---:B------:R-:W-:Y:S02]  /*51b0*/  LEA R4, R32.reuse, UR6, 0x1 ;  /* 0x0000000620047c11 */ /* 0x040fe4000f8e08ff */
[----:B------:R-:W-:Y:S02]  /*51c0*/  LEA R43, R32, 0x400, 0x5 ;  /* 0x00000400202b7811 */ /* 0x000fe400078e28ff */
[----:B------:R-:W-:Y:S01]  /*51d0*/  MOV R42, RZ ;  /* 0x000000ff002a7202 */ /* 0x000fe20000000f00 */
[----:B------:R-:W-:-:S04]  /*51e0*/  IMAD R4, R3, -0x2, R4 ;  /* 0xfffffffe03047824 */ /* 0x000fc800078e0204 */
[----:B------:R-:W-:-:S07]  /*51f0*/  VIADD R31, R4, UR5 ;  /* 0x00000005041f7c36 */ /* 0x000fce0008000000 */
.L_x_597:
[----:B------:R-:W2:Y:S01]  /*5200*/  LDC R49, c[0x0][0x284] ;  /* 0x0000a100ff317b82 */ /* 0x000ea20000000800 */
        /* <DEDUP_REMOVED lines=9> */
[----:B--2---:R-:W-:-:S13]  /*52a0*/  ISETP.GE.AND P0, PT, R32, R49, PT ;  /* 0x000000312000720c */ /* 0x004fda0003f06270 */
[----:B------:R-:W-:Y:S05]  /*52b0*/  @!P0 BRA `(.L_x_592) ;  /* 0x0000000000f08947 */ /* 0x000fea0003800000 */
[----:B------:R-:W-:Y:S01]  /*52c0*/  IABS R15, R49 ;  /* 0x00000031000f7213 */ /* 0x000fe20000000000 */
[----:B------:R-:W2:Y:S01]  /*52d0*/  LDS.U16 R51, [R48] ;  /* 0x0000000030337984 */ /* 0x000ea20000000400 */
[----:B-----5:R-:W-:Y:S02]  /*52e0*/  IABS R22, R32 ;  /* 0x0000002000167213 */ /* 0x020fe40000000000 */
        /* <DEDUP_REMOVED lines=41> */
.L_x_593:
        /* <DEDUP_REMOVED lines=16> */
.L_x_592:
[----:B------:R-:W-:Y:S05]  /*5680*/  BSYNC B1 ;  /* 0x0000000000017941 */ /* 0x000fea0003800000 */
.L_x_591:
[----:B------:R-:W-:Y:S01]  /*5690*/  VIADD R14, R32, 0x20 ;  /* 0x00000020200e7836 */ /* 0x000fe20000000000 */
[----:B------:R-:W-:Y:S04]  /*56a0*/  BSSY B1, `(.L_x_594) ;  /* 0x000003f000017945 */ /* 0x000fe80003800000 */
[----:B------:R-:W-:-:S13]  /*56b0*/  ISETP.GE.AND P0, PT, R14, R49, PT ;  /* 0x000000310e00720c */ /* 0x000fda0003f06270 */
[----:B------:R-:W-:Y:S05]  /*56c0*/  @!P0 BRA `(.L_x_595) ;  /* 0x0000000000f08947 */ /* 0x000fea0003800000 */
[----:B------:R-:W-:Y:S02]  /*56d0*/  IABS R15, R49 ;  /* 0x00000031000f7213 */ /* 0x000fe40000000000 */
[----:B-----5:R-:W-:Y:S02]  /*56e0*/  IABS R22, R14 ;  /* 0x0000000e00167213 */ /* 0x020fe40000000000 */
        /* <DEDUP_REMOVED lines=19> */
[----:B------:R-:W-:Y:S02]  /*5820*/  @!P3 LOP3.LUT R12, RZ, R49, RZ, 0x33, !PT ;  /* 0x00000031ff0cb212 */ /* 0x000fe400078e33ff */
[----:B------:R-:W2:Y:S02]  /*5830*/  LDS.U16 R49, [R48+0x40] ;  /* 0x0000400030317984 */ /* 0x000ea40000000400 */
        /* <DEDUP_REMOVED lines=21> */
.L_x_596:
        /* <DEDUP_REMOVED lines=16> */
.L_x_595:
[----:B------:R-:W-:Y:S05]  /*5a90*/  BSYNC B1 ;  /* 0x0000000000017941 */ /* 0x000fea0003800000 */
.L_x_594:
[----:B------:R-:W-:Y:S01]  /*5aa0*/  VIADD R32, R32, 0x40 ;  /* 0x0000004020207836 */ /* 0x000fe20000000000 */
[----:B------:R-:W-:Y:S01]  /*5ab0*/  IADD3 R42, R42, 0x80, RZ ;  /* 0x000000802a2a7810 */ /* 0x000fe20007ffe0ff */
[----:B------:R-:W-:-:S03]  /*5ac0*/  VIADD R43, R43, 0x800 ;  /* 0x000008002b2b7836 */ /* 0x000fc60000000000 */
[----:B------:R-:W-:-:S13]  /*5ad0*/  ISETP.GE.AND P0, PT, R32, UR14, PT ;  /* 0x0000000e20007c0c */ /* 0x000fda000bf06270 */
[----:B------:R-:W-:Y:S05]  /*5ae0*/  @!P0 BRA `(.L_x_597) ;  /* 0xfffffff400c48947 */ /* 0x000fea000383ffff */
.L_x_585:
[----:B------:R-:W-:Y:S05]  /*5af0*/  BSYNC B0 ;  /* 0x0000000000007941 */ /* 0x000fea0003800000 */
.L_x_584:
[----:B------:R-:W-:Y:S04]  /*5b00*/  BSSY B0, `(.L_x_598) ;  /* 0x0000036000007945 */ /* 0x000fe80003800000 */
[----:B------:R-:W-:Y:S05]  /*5b10*/  @P1 BRA `(.L_x_599) ;  /* 0x0000000000d01947 */ /* 0x000fea0003800000 */
[----:B------:R-:W-:-:S06]  /*5b20*/  USHF.L.U32 UR4, UR14, 0x5, URZ ;  /* 0x000000050e047899 */ /* 0x000fcc000800063f */
[----:B------:R-:W-:Y:S02]  /*5b30*/  IADD3 R7, P0, R6, UR4, RZ ;  /* 0x0000000406077c10 */ /* 0x000fe4000ff1e0ff */
[----:B------:R-:W-:Y:S01]  /*5b40*/  MOV R12, UR4 ;  /* 0x00000004000c7c02 */ /* 0x000fe20008000f00 */
        /* <DEDUP_REMOVED lines=8> */
[----:B------:R-:W2:Y:S02]  /*5bd0*/  LDS.U16 R3, [R3] ;  /* 0x0000000003037984 */ /* 0x000ea40000000400 */
[----:B--2---:R-:W-:-:S03]  /*5be0*/  HADD2.F32 R7, -RZ, R3.H0_H0 ;  /* 0x20000003ff077230 */ /* 0x004fc60000004100 */
[----:B------:R-:W-:Y:S05]  /*5bf0*/  @P0 BRA `(.L_x_600) ;  /* 0x0000000000580947 */ /* 0x000fea0003800000 */
[----:B------:R-:W-:-:S13]  /*5c00*/  ISETP.NE.AND P2, PT, R19, RZ, PT ;  /* 0x000000ff1300720c */ /* 0x000fda0003f45270 */
[----:B------:R-:W2:Y:S01]  /*5c10*/  @P2 S2R R3, SR_CTAID.X ;  /* 0x0000000000032919 */ /* 0x000ea20000002500 */
[----:B------:R-:W2:Y:S08]  /*5c20*/  @P2 LDC R19, c[0x0][0x288] ;  /* 0x0000a200ff132b82 */ /* 0x000eb00000000800 */
[----:B------:R-:W3:Y:S01]  /*5c30*/  @P2 LDC.64 R20, c[0x0][0x2e8] ;  /* 0x0000ba00ff142b82 */ /* 0x000ee20000000a00 */
[----:B--2---:R-:W-:-:S04]  /*5c40*/  @P2 IMAD R3, R2, R19, R3 ;  /* 0x0000001302032224 */ /* 0x004fc800078e0203 */
[----:B------:R-:W-:-:S04]  /*5c50*/  @P2 IMAD R3, R3, 0x20, R28 ;  /* 0x0000002003032824 */ /* 0x000fc800078e021c */
[----:B---3--:R-:W-:-:S06]  /*5c60*/  @P2 IMAD.WIDE R20, R3, 0x2, R20 ;  /* 0x0000000203142825 */ /* 0x008fcc00078e0214 */
[----:B-----5:R-:W2:Y:S01]  /*5c70*/  @P2 LDG.E.128 R20, desc[UR36][R20.64] ;  /* 0x0000002414142981 */ /* 0x020ea2000c1e1d00 */
[----:B------:R-:W-:Y:S01]  /*5c80*/  SHF.L.U32 R18, R18, 0x5, RZ ;  /* 0x0000000512127819 */ /* 0x000fe200000006ff */
[----:B------:R-:W-:Y:S01]  /*5c90*/  HFMA2.MMA R12, R12, 1, 1, R8 ;  /* 0x3c003c000c0c7835 */ /* 0x000fe20000000008 */
[----:B------:R-:W-:Y:S01]  /*5ca0*/  HADD2 R13, R13, R9 ;  /* 0x000000090d0d7230 */ /* 0x000fe20000000000 */
[----:B------:R-:W-:Y:S01]  /*5cb0*/  HFMA2.MMA R14, R14, 1, 1, R10 ;  /* 0x3c003c000e0e7835 */ /* 0x000fe2000000000a */
[----:B------:R-:W-:Y:S01]  /*5cc0*/  IADD3 R3, P0, R6, R18, RZ ;  /* 0x0000001206037210 */ /* 0x000fe20007f1e0ff */
[----:B------:R-:W-:-:S03]  /*5cd0*/  HADD2 R15, R15, R11 ;  /* 0x0000000b0f0f7230 */ /* 0x000fc60000000000 */
        /* <DEDUP_REMOVED lines=8> */
.L_x_600:
[----:B-----5:R-:W-:Y:S02]  /*5d60*/  HADD2.F32 R2, -RZ, R12.H0_H0 ;  /* 0x2000000cff027230 */ /* 0x020fe40000004100 */
[----:B------:R-:W-:Y:S02]  /*5d70*/  HADD2.F32 R5, -RZ, R14.H0_H0 ;  /* 0x2000000eff057230 */ /* 0x000fe40000004100 */
[----:B--2---:R-:W-:Y:S02]  /*5d80*/  HADD2.F32 R12, -RZ, R12.H1_H1 ;  /* 0x3000000cff0c7230 */ /* 0x004fe40000004100 */
[C---:B------:R-:W-:Y:S01]  /*5d90*/  FFMA.FTZ R34, R7.reuse, R2, R34 ;  /* 0x0000000207227223 */ /* 0x040fe20000010022 */
[--C-:B------:R-:W-:Y:S02]  /*5da0*/  HADD2.F32 R3, -RZ, R13.reuse.H0_H0 ;  /* 0x2000000dff037230 */ /* 0x100fe40000004100 */
[----:B------:R-:W-:Y:S01]  /*5db0*/  FFMA.FTZ R38, R7, R5, R38 ;  /* 0x0000000507267223 */ /* 0x000fe20000010026 */
[----:B------:R-:W-:-:S02]  /*5dc0*/  HADD2.F32 R4, -RZ, R13.H1_H1 ;  /* 0x3000000dff047230 */ /* 0x000fc40000004100 */
[C---:B------:R-:W-:Y:S01]  /*5dd0*/  FFMA.FTZ R35, R7.reuse, R12, R35 ;  /* 0x0000000c07237223 */ /* 0x040fe20000010023 */
[----:B------:R-:W-:Y:S02]  /*5de0*/  HADD2.F32 R14, -RZ, R14.H1_H1 ;  /* 0x3000000eff0e7230 */ /* 0x000fe40000004100 */
[C---:B------:R-:W-:Y:S01]  /*5df0*/  FFMA.FTZ R36, R7.reuse, R3, R36 ;  /* 0x0000000307247223 */ /* 0x040fe20000010024 */
[--C-:B-1----:R-:W-:Y:S02]  /*5e00*/  HADD2.F32 R9, -RZ, R15.reuse.H0_H0 ;  /* 0x2000000fff097230 */ /* 0x102fe40000004100 */
[C---:B------:R-:W-:Y:S01]  /*5e10*/  FFMA.FTZ R37, R7.reuse, R4, R37 ;  /* 0x0000000407257223 */ /* 0x040fe20000010025 */
[----:B------:R-:W-:Y:S02]  /*5e20*/  HADD2.F32 R6, -RZ, R15.H1_H1 ;  /* 0x3000000fff067230 */ /* 0x000fe40000004100 */
[C---:B------:R-:W-:Y:S01]  /*5e30*/  FFMA.FTZ R39, R7.reuse, R14, R39 ;  /* 0x0000000e07277223 */ /* 0x040fe20000010027 */
[----:B------:R-:W-:-:S02]  /*5e40*/  FFMA.FTZ R40, R7, R9, R40 ;  /* 0x0000000907287223 */ /* 0x000fc40000010028 */
[----:B------:R-:W-:-:S07]  /*5e50*/  FFMA.FTZ R41, R7, R6, R41 ;  /* 0x0000000607297223 */ /* 0x000fce0000010029 */
.L_x_599:
[----:B------:R-:W-:Y:S05]  /*5e60*/  BSYNC B0 ;  /* 0x0000000000007941 */ /* 0x000fea0003800000 */
.L_x_598:
[----:B------:R-:W-:Y:S01]  /*5e70*/  LOP3.LUT R2, R16, 0xffffffc0, RZ, 0xc0, !PT ;  /* 0xffffffc010027812 */ /* 0x000fe200078ec0ff */
[----:B------:R-:W-:Y:S01]  /*5e80*/  IMAD R0, R0, 0x20, R28 ;  /* 0x0000002000007824 */ /* 0x000fe200078e021c */
[----:B------:R-:W-:Y:S01]  /*5e90*/  LOP3.LUT R3, R16, 0xffffffe0, RZ, 0xc0, !PT ;  /* 0xffffffe010037812 */ /* 0x000fe200078ec0ff */
[----:B------:R-:W-:Y:S01]  /*5ea0*/  BAR.SYNC.DEFER_BLOCKING 0x0 ;  /* 0x0000000000007b1d */ /* 0x000fe20000010000 */
[----:B------:R-:W-:Y:S02]  /*5eb0*/  ISETP.NE.AND P5, PT, R2, 0x40, PT ;  /* 0x000000400200780c */ /* 0x000fe40003fa5270 */
[----:B------:R-:W-:Y:S02]  /*5ec0*/  ISETP.NE.AND P0, PT, R3, 0x20, PT ;  /* 0x000000200300780c */ /* 0x000fe40003f05270 */
[C---:B------:R-:W-:Y:S01]  /*5ed0*/  ISETP.GT.AND P4, PT, R16.reuse, 0x7, PT ;  /* 0x000000071000780c */ /* 0x040fe20003f84270 */
[----:B------:R-:W-:Y:S01]  /*5ee0*/  BSSY B0, `(.L_x_601) ;  /* 0x0000012000007945 */ /* 0x000fe20003800000 */
[----:B------:R-:W-:-:S02]  /*5ef0*/  LOP3.LUT R3, R16, 0xfffffff0, RZ, 0xc0, !PT ;  /* 0xfffffff010037812 */ /* 0x000fc400078ec0ff */
[----:B------:R-:W-:Y:S02]  /*5f00*/  P2R R2, PR, RZ, 0x10 ;  /* 0x00000010ff027803 */ /* 0x000fe40000000000 */
[C---:B------:R-:W-:Y:S02]  /*5f10*/  ISETP.GT.AND P6, PT, R16.reuse, 0x3f, PT ;  /* 0x0000003f1000780c */ /* 0x040fe40003fc4270 */
[C---:B------:R-:W-:Y:S02]  /*5f20*/  ISETP.GT.AND P1, PT, R16.reuse, 0x1f, PT ;  /* 0x0000001f1000780c */ /* 0x040fe40003f24270 */
[C---:B------:R-:W-:Y:S02]  /*5f30*/  ISETP.GT.AND P2, PT, R16.reuse, 0xf, PT ;  /* 0x0000000f1000780c */ /* 0x040fe40003f44270 */
[C---:B------:R-:W-:Y:S02]  /*5f40*/  ISETP.GT.AND P3, PT, R16.reuse, 0x3, PT ;  /* 0x000000031000780c */ /* 0x040fe40003f64270 */
[----:B------:R-:W-:-:S02]  /*5f50*/  LOP3.LUT R2, R16, 0xfffffff8, RZ, 0xc0, !PT ;  /* 0xfffffff810027812 */ /* 0x000fc400078ec0ff */
[C---:B-1----:R-:W-:Y:S02]  /*5f60*/  LOP3.LUT R10, R16.reuse, 0xfffffffc, RZ, 0xc0, !PT ;  /* 0xfffffffc100a7812 */ /* 0x042fe400078ec0ff */
        /* <DEDUP_REMOVED lines=9> */
.L_x_602:
[----:B------:R-:W-:Y:S05]  /*6000*/  BSYNC B0 ;  /* 0x0000000000007941 */ /* 0x000fea0003800000 */
.L_x_601:
[----:B------:R-:W-:Y:S01]  /*6010*/  BAR.SYNC.DEFER_BLOCKING 0x0 ;  /* 0x0000000000007b1d */ /* 0x000fe20000010000 */
[----:B------:R-:W-:-:S05]  /*6020*/  ISETP.NE.AND P5, PT, R2, 0x8, PT ;  /* 0x000000080200780c */ /* 0x000fca0003fa5270 */
[----:B------:R-:W-:Y:S04]  /*6030*/  BSSY B0, `(.L_x_603) ;  /* 0x0000013000007945 */ /* 0x000fe80003800000 */
[----:B------:R-:W-:Y:S05]  /*6040*/  @P6 BRA `(.L_x_604) ;  /* 0x0000000000446947 */ /* 0x000fea0003800000 */
[----:B-1----:R-:W1:Y:S02]  /*6050*/  LDS.128 R4, [R0] ;  /* 0x0000000000047984 */ /* 0x002e640000000c00 */
[--C-:B-1----:R-:W-:Y:S02]  /*6060*/  HADD2.F32 R9, -RZ, R5.reuse.H0_H0 ;  /* 0x20000005ff097230 */ /* 0x102fe40000004100 */
        /* <DEDUP_REMOVED lines=15> */
.L_x_604:
[----:B------:R-:W-:Y:S05]  /*6160*/  BSYNC B0 ;  /* 0x0000000000007941 */ /* 0x000fea0003800000 */
.L_x_603:
[----:B------:R-:W-:Y:S01]  /*6170*/  BAR.SYNC.DEFER_BLOCKING 0x0 ;  /* 0x0000000000007b1d */ /* 0x000fe20000010000 */
[----:B------:R-:W-:-:S05]  /*6180*/  ISETP.NE.AND P6, PT, R10, 0x4, PT ;  /* 0x000000040a00780c */ /* 0x000fca0003fc5270 */
[----:B------:R-:W-:Y:S04]  /*6190*/  BSSY B0, `(.L_x_605) ;  /* 0x0000007000007945 */ /* 0x000fe80003800000 */
[----:B------:R-:W-:Y:S05]  /*61a0*/  @P0 BRA `(.L_x_606) ;  /* 0x0000000000140947 */ /* 0x000fea0003800000 */
[----:B-1----:R-:W-:Y:S02]  /*61b0*/  F2FP.F16.F32.PACK_AB R4, R35, R34 ;  /* 0x000000222304723e */ /* 0x002fe400000000ff */
[----:B------:R-:W-:Y:S02]  /*61c0*/  F2FP.F16.F32.PACK_AB R5, R37, R36 ;  /* 0x000000242505723e */ /* 0x000fe400000000ff */
[----:B------:R-:W-:Y:S02]  /*61d0*/  F2FP.F16.F32.PACK_AB R6, R39, R38 ;  /* 0x000000262706723e */ /* 0x000fe400000000ff */
[----:B------:R-:W-:-:S05]  /*61e0*/  F2FP.F16.F32.PACK_AB R7, R41, R40 ;  /* 0x000000282907723e */ /* 0x000fca00000000ff */
[----:B------:R2:W-:Y:S02]  /*61f0*/  STS.128 [R0+-0x200], R4 ;  /* 0xfffe000400007388 */ /* 0x0005e40000000c00 */
.L_x_606:
[----:B------:R-:W-:Y:S05]  /*6200*/  BSYNC B0 ;  /* 0x0000000000007941 */ /* 0x000fea0003800000 */
.L_x_605:
[----:B------:R-:W-:Y:S01]  /*6210*/  BAR.SYNC.DEFER_BLOCKING 0x0 ;  /* 0x0000000000007b1d */ /* 0x000fe20000010000 */
[----:B------:R-:W-:-:S05]  /*6220*/  ISETP.GT.U32.AND P0, PT, R12, 0x6, PT ;  /* 0x000000060c00780c */ /* 0x000fca0003f04070 */
[----:B------:R-:W-:Y:S04]  /*6230*/  BSSY B0, `(.L_x_607) ;  /* 0x0000013000007945 */ /* 0x000fe80003800000 */
[----:B------:R-:W-:Y:S05]  /*6240*/  @P1 BRA `(.L_x_608) ;  /* 0x0000000000441947 */ /* 0x000fea0003800000 */
[----:B-12---:R-:W1:Y:S02]  /*6250*/  LDS.128 R4, [R0] ;  /* 0x0000000000047984 */ /* 0x006e640000000c00 */
        /* <DEDUP_REMOVED lines=16> */
.L_x_608:
[----:B------:R-:W-:Y:S05]  /*6360*/  BSYNC B0 ;  /* 0x0000000000007941 */ /* 0x000fea0003800000 */
.L_x_607:
[----:B------:R-:W-:Y:S06]  /*6370*/  BAR.SYNC.DEFER_BLOCKING 0x0 ;  /* 0x0000000000007b1d */ /* 0x000fec0000010000 */
[----:B------:R-:W-:Y:S04]  /*6380*/  BSSY B0, `(.L_x_609) ;  /* 0x0000007000007945 */ /* 0x000fe80003800000 */
[----:B------:R-:W-:Y:S05]  /*6390*/  @P4 BRA `(.L_x_610) ;  /* 0x0000000000144947 */ /* 0x000fea0003800000 */
[----:B-12---:R-:W-:Y:S02]  /*63a0*/  F2FP.F16.F32.PACK_AB R4, R35, R34 ;  /* 0x000000222304723e */ /* 0x006fe400000000ff */
[----:B------:R-:W-:Y:S02]  /*63b0*/  F2FP.F16.F32.PACK_AB R5, R37, R36 ;  /* 0x000000242505723e */ /* 0x000fe400000000ff */
[----:B------:R-:W-:Y:S02]  /*63c0*/  F2FP.F16.F32.PACK_AB R6, R39, R38 ;  /* 0x000000262706723e */ /* 0x000fe400000000ff */
[----:B------:R-:W-:-:S05]  /*63d0*/  F2FP.F16.F32.PACK_AB R7, R41, R40 ;  /* 0x000000282907723e */ /* 0x000fca00000000ff */
[----:B------:R3:W-:Y:S02]  /*63e0*/  STS.128 [R0+-0x100], R4 ;  /* 0xffff000400007388 */ /* 0x0007e40000000c00 */
.L_x_610:
[----:B------:R-:W-:Y:S05]  /*63f0*/  BSYNC B0 ;  /* 0x0000000000007941 */ /* 0x000fea0003800000 */
.L_x_609:
[----:B------:R-:W-:Y:S06]  /*6400*/  BAR.SYNC.DEFER_BLOCKING 0x0 ;  /* 0x0000000000007b1d */ /* 0x000fec0000010000 */
[----:B------:R-:W-:Y:S04]  /*6410*/  BSSY B0, `(.L_x_611) ;  /* 0x0000013000007945 */ /* 0x000fe80003800000 */
[----:B------:R-:W-:Y:S05]  /*6420*/  @P2 BRA `(.L_x_612) ;  /* 0x0000000000442947 */ /* 0x000fea0003800000 */
[----:B-123--:R-:W1:Y:S02]  /*6430*/  LDS.128 R4, [R0] ;  /* 0x0000000000047984 */ /* 0x00ee640000000c00 */
        /* <DEDUP_REMOVED lines=16> */
.L_x_612:
[----:B------:R-:W-:Y:S05]  /*6540*/  BSYNC B0 ;  /* 0x0000000000007941 */ /* 0x000fea0003800000 */
.L_x_611:
[----:B------:R-:W-:Y:S06]  /*6550*/  BAR.SYNC.DEFER_BLOCKING 0x0 ;  /* 0x0000000000007b1d */ /* 0x000fec0000010000 */
[----:B------:R-:W-:Y:S04]  /*6560*/  BSSY B0, `(.L_x_613) ;  /* 0x0000007000007945 */ /* 0x000fe80003800000 */
[----:B------:R-:W-:Y:S05]  /*6570*/  @P5 BRA `(.L_x_614) ;  /* 0x0000000000145947 */ /* 0x000fea0003800000 */
[----:B-123--:R-:W-:Y:S02]  /*6580*/  F2FP.F16.F32.PACK_AB R4, R35, R34 ;  /* 0x000000222304723e */ /* 0x00efe400000000ff */
[----:B------:R-:W-:Y:S02]  /*6590*/  F2FP.F16.F32.PACK_AB R5, R37, R36 ;  /* 0x000000242505723e */ /* 0x000fe400000000ff */
[----:B------:R-:W-:Y:S02]  /*65a0*/  F2FP.F16.F32.PACK_AB R6, R39, R38 ;  /* 0x000000262706723e */ /* 0x000fe400000000ff */
[----:B------:R-:W-:-:S05]  /*65b0*/  F2FP.F16.F32.PACK_AB R7, R41, R40 ;  /* 0x000000282907723e */ /* 0x000fca00000000ff */
[----:B------:R1:W-:Y:S02]  /*65c0*/  STS.128 [R0+-0x80], R4 ;  /* 0xffff800400007388 */ /* 0x0003e40000000c00 */
.L_x_614:
[----:B------:R-:W-:Y:S05]  /*65d0*/  BSYNC B0 ;  /* 0x0000000000007941 */ /* 0x000fea0003800000 */
.L_x_613:
[----:B------:R-:W-:Y:S01]  /*65e0*/  BAR.SYNC.DEFER_BLOCKING 0x0 ;  /* 0x0000000000007b1d */ /* 0x000fe20000010000 */
[----:B------:R-:W-:-:S05]  /*65f0*/  ISETP.GT.AND P1, PT, R16, 0x7, PT ;  /* 0x000000071000780c */ /* 0x000fca0003f24270 */
[----:B------:R-:W-:Y:S08]  /*6600*/  BSSY B0, `(.L_x_615) ;  /* 0x0000013000007945 */ /* 0x000ff00003800000 */
        /* <DEDUP_REMOVED lines=18> */
.L_x_616:
[----:B------:R-:W-:Y:S05]  /*6730*/  BSYNC B0 ;  /* 0x0000000000007941 */ /* 0x000fea0003800000 */
.L_x_615:
        /* <DEDUP_REMOVED lines=8> */
.L_x_618:
[----:B------:R-:W-:Y:S05]  /*67c0*/  BSYNC B0 ;  /* 0x0000000000007941 */ /* 0x000fea0003800000 */
.L_x_617:
        /* <DEDUP_REMOVED lines=20> */
.L_x_620:
[----:B------:R-:W-:Y:S05]  /*6910*/  BSYNC B0 ;  /* 0x0000000000007941 */ /* 0x000fea0003800000 */
.L_x_619:
[----:B------:R-:W-:Y:S06]  /*6920*/  BAR.SYNC.DEFER_BLOCKING 0x0 ;  /* 0x0000000000007b1d */ /* 0x000fec0000010000 */
[----:B------:R-:W-:Y:S05]  /*6930*/  @P0 EXIT ;  /* 0x000000000000094d */ /* 0x000fea0003800000 */
[----:B-123--:R-:W1:Y:S02]  /*6940*/  LDC R0, c[0x0][0x308] ;  /* 0x0000c200ff007b82 */ /* 0x00ee640000000800 */
[----:B-1----:R-:W-:-:S13]  /*6950*/  ISETP.NE.AND P0, PT, R0, 0x2, PT ;  /* 0x000000020000780c */ /* 0x002fda0003f05270 */
[----:B------:R-:W-:Y:S05]  /*6960*/  @!P0 BRA `(.L_x_621) ;  /* 0x0000000000308947 */ /* 0x000fea0003800000 */
[----:B------:R-:W1:Y:S01]  /*6970*/  LDC.64 R2, c[0x0][0x210] ;  /* 0x00008400ff027b82 */ /* 0x000e620000000a00 */
[----:B------:R-:W-:Y:S01]  /*6980*/  IMAD.IADD R17, R17, 0x1, R28 ;  /* 0x0000000111117824 */ /* 0x000fe200078e021c */
[----:B------:R-:W-:Y:S02]  /*6990*/  F2FP.F16.F32.PACK_AB R35, R35, R34 ;  /* 0x000000222323723e */ /* 0x000fe400000000ff */
[----:B------:R-:W-:Y:S02]  /*69a0*/  F2FP.F16.F32.PACK_AB R37, R37, R36 ;  /* 0x000000242525723e */ /* 0x000fe400000000ff */
[----:B------:R-:W-:Y:S02]  /*69b0*/  F2FP.F16.F32.PACK_AB R39, R39, R38 ;  /* 0x000000262727723e */ /* 0x000fe400000000ff */
[----:B------:R-:W-:Y:S01]  /*69c0*/  F2FP.F16.F32.PACK_AB R41, R41, R40 ;  /* 0x000000282929723e */ /* 0x000fe200000000ff */
[----:B-1----:R-:W-:-:S05]  /*69d0*/  IMAD.WIDE R2, R17, 0x2, R2 ;  /* 0x0000000211027825 */ /* 0x002fca00078e0202 */
[----:B------:R-:W-:Y:S04]  /*69e0*/  STG.E desc[UR36][R2.64], R35 ;  /* 0x0000002302007986 */ /* 0x000fe8000c101924 */
[----:B------:R-:W-:Y:S04]  /*69f0*/  STG.E desc[UR36][R2.64+0x4], R37 ;  /* 0x0000042502007986 */ /* 0x000fe8000c101924 */
[----:B------:R-:W-:Y:S04]  /*6a00*/  STG.E desc[UR36][R2.64+0x8], R39 ;  /* 0x0000082702007986 */ /* 0x000fe8000c101924 */
[----:B------:R-:W-:Y:S01]  /*6a10*/  STG.E desc[UR36][R2.64+0xc], R41 ;  /* 0x00000c2902007986 */ /* 0x000fe2000c101924 */
[----:B------:R-:W-:Y:S05]  /*6a20*/  EXIT ;  /* 0x000000000000794d */ /* 0x000fea0003800000 */
.L_x_621:
[----:B------:R-:W1:Y:S01]  /*6a30*/  LDC.64 R2, c[0x0][0x300] ;  /* 0x0000c000ff027b82 */ /* 0x000e620000000a00 */
[----:B------:R-:W-:Y:S01]  /*6a40*/  IMAD.IADD R17, R17, 0x1, R28 ;  /* 0x0000000111117824 */ /* 0x000fe200078e021c */
[----:B------:R-:W-:Y:S01]  /*6a50*/  ULDC.64 UR4, c[0x0][0x210] ;  /* 0x0000840000047ab9 */ /* 0x000fe20000000a00 */
[----:B-1----:R-:W2:Y:S02]  /*6a60*/  LDG.E R2, desc[UR36][R2.64] ;  /* 0x0000002402027981 */ /* 0x002ea4000c1e1900 */
[C---:B--2---:R-:W-:Y:S01]  /*6a70*/  FMUL.FTZ R35, R2.reuse, R35 ;  /* 0x0000002302237220 */ /* 0x044fe20000410000 */
[C---:B------:R-:W-:Y:S01]  /*6a80*/  FMUL.FTZ R36, R2.reuse, R36 ;  /* 0x0000002402247220 */ /* 0x040fe20000410000 */
[C---:B------:R-:W-:Y:S01]  /*6a90*/  FMUL.FTZ R37, R2.reuse, R37 ;  /* 0x0000002502257220 */ /* 0x040fe20000410000 */
[C---:B------:R-:W-:Y:S01]  /*6aa0*/  FMUL.FTZ R38, R2.reuse, R38 ;  /* 0x0000002602267220 */ /* 0x040fe20000410000 */
[C---:B------:R-:W-:Y:S01]  /*6ab0*/  FMUL.FTZ R34, R2.reuse, R34 ;  /* 0x0000002202227220 */ /* 0x040fe20000410000 */
[C---:B------:R-:W-:Y:S01]  /*6ac0*/  FMUL.FTZ R39, R2.reuse, R39 ;  /* 0x0000002702277220 */ /* 0x040fe20000410000 */
[----:B------:R-:W1:Y:S01]  /*6ad0*/  F2I.S8.NTZ R35, R35 ;  /* 0x0000002300237305 */ /* 0x000e620000202100 */
[C---:B------:R-:W-:Y:S01]  /*6ae0*/  FMUL.FTZ R40, R2.reuse, R40 ;  /* 0x0000002802287220 */ /* 0x040fe20000410000 */
[----:B------:R-:W-:-:S06]  /*6af0*/  FMUL.FTZ R2, R2, R41 ;  /* 0x0000002902027220 */ /* 0x000fcc0000410000 */
[----:B------:R-:W2:Y:S01]  /*6b00*/  F2I.S8.NTZ R36, R36 ;  /* 0x0000002400247305 */ /* 0x000ea20000202100 */
[----:B-1----:R-:W-:-:S07]  /*6b10*/  PRMT R0, R35, 0x8880, RZ ;  /* 0x0000888023007816 */ /* 0x002fce00000000ff */
[----:B------:R-:W1:Y:S01]  /*6b20*/  F2I.S8.NTZ R37, R37 ;  /* 0x0000002500257305 */ /* 0x000e620000202100 */
[----:B------:R-:W-:Y:S02]  /*6b30*/  PRMT R0, R0, 0x7710, RZ ;  /* 0x0000771000007816 */ /* 0x000fe400000000ff */
[----:B--2---:R-:W-:-:S05]  /*6b40*/  PRMT R3, R36, 0x8880, RZ ;  /* 0x0000888024037816 */ /* 0x004fca00000000ff */
[----:B------:R-:W2:Y:S01]  /*6b50*/  F2I.S8.NTZ R38, R38 ;  /* 0x0000002600267305 */ /* 0x000ea20000202100 */
[----:B------:R-:W-:Y:S02]  /*6b60*/  LOP3.LUT R9, R0, 0xff, RZ, 0xc0, !PT ;  /* 0x000000ff00097812 */ /* 0x000fe400078ec0ff */
[----:B------:R-:W-:Y:S02]  /*6b70*/  PRMT R3, R3, 0x7710, RZ ;  /* 0x0000771003037816 */ /* 0x000fe400000000ff */
[----:B------:R-:W-:Y:S02]  /*6b80*/  SHF.L.U64.HI R0, R9, 0x8, RZ ;  /* 0x0000000809007819 */ /* 0x000fe400000102ff */
[----:B-1----:R-:W-:Y:S01]  /*6b90*/  PRMT R4, R37, 0x8880, RZ ;  /* 0x0000888025047816 */ /* 0x002fe200000000ff */
[----:B------:R-:W1:Y:S01]  /*6ba0*/  F2I.S8.NTZ R34, R34 ;  /* 0x0000002200227305 */ /* 0x000e620000202100 */
[----:B------:R-:W-:Y:S02]  /*6bb0*/  LOP3.LUT R8, R3, 0xff, RZ, 0xc0, !PT ;  /* 0x000000ff03087812 */ /* 0x000fe400078ec0ff */
[----:B------:R-:W-:-:S02]  /*6bc0*/  PRMT R4, R4, 0x7710, RZ ;  /* 0x0000771004047816 */ /* 0x000fc400000000ff */
[----:B------:R-:W-:Y:S02]  /*6bd0*/  SHF.L.U64.HI R7, R8, 0x10, RZ ;  /* 0x0000001008077819 */ /* 0x000fe400000102ff */
[----:B------:R-:W-:Y:S01]  /*6be0*/  LOP3.LUT R6, R4, 0xff, RZ, 0xc0, !PT ;  /* 0x000000ff04067812 */ /* 0x000fe200078ec0ff */
[----:B------:R-:W3:Y:S01]  /*6bf0*/  F2I.S8.NTZ R39, R39 ;  /* 0x0000002700277305 */ /* 0x000ee20000202100 */
[----:B--2---:R-:W-:Y:S02]  /*6c00*/  PRMT R3, R38, 0x8880, RZ ;  /* 0x0000888026037816 */ /* 0x004fe400000000ff */
[----:B------:R-:W-:Y:S02]  /*6c10*/  SHF.L.U64.HI R4, R6, 0x18, RZ ;  /* 0x0000001806047819 */ /* 0x000fe400000102ff */
[----:B------:R-:W-:Y:S02]  /*6c20*/  PRMT R3, R3, 0x7710, RZ ;  /* 0x0000771003037816 */ /* 0x000fe400000000ff */
[----:B-1----:R-:W-:Y:S01]  /*6c30*/  PRMT R34, R34, 0x8880, RZ ;  /* 0x0000888022227816 */ /* 0x002fe200000000ff */
[----:B------:R-:W1:Y:S01]  /*6c40*/  F2I.S8.NTZ R40, R40 ;  /* 0x0000002800287305 */ /* 0x000e620000202100 */
[----:B------:R-:W-:-:S02]  /*6c50*/  LOP3.LUT R4, R4, R7, R0, 0xfe, !PT ;  /* 0x0000000704047212 */ /* 0x000fc400078efe00 */
[----:B------:R-:W-:Y:S02]  /*6c60*/  PRMT R0, R34, 0x7710, RZ ;  /* 0x0000771022007816 */ /* 0x000fe400000000ff */
[----:B------:R-:W-:Y:S02]  /*6c70*/  LOP3.LUT R3, R3, 0xff, RZ, 0xc0, !PT ;  /* 0x000000ff03037812 */ /* 0x000fe400078ec0ff */
[----:B---3--:R-:W-:Y:S01]  /*6c80*/  PRMT R39, R39, 0x8880, RZ ;  /* 0x0000888027277816 */ /* 0x008fe200000000ff */
[----:B------:R2:W3:Y:S01]  /*6c90*/  F2I.S8.NTZ R5, R2 ;  /* 0x0000000200057305 */ /* 0x0004e20000202100 */
[----:B------:R-:W-:Y:S02]  /*6ca0*/  PRMT R10, R0, 0x6540, R9 ;  /* 0x00006540000a7816 */ /* 0x000fe40000000009 */
[----:B------:R-:W-:Y:S02]  /*6cb0*/  LOP3.LUT R3, R3, 0xffffff00, R4, 0xf8, !PT ;  /* 0xffffff0003037812 */ /* 0x000fe400078ef804 */
[----:B------:R-:W-:-:S02]  /*6cc0*/  SHF.L.U32 R7, R8, 0x10, RZ ;  /* 0x0000001008077819 */ /* 0x000fc400000006ff */
[----:B-1----:R-:W-:Y:S02]  /*6cd0*/  PRMT R40, R40, 0x8880, RZ ;  /* 0x0000888028287816 */ /* 0x002fe400000000ff */
[----:B--2---:R-:W-:Y:S02]  /*6ce0*/  PRMT R2, R39, 0x7710, RZ ;  /* 0x0000771027027816 */ /* 0x004fe400000000ff */
[----:B------:R-:W-:Y:S02]  /*6cf0*/  PRMT R0, R40, 0x7710, RZ ;  /* 0x0000771028007816 */ /* 0x000fe400000000ff */
[----:B------:R-:W-:Y:S02]  /*6d00*/  PRMT R2, R2, 0x7604, RZ ;  /* 0x0000760402027816 */ /* 0x000fe400000000ff */
[----:B------:R-:W-:Y:S02]  /*6d10*/  PRMT R0, R0, 0x7054, RZ ;  /* 0x0000705400007816 */ /* 0x000fe400000000ff */
[----:B------:R-:W-:-:S02]  /*6d20*/  LOP3.LUT R3, R2, 0xffff00ff, R3, 0xf8, !PT ;  /* 0xffff00ff02037812 */ /* 0x000fc400078ef803 */
[----:B---3--:R-:W-:Y:S02]  /*6d30*/  PRMT R5, R5, 0x8880, RZ ;  /* 0x0000888005057816 */ /* 0x008fe400000000ff */
        /* <DEDUP_REMOVED lines=9> */
.L_x_527:
[----:B------:R-:W-:Y:S01]  /*6dd0*/  HFMA2.MMA R12, -RZ, RZ, 0, 4.76837158203125e-07 ;  /* 0x00000008ff0c7435 */ /* 0x000fe200000001ff */
[----:B------:R-:W-:Y:S01]  /*6de0*/  IMAD.MOV.U32 R11, RZ, RZ, 0x1f ;  /* 0x0000001fff0b7424 */ /* 0x000fe200078e00ff */
[----:B------:R-:W-:-:S09]  /*6df0*/  MOV R15, 0xffff ;  /* 0x0000ffff000f7802 */ /* 0x000fd20000000f00 */
[----:B-1---5:R-:W-:Y:S05]  /*6e00*/  WARPSYNC.COLLECTIVE R15, `(.L_x_622) ;  /* 0x000000000f087348 */ /* 0x022fea0003c00000 */
[----:B------:R0:W2:Y:S02]  /*6e10*/  SHFL.BFLY P6, R14, R13, R12, R11 ;  /* 0x0c00000c0d0e7389 */ /* 0x0000a400000c000b */
[----:B012--5:R-:W-:Y:S01]  /*6e20*/  ENDCOLLECTIVE ;  /* 0x000000000000791b */ /* 0x027fe20003800000 */
.L_x_622:
[----:B------:R-:W-:Y:S01]  /*6e30*/  HFMA2.MMA R12, -RZ, RZ, 0, 2.384185791015625e-07 ;  /* 0x00000004ff0c7435 */ /* 0x000fe200000001ff */
[----:B------:R-:W-:-:S04]  /*6e40*/  FADD.FTZ R0, R13, R14 ;  /* 0x0000000e0d007221 */ /* 0x000fc80000010000 */
[----:B------:R-:W-:-:S07]  /*6e50*/  IMAD.MOV.U32 R13, RZ, RZ, R0 ;  /* 0x000000ffff0d7224 */ /* 0x000fce00078e0000 */
[----:B------:R-:W-:Y:S05]  /*6e60*/  WARPSYNC.COLLECTIVE R15, `(.L_x_623) ;  /* 0x000000000f087348 */ /* 0x000fea0003c00000 */
[----:B------:R0:W1:Y:S02]  /*6e70*/  SHFL.BFLY P6, R14, R13, R12, R11 ;  /* 0x0c00000c0d0e7389 */ /* 0x00006400000c000b */
[----:B01----:R-:W-:Y:S01]  /*6e80*/  ENDCOLLECTIVE ;  /* 0x000000000000791b */ /* 0x003fe20003800000 */
.L_x_623:
[----:B------:R-:W-:Y:S01]  /*6e90*/  MOV R12, 0x2 ;  /* 0x00000002000c7802 */ /* 0x000fe20000000f00 */
[----:B------:R-:W-:-:S04]  /*6ea0*/  FADD.FTZ R3, R0, R14 ;  /* 0x0000000e00037221 */ /* 0x000fc80000010000 */
[----:B------:R-:W-:-:S07]  /*6eb0*/  IMAD.MOV.U32 R13, RZ, RZ, R3 ;  /* 0x000000ffff0d7224 */ /* 0x000fce00078e0003 */
[----:B------:R-:W-:Y:S05]  /*6ec0*/  WARPSYNC.COLLECTIVE R15, `(.L_x_624) ;  /* 0x000000000f087348 */ /* 0x000fea0003c00000 */
[----:B------:R0:W1:Y:S02]  /*6ed0*/  SHFL.BFLY P6, R14, R13, R12, R11 ;  /* 0x0c00000c0d0e7389 */ /* 0x00006400000c000b */
[----:B01----:R-:W-:Y:S01]  /*6ee0*/  ENDCOLLECTIVE ;  /* 0x000000000000791b */ /* 0x003fe20003800000 */
.L_x_624:
[----:B------:R-:W-:Y:S01]  /*6ef0*/  HFMA2.MMA R12, -RZ, RZ, 0, 5.9604644775390625e-08 ;  /* 0x00000001ff0c7435 */ /* 0x000fe200000001ff */
[----:B------:R-:W-:-:S04]  /*6f00*/  FADD.FTZ R4, R3, R14 ;  /* 0x0000000e03047221 */ /* 0x000fc80000010000 */
[----:B------:R-:W-:-:S07]  /*6f10*/  IMAD.MOV.U32 R13, RZ, RZ, R4 ;  /* 0x000000ffff0d7224 */ /* 0x000fce00078e0004 */
[----:B------:R-:W-:Y:S05]  /*6f20*/  WARPSYNC.COLLECTIVE R15, `(.L_x_625) ;  /* 0x000000000f087348 */ /* 0x000fea0003c00000 */
[----:B------:R0:W1:Y:S02]  /*6f30*/  SHFL.BFLY P6, R14, R13, R12, R11 ;  /* 0x0c00000c0d0e7389 */ /* 0x00006400000c000b */
[----:B01----:R-:W-:Y:S01]  /*6f40*/  ENDCOLLECTIVE ;  /* 0x000000000000791b */ /* 0x003fe20003800000 */
.L_x_625:
[----:B------:R-:W-:Y:S05]  /*6f50*/  BRA `(.L_x_626) ;  /* 0xffffffa800c87947 */ /* 0x000fea000383ffff */
.L_x_540:
[----:B------:R-:W-:Y:S01]  /*6f60*/  BSSY B1, `(.L_x_627) ;  /* 0x0000007000017945 */ /* 0x000fe20003800000 */
[----:B------:R-:W-:Y:S01]  /*6f70*/  IMAD.MOV.U32 R12, RZ, RZ, 0x1 ;  /* 0x00000001ff0c7424 */ /* 0x000fe200078e00ff */
[----:B------:R-:W-:Y:S01]  /*6f80*/  MOV R11, 0x1f ;  /* 0x0000001f000b7802 */ /* 0x000fe20000000f00 */
[----:B------:R-:W-:-:S07]  /*6f90*/  IMAD.MOV.U32 R15, RZ, RZ, -0x1 ;  /* 0xffffffffff0f7424 */ /* 0x000fce00078e00ff */
[----:B----4-:R-:W-:Y:S05]  /*6fa0*/  WARPSYNC.COLLECTIVE R15, `(.L_x_628) ;  /* 0x000000000f087348 */ /* 0x010fea0003c00000 */
[----:B------:R0:W1:Y:S02]  /*6fb0*/  SHFL.BFLY P6, R14, R13, R12, R11 ;  /* 0x0c00000c0d0e7389 */ /* 0x00006400000c000b */
[----:B01--4-:R-:W-:Y:S01]  /*6fc0*/  ENDCOLLECTIVE ;  /* 0x000000000000791b */ /* 0x013fe20003800000 */
.L_x_628:
[----:B------:R-:W-:Y:S05]  /*6fd0*/  BSYNC B1 ;  /* 0x0000000000017941 */ /* 0x000fea0003800000 */
.L_x_627:
[----:B------:R-:W-:Y:S05]  /*6fe0*/  BRA `(.L_x_629) ;  /* 0xffffffb800707947 */ /* 0x000fea000383ffff */
.L_x_544:
[----:B------:R-:W-:Y:S01]  /*6ff0*/  HFMA2.MMA R11, -RZ, RZ, 0, 1.847743988037109375e-06 ;  /* 0x0000001fff0b7435 */ /* 0x000fe200000001ff */
[----:B------:R-:W-:Y:S01]  /*7000*/  BSSY B0, `(.L_x_630) ;  /* 0x0000007000007945 */ /* 0x000fe20003800000 */
[----:B------:R-:W-:Y:S01]  /*7010*/  MOV R13, R46 ;  /* 0x0000002e000d7202 */ /* 0x000fe20000000f00 */
[----:B------:R-:W-:Y:S02]  /*7020*/  IMAD.MOV.U32 R12, RZ, RZ, 0x10 ;  /* 0x00000010ff0c7424 */ /* 0x000fe400078e00ff */
[----:B------:R-:W-:-:S07]  /*7030*/  IMAD.MOV.U32 R15, RZ, RZ, -0x1 ;  /* 0xffffffffff0f7424 */ /* 0x000fce00078e00ff */
[----:B-12-45:R-:W-:Y:S05]  /*7040*/  WARPSYNC.COLLECTIVE R15, `(.L_x_631) ;  /* 0x000000000f087348 */ /* 0x036fea0003c00000 */
[----:B------:R0:W3:Y:S02]  /*7050*/  SHFL.BFLY P6, R14, R13, R12, R11 ;  /* 0x0c00000c0d0e7389 */ /* 0x0000e400000c000b */
[----:B012345:R-:W-:Y:S01]  /*7060*/  ENDCOLLECTIVE ;  /* 0x000000000000791b */ /* 0x03ffe20003800000 */
.L_x_631:
[----:B------:R-:W-:Y:S05]  /*7070*/  BSYNC B0 ;  /* 0x0000000000007941 */ /* 0x000fea0003800000 */
.L_x_630:
[----:B------:R-:W-:Y:S01]  /*7080*/  FMNMX.FTZ R13, R14, R46, !PT ;  /* 0x0000002e0e0d7209 */ /* 0x000fe20007810000 */
[----:B------:R-:W-:Y:S01]  /*7090*/  IMAD.MOV.U32 R11, RZ, RZ, 0x1f ;  /* 0x0000001fff0b7424 */ /* 0x000fe200078e00ff */
[----:B------:R-:W-:Y:S02]  /*70a0*/  MOV R12, 0x8 ;  /* 0x00000008000c7802 */ /* 0x000fe40000000f00 */
[----:B------:R-:W-:-:S07]  /*70b0*/  MOV R15, 0xffffffff ;  /* 0xffffffff000f7802 */ /* 0x000fce0000000f00 */
[----:B------:R-:W-:Y:S05]  /*70c0*/  WARPSYNC.COLLECTIVE R15, `(.L_x_632) ;  /* 0x000000000f087348 */ /* 0x000fea0003c00000 */
[----:B------:R0:W1:Y:S02]  /*70d0*/  SHFL.BFLY P6, R14, R13, R12, R11 ;  /* 0x0c00000c0d0e7389 */ /* 0x00006400000c000b */
[----:B01----:R-:W-:Y:S01]  /*70e0*/  ENDCOLLECTIVE ;  /* 0x000000000000791b */ /* 0x003fe20003800000 */
.L_x_632:
[----:B------:R-:W-:Y:S01]  /*70f0*/  HFMA2.MMA R12, -RZ, RZ, 0, 2.384185791015625e-07 ;  /* 0x00000004ff0c7435 */ /* 0x000fe200000001ff */
[----:B------:R-:W-:-:S05]  /*7100*/  FMNMX.FTZ R0, R13, R14, !PT ;  /* 0x0000000e0d007209 */ /* 0x000fca0007810000 */
[----:B------:R-:W-:-:S07]  /*7110*/  IMAD.MOV.U32 R13, RZ, RZ, R0 ;  /* 0x000000ffff0d7224 */ /* 0x000fce00078e0000 */
[----:B------:R-:W-:Y:S05]  /*7120*/  WARPSYNC.COLLECTIVE R15, `(.L_x_633) ;  /* 0x000000000f087348 */ /* 0x000fea0003c00000 */
[----:B------:R0:W1:Y:S02]  /*7130*/  SHFL.BFLY P6, R14, R13, R12, R11 ;  /* 0x0c00000c0d0e7389 */ /* 0x00006400000c000b */
[----:B01----:R-:W-:Y:S01]  /*7140*/  ENDCOLLECTIVE ;  /* 0x000000000000791b */ /* 0x003fe20003800000 */
.L_x_633:
[----:B------:R-:W-:Y:S02]  /*7150*/  MOV R12, 0x2 ;  /* 0x00000002000c7802 */ /* 0x000fe40000000f00 */
[----:B------:R-:W-:-:S05]  /*7160*/  FMNMX.FTZ R5, R0, R14, !PT ;  /* 0x0000000e00057209 */ /* 0x000fca0007810000 */
[----:B------:R-:W-:-:S07]  /*7170*/  IMAD.MOV.U32 R13, RZ, RZ, R5 ;  /* 0x000000ffff0d7224 */ /* 0x000fce00078e0005 */
[----:B------:R-:W-:Y:S05]  /*7180*/  WARPSYNC.COLLECTIVE R15, `(.L_x_634) ;  /* 0x000000000f087348 */ /* 0x000fea0003c00000 */
[----:B------:R0:W1:Y:S02]  /*7190*/  SHFL.BFLY P6, R14, R13, R12, R11 ;  /* 0x0c00000c0d0e7389 */ /* 0x00006400000c000b */
[----:B01----:R-:W-:Y:S01]  /*71a0*/  ENDCOLLECTIVE ;  /* 0x000000000000791b */ /* 0x003fe20003800000 */
.L_x_634:
[----:B------:R-:W-:Y:S05]  /*71b0*/  BRA `(.L_x_635) ;  /* 0xffffffb800d47947 */ /* 0x000fea000383ffff */
.L_x_636:
        /* <DEDUP_REMOVED lines=12> */
.L_x_2354:


//--------------------- .text._ZN4mmha33masked_multihead_attention_kernelItLi32ELi32ELi4ELi4ELi64ELb1ELb0EEEv26Multihead_attention_paramsIT_XT5_EE --------------------------
	.section	.text._ZN4mmha33masked_multihead_attention_kernelItLi32ELi32ELi4ELi4ELi64ELb1ELb0EEEv26Multihead_attention_paramsIT_XT5_EE,"ax",@progbits
	.align	128
        .global         _ZN4mmha33masked_multihead_attention_kernelItLi32ELi32ELi4ELi4ELi64ELb1ELb0EEEv26Multihead_attention_paramsIT_XT5_EE
        .type           _ZN4mmha33masked_multihead_attention_kernelItLi32ELi32ELi4ELi4ELi64ELb1ELb0EEEv26Multihead_attention_paramsIT_XT5_EE,@function
        .size           _ZN4mmha33masked_multihead_attention_kernelItLi32ELi32ELi4ELi4ELi64ELb1ELb0EEEv26Multihead_attention_paramsIT_XT5_EE,(.L_x_2355 - _ZN4mmha33masked_multihead_attention_kernelItLi32ELi32ELi4ELi4ELi64ELb1ELb0EEEv26Multihead_attention_paramsIT_XT5_EE)
        .other          _ZN4mmha33masked_multihead_attention_kernelItLi32ELi32ELi4ELi4ELi64ELb1ELb0EEEv26Multihead_attention_paramsIT_XT5_EE,@"STO_CUDA_ENTRY STV_DEFAULT"
_ZN4mmha33masked_multihead_attention_kernelItLi32ELi32ELi4ELi4ELi64ELb1ELb0EEEv26Multihead_attention_paramsIT_XT5_EE:
.text._ZN4mmha33masked_multihead_attention_kernelItLi32ELi32ELi4ELi4ELi64ELb1ELb0EEEv26Multihead_attention_paramsIT_XT5_EE:
        /* <DEDUP_REMOVED lines=14> */
.L_x_637:
        /* <DEDUP_REMOVED lines=73> */
.L_x_639:
[----:B------:R-:W-:Y:S05]  /*0570*/  BSYNC B0 ;  /* 0x0000000000007941 */ /* 0x000fea0003800000 */
.L_x_638:
        /* <DEDUP_REMOVED lines=20> */
[----:B------:R-:W-:-:S02]  /*06c0*/  IMAD R6, R26, 0x8, R17 ;  /* 0x000000081a067824 */ /* 0x000fc400078e0211 */
[----:B------:R-:W-:-:S04]  /*06d0*/  @P2 IMAD R21, R2, UR7, R35 ;  /* 0x0000000702152c24 */ /* 0x000fc8000f8e0223 */
[----:B------:R-:W2:Y:S01]  /*06e0*/  @!P1 LDC.64 R12, c[0x0][0x230] ;  /* 0x00008c00ff0c9b82 */ /* 0x000ea20000000a00 */
[----:B------:R-:W-:Y:S02]  /*06f0*/  IMAD.SHL.U32 R32, R23, 0x2, RZ ;  /* 0x0000000217207824 */ /* 0x000fe400078e00ff */
[----:B------:R-:W-:Y:S01]  /*0700*/  IMAD.MOV.U32 R30, RZ, RZ, RZ ;  /* 0x000000ffff1e7224 */ /* 0x000fe200078e00ff */
[----:B------:R-:W-:Y:S01]  /*0710*/  IABS R18, UR40 ;  /* 0x0000002800127c13 */ /* 0x000fe20008000000 */
[----:B------:R-:W-:Y:S01]  /*0720*/  @!P3 IMAD R7, R7, 0x8, R32 ;  /* 0x000000080707b824 */ /* 0x000fe200078e0220 */
[----:B------:R-:W-:Y:S01]  /*0730*/  ULDC.64 UR4, c[0x0][0x2a8] ;  /* 0x0000aa0000047ab9 */ /* 0x000fe20000000a00 */
[----:B------:R-:W-:Y:S01]  /*0740*/  @P2 IMAD R21, R21, 0x20, R0 ;  /* 0x0000002015152824 */ /* 0x000fe200078e0200 */
[----:B------:R-:W-:Y:S01]  /*0750*/  UISETP.NE.U32.AND UP0, UPT, UR4, URZ, UPT ;  /* 0x0000003f0400728c */ /* 0x000fe2000bf05070 */
[----:B------:R-:W-:Y:S02]  /*0760*/  @!P3 IMAD R15, R6, UR6, R7 ;  /* 0x00000006060fbc24 */ /* 0x000fe4000f8e0207 */
[----:B------:R-:W3:Y:S01]  /*0770*/  @!P0 LDC.64 R6, c[0x0][0x220] ;  /* 0x00008800ff068b82 */ /* 0x000ee20000000a00 */
[----:B------:R-:W-:Y:S01]  /*0780*/  UISETP.NE.AND.EX UP0, UPT, UR5, URZ, UPT, UP0 ;  /* 0x0000003f0500728c */ /* 0x000fe2000bf05300 */
[----:B0-----:R-:W-:Y:S01]  /*0790*/  @!P3 IMAD.WIDE R10, R15, 0x2, R10 ;  /* 0x000000020f0ab825 */ /* 0x001fe200078e020a */
[----:B------:R-:W-:-:S03]  /*07a0*/  IADD3 R15, R9, R0, RZ ;  /* 0x00000000090f7210 */ /* 0x000fc60007ffe0ff */
[----:B-1----:R-:W-:Y:S01]  /*07b0*/  @P2 IMAD.WIDE R4, R21, 0x2, R4 ;  /* 0x0000000215042825 */ /* 0x002fe200078e0204 */
[----:B------:R0:W4:Y:S03]  /*07c0*/  @!P3 LDG.E R27, desc[UR36][R10.64] ;  /* 0x000000240a1bb981 */ /* 0x000126000c1e1900 */
[C---:B--2---:R-:W-:Y:S02]  /*07d0*/  @!P1 IMAD.WIDE R8, R15.reuse, 0x2, R12 ;  /* 0x000000020f089825 */ /* 0x044fe400078e020c */
[----:B------:R1:W2:Y:S04]  /*07e0*/  @P2 LDG.E R12, desc[UR36][R4.64] ;  /* 0x00000024040c2981 */ /* 0x0002a8000c1e1900 */
[----:B------:R-:W4:Y:S01]  /*07f0*/  @!P1 LDG.E R28, desc[UR36][R8.64] ;  /* 0x00000024081c9981 */ /* 0x000f22000c1e1900 */
[----:B---3--:R-:W-:-:S05]  /*0800*/  @!P0 IMAD.WIDE R6, R15, 0x2, R6 ;  /* 0x000000020f068825 */ /* 0x008fca00078e0206 */
[----:B------:R3:W2:Y:S01]  /*0810*/  @!P0 LDG.E R30, desc[UR36][R6.64] ;  /* 0x00000024061e8981 */ /* 0x0006a2000c1e1900 */
[----:B0-----:R-:W-:-:S05]  /*0820*/  IMAD.U32 R10, RZ, RZ, UR6 ;  /* 0x00000006ff0a7e24 */ /* 0x001fca000f8e00ff */
[----:B------:R-:W-:-:S04]  /*0830*/  IABS R11, R10 ;  /* 0x0000000a000b7213 */ /* 0x000fc80000000000 */
[----:B------:R-:W0:Y:S08]  /*0840*/  I2F.RP R10, R11 ;  /* 0x0000000b000a7306 */ /* 0x000e300000209400 */
[----:B0-----:R-:W1:Y:S02]  /*0850*/  MUFU.RCP R10, R10 ;  /* 0x0000000a000a7308 */ /* 0x001e640000001000 */
[----:B-1----:R-:W-:-:S06]  /*0860*/  IADD3 R4, R10, 0xffffffe, RZ ;  /* 0x0ffffffe0a047810 */ /* 0x002fcc0007ffe0ff */
[----:B------:R0:W3:Y:S02]  /*0870*/  F2I.FTZ.U32.TRUNC.NTZ R5, R4 ;  /* 0x0000000400057305 */ /* 0x0000e4000021f000 */
        /* <DEDUP_REMOVED lines=88> */
.L_x_642:
        /* <DEDUP_REMOVED lines=13> */
.L_x_643:
        /* <DEDUP_REMOVED lines=42> */
.L_x_647:
        /* <DEDUP_REMOVED lines=35> */
.L_x_650:
[----:B------:R-:W-:Y:S05]  /*13a0*/  BSYNC B2 ;  /* 0x0000000000027941 */ /* 0x000fea0003800000 */
.L_x_649:
[----:B------:R-:W-:Y:S01]  /*13b0*/  PRMT R5, R27, 0x7632, R5 ;  /* 0x000076321b057816 */ /* 0x000fe20000000005 */
[----:B------:R0:W-:Y:S04]  /*13c0*/  STS.U16 [R12], R27 ;  /* 0x0000001b0c007388 */ /* 0x0001e80000000400 */
[----:B------:R0:W-:Y:S02]  /*13d0*/  STS.U16 [R13], R5 ;  /* 0x000000050d007388 */ /* 0x0001e40000000400 */
.L_x_648:
[----:B------:R-:W-:Y:S05]  /*13e0*/  BSYNC B1 ;  /* 0x0000000000017941 */ /* 0x000fea0003800000 */
.L_x_646:
[----:B0-----:R-:W-:Y:S01]  /*13f0*/  PRMT R5, R30, 0x7632, R5 ;  /* 0x000076321e057816 */ /* 0x001fe20000000005 */
[----:B------:R1:W-:Y:S04]  /*1400*/  STS.U16 [R4], R30 ;  /* 0x0000001e04007388 */ /* 0x0003e80000000400 */
[----:B------:R1:W-:Y:S02]  /*1410*/  STS.U16 [R29], R5 ;  /* 0x000000051d007388 */ /* 0x0003e40000000400 */
.L_x_645:
[----:B------:R-:W-:Y:S05]  /*1420*/  BSYNC B0 ;  /* 0x0000000000007941 */ /* 0x000fea0003800000 */
.L_x_644:
[----:B------:R-:W-:Y:S06]  /*1430*/  BAR.SYNC.DEFER_BLOCKING 0x0 ;  /* 0x0000000000007b1d */ /* 0x000fec0000010000 */
[----:B------:R-:W-:Y:S04]  /*1440*/  BSSY B0, `(.L_x_651) ;  /* 0x0000005000007945 */ /* 0x000fe80003800000 */
[----:B------:R-:W-:Y:S05]  /*1450*/  @!P6 BRA `(.L_x_652) ;  /* 0x00000000000ce947 */ /* 0x000fea0003800000 */
[----:B------:R-:W-:Y:S01]  /*1460*/  ISETP.NE.AND P0, PT, R25, RZ, PT ;  /* 0x000000ff1900720c */ /* 0x000fe20003f05270 */
[----:B01----:R2:W3:-:S12]  /*1470*/  LDS R30, [R3] ;  /* 0x00000000031e7984 */ /* 0x0034d80000000800 */
[----:B------:R2:W4:Y:S02]  /*1480*/  @!P0 LDS R27, [R0] ;  /* 0x00000000001b8984 */ /* 0x0005240000000800 */
.L_x_652:
[----:B------:R-:W-:Y:S05]  /*1490*/  BSYNC B0 ;  /* 0x0000000000007941 */ /* 0x000fea0003800000 */
.L_x_651:
[----:B------:R-:W-:Y:S06]  /*14a0*/  BAR.SYNC.DEFER_BLOCKING 0x0 ;  /* 0x0000000000007b1d */ /* 0x000fec0000010000 */
[----:B------:R-:W-:Y:S05]  /*14b0*/  BRA `(.L_x_641) ;  /* 0x0000000000d47947 */ /* 0x000fea0003800000 */
.L_x_640:
        /* <DEDUP_REMOVED lines=25> */
.L_x_653:
        /* <DEDUP_REMOVED lines=27> */
.L_x_654:
[----:B------:R-:W-:Y:S05]  /*1800*/  BSYNC B0 ;  /* 0x0000000000007941 */ /* 0x000fea0003800000 */
.L_x_641:
        /* <DEDUP_REMOVED lines=27> */
.L_x_657:
        /* <DEDUP_REMOVED lines=14> */
.L_x_754:
[----:B-1----:R-:W-:-:S07]  /*1aa0*/  FADD.FTZ R14, R4, R14 ;  /* 0x0000000e040e7221 */ /* 0x002fce0000010000 */
.L_x_656:
[----:B------:R-:W-:Y:S05]  /*1ab0*/  BSYNC B0 ;  /* 0x0000000000007941 */ /* 0x000fea0003800000 */
.L_x_655:
        /* <DEDUP_REMOVED lines=27> */
.L_x_659:
        /* <DEDUP_REMOVED lines=12> */
[----:B-1----:R-:W-:-:S06]  /*1d30*/  ULEA UR5, UR6, UR5, 0x18 ;  /* 0x0000000506057291 */ /* 0x002fcc000f8ec03f */
[----:B------:R-:W-:Y:S01]  /*1d40*/  LEA R5, R23, UR5, 0x2 ;  /* 0x0000000517057c11 */ /* 0x000fe2000f8e10ff */
[----:B------:R-:W-:Y:S02]  /*1d50*/  ULDC UR5, c[0x0][0x29c] ;  /* 0x0000a70000057ab9 */ /* 0x000fe40000000800 */
[----:B------:R-:W-:Y:S02]  /*1d60*/  ISETP.NE.AND P0, PT, RZ, UR5, PT ;  /* 0x00000005ff007c0c */ /* 0x000fe4000bf05270 */
[----:B------:R1:W2:Y:S04]  /*1d70*/  LDS R6, [R5] ;  /* 0x0000000005067984 */ /* 0x0002a80000000800 */
[----:B------:R1:W1:Y:S04]  /*1d80*/  LDS R7, [R5+0x10] ;  /* 0x0000100005077984 */ /* 0x0002680000000800 */
[----:B------:R1:W1:Y:S04]  /*1d90*/  LDS R8, [R5+0x20] ;  /* 0x0000200005087984 */ /* 0x0002680000000800 */
[----:B0-----:R0:W0:Y:S01]  /*1da0*/  LDS R9, [R5+0x30] ;  /* 0x0000300005097984 */ /* 0x0010220000000800 */
[----:B------:R-:W-:Y:S05]  /*1db0*/  @P0 BRA `(.L_x_660) ;  /* 0x00000000001c0947 */ /* 0x000fea0003800000 */
[----:B------:R-:W-:-:S04]  /*1dc0*/  UIADD3 UR4, UR4, 0x50, URZ ;  /* 0x0000005004047890 */ /* 0x000fc8000fffe03f */
[----:B------:R-:W-:-:S06]  /*1dd0*/  ULEA UR4, UR6, UR4, 0x18 ;  /* 0x0000000406047291 */ /* 0x000fcc000f8ec03f */
[----:B01----:R-:W-:-:S05]  /*1de0*/  LEA R5, R23, UR4, 0x2 ;  /* 0x0000000417057c11 */ /* 0x003fca000f8e10ff */
[----:B------:R0:W1:Y:S04]  /*1df0*/  LDS R10, [R5] ;  /* 0x00000000050a7984 */ /* 0x0000680000000800 */
[----:B------:R0:W0:Y:S04]  /*1e00*/  LDS R20, [R5+0x10] ;  /* 0x0000100005147984 */ /* 0x0000280000000800 */
[----:B------:R0:W0:Y:S04]  /*1e10*/  LDS R21, [R5+0x20] ;  /* 0x0000200005157984 */ /* 0x0000280000000800 */
[----:B------:R0:W0:Y:S02]  /*1e20*/  LDS R23, [R5+0x30] ;  /* 0x0000300005177984 */ /* 0x0000240000000800 */
.L_x_660:
[----:B------:R-:W-:Y:S01]  /*1e30*/  ISETP.GE.AND P0, PT, R0, R13, PT ;  /* 0x0000000d0000720c */ /* 0x000fe20003f06270 */
[----:B------:R-:W-:Y:S01]  /*1e40*/  ULDC UR4, c[0x0][0x280] ;  /* 0x0000a00000047ab9 */ /* 0x000fe20000000800 */
[----:B------:R-:W-:Y:S01]  /*1e50*/  ULDC UR12, c[0x0][0x29c] ;  /* 0x0000a700000c7ab9 */ /* 0x000fe20000000800 */
[----:B01----:R-:W-:Y:S01]  /*1e60*/  IMAD R5, R24, UR4, R35 ;  /* 0x0000000418057c24 */ /* 0x003fe2000f8e0223 */
[----:B------:R-:W-:Y:S01]  /*1e70*/  ULDC UR13, c[0x0][0x2a0] ;  /* 0x0000a800000d7ab9 */ /* 0x000fe20000000800 */
[----:B------:R-:W-:Y:S01]  /*1e80*/  ULDC.64 UR6, c[0x0][0x2b0] ;  /* 0x0000ac0000067ab9 */ /* 0x000fe20000000a00 */
[----:B------:R-:W-:Y:S01]  /*1e90*/  ULDC.64 UR8, c[0x0][0x248] ;  /* 0x0000920000087ab9 */ /* 0x000fe20000000a00 */
[----:B------:R-:W-:Y:S01]  /*1ea0*/  ULDC.64 UR14, c[0x0][0x2c8] ;  /* 0x0000b200000e7ab9 */ /* 0x000fe20000000a00 */
[----:B------:R-:W-:Y:S01]  /*1eb0*/  ULDC.64 UR10, c[0x0][0x2d8] ;  /* 0x0000b600000a7ab9 */ /* 0x000fe20000000a00 */
[----:B------:R-:W-:Y:S01]  /*1ec0*/  BSSY B0, `(.L_x_661) ;  /* 0x00000cb000007945 */ /* 0x000fe20003800000 */
[----:B------:R-:W-:-:S03]  /*1ed0*/  SHF.L.U32 R5, R5, 0x5, RZ ;  /* 0x0000000505057819 */ /* 0x000fc600000006ff */
[----:B------:R-:W-:Y:S05]  /*1ee0*/  @P0 BRA `(.L_x_662) ;  /* 0x0000000c00200947 */ /* 0x000fea0003800000 */
[-C--:B---3--:R-:W-:Y:S01]  /*1ef0*/  IABS R30, R11.reuse ;  /* 0x0000000b001e7213 */ /* 0x088fe20000000000 */
[----:B----4-:R-:W0:Y:S01]  /*1f00*/  LDC.64 R26, c[0x0][0x2e0] ;  /* 0x0000b800ff1a7b82 */ /* 0x010e220000000a00 */
[----:B------:R-:W-:Y:S01]  /*1f10*/  ULDC UR4, c[0x0][0x288] ;  /* 0x0000a20000047ab9 */ /* 0x000fe20000000800 */
[-CC-:B------:R-:W-:Y:S01]  /*1f20*/  IMAD R31, R17, R11.reuse, R32.reuse ;  /* 0x0000000b111f7224 */ /* 0x180fe200078e0220 */
[----:B------:R-:W1:Y:S01]  /*1f30*/  I2F.RP R14, R30 ;  /* 0x0000001e000e7306 */ /* 0x000e620000209400 */
[----:B------:R-:W-:Y:S01]  /*1f40*/  IMAD R25, R2, UR4, R35 ;  /* 0x0000000402197c24 */ /* 0x000fe2000f8e0223 */
[----:B------:R-:W-:Y:S02]  /*1f50*/  ULDC UR4, c[0x0][0x2d0] ;  /* 0x0000b40000047ab9 */ /* 0x000fe40000000800 */
[----:B------:R-:W-:Y:S01]  /*1f60*/  IMAD.U32 R34, RZ, RZ, UR4 ;  /* 0x00000004ff227e24 */ /* 0x000fe2000f8e00ff */
[----:B------:R-:W3:Y:S01]  /*1f70*/  LDC.64 R28, c[0x0][0x2d8] ;  /* 0x0000b600ff1c7b82 */ /* 0x000ee20000000a00 */
[----:B------:R-:W-:Y:S01]  /*1f80*/  LEA R25, R25, R32, 0x5 ;  /* 0x0000002019197211 */ /* 0x000fe200078e28ff */
[----:B------:R-:W-:Y:S01]  /*1f90*/  IMAD R32, R5, R11, R32 ;  /* 0x0000000b05207224 */ /* 0x000fe200078e0220 */
[----:B------:R-:W-:Y:S01]  /*1fa0*/  ULDC UR4, c[0x0][0x298] ;  /* 0x0000a60000047ab9 */ /* 0x000fe20000000800 */
[----:B------:R-:W-:Y:S01]  /*1fb0*/  IMAD R34, R35, R34, UR40 ;  /* 0x0000002823227e24 */ /* 0x000fe2000f8e0222 */
[----:B------:R-:W-:Y:S01]  /*1fc0*/  SHF.R.S32.HI R36, RZ, 0x1f, R31 ;  /* 0x0000001fff247819 */ /* 0x000fe2000001141f */
[----:B------:R-:W-:-:S02]  /*1fd0*/  VIADD R11, R25, 0x8 ;  /* 0x00000008190b7836 */ /* 0x000fc40000000000 */
[----:B------:R-:W4:Y:S01]  /*1fe0*/  LDC R38, c[0x0][0x2c0] ;  /* 0x0000b000ff267b82 */ /* 0x000f220000000800 */
[----:B-1----:R-:W1:Y:S01]  /*1ff0*/  MUFU.RCP R14, R14 ;  /* 0x0000000e000e7308 */ /* 0x002e620000001000 */
[----:B0-----:R-:W-:-:S04]  /*2000*/  IMAD.WIDE R24, R25, 0x2, R26 ;  /* 0x0000000219187825 */ /* 0x001fc800078e021a */
[----:B------:R-:W-:-:S04]  /*2010*/  IMAD.WIDE R26, R11, 0x2, R26 ;  /* 0x000000020b1a7825 */ /* 0x000fc800078e021a */
[----:B---3--:R-:W-:-:S04]  /*2020*/  IMAD.WIDE R28, R35, 0x2, R28 ;  /* 0x00000002231c7825 */ /* 0x008fc800078e021c */
[----:B-1----:R-:W-:Y:S02]  /*2030*/  VIADD R12, R14, 0xffffffe ;  /* 0x0ffffffe0e0c7836 */ /* 0x002fe40000000000 */
[----:B------:R-:W-:Y:S02]  /*2040*/  IMAD.MOV.U32 R35, RZ, RZ, R0 ;  /* 0x000000ffff237224 */ /* 0x000fe400078e0000 */
[----:B------:R0:W1:Y:S01]  /*2050*/  F2I.FTZ.U32.TRUNC.NTZ R13, R12 ;  /* 0x0000000c000d7305 */ /* 0x000062000021f000 */
[----:B----4-:R-:W-:Y:S01]  /*2060*/  VIADD R38, R38, UR4 ;  /* 0x0000000426267c36 */ /* 0x010fe20008000000 */
[----:B0-----:R-:W-:Y:S01]  /*2070*/  HFMA2.MMA R12, -RZ, RZ, 0, 0 ;  /* 0x00000000ff0c7435 */ /* 0x001fe200000001ff */
[----:B-1----:R-:W-:-:S04]  /*2080*/  IMAD.MOV R33, RZ, RZ, -R13 ;  /* 0x000000ffff217224 */ /* 0x002fc800078e0a0d */
[----:B------:R-:W-:-:S05]  /*2090*/  IMAD R33, R33, R30, RZ ;  /* 0x0000001e21217224 */ /* 0x000fca00078e02ff */
[----:B------:R-:W-:-:S07]  /*20a0*/  IMAD.HI.U32 R33, R13, R33, R12 ;  /* 0x000000210d217227 */ /* 0x000fce00078e000c */
.L_x_674:
[----:B------:R-:W-:Y:S01]  /*20b0*/  ISETP.NE.U32.AND P0, PT, RZ, UR6, PT ;  /* 0x00000006ff007c0c */ /* 0x000fe2000bf05070 */
[----:B------:R-:W-:Y:S01]  /*20c0*/  USHF.R.S32.HI UR4, URZ, 0x1f, UR38 ;  /* 0x0000001f3f047899 */ /* 0x000fe20008011426 */
[----:B------:R-:W-:Y:S01]  /*20d0*/  MOV R12, UR6 ;  /* 0x00000006000c7c02 */ /* 0x000fe20008000f00 */
[----:B------:R-:W-:Y:S01]  /*20e0*/  IMAD.U32 R14, RZ, RZ, UR7 ;  /* 0x00000007ff0e7e24 */ /* 0x000fe2000f8e00ff */
[----:B------:R-:W-:Y:S01]  /*20f0*/  ISETP.NE.AND.EX P0, PT, RZ, UR7, PT, P0 ;  /* 0x00000007ff007c0c */ /* 0x000fe2000bf05300 */
[----:B0-----:R-:W0:-:S12]  /*2100*/  LDC R44, c[0x0][0x284] ;  /* 0x0000a100ff2c7b82 */ /* 0x001e180000000800 */
[----:B------:R-:W-:Y:S02]  /*2110*/  @P0 IADD3 R12, P1, P2, R35, UR38, R12 ;  /* 0x00000026230c0c10 */ /* 0x000fe4000fa3e00c */
[----:B------:R-:W-:-:S04]  /*2120*/  @P0 SHF.R.S32.HI R11, RZ, 0x1f, R35 ;  /* 0x0000001fff0b0819 */ /* 0x000fc80000011423 */
[----:B------:R-:W-:-:S05]  /*2130*/  @P0 IADD3.X R13, R11, UR4, R14, P1, P2 ;  /* 0x000000040b0d0c10 */ /* 0x000fca0008fe440e */
[----:B-----5:R1:W5:Y:S01]  /*2140*/  @P0 LDG.E.U8 R11, desc[UR36][R12.64] ;  /* 0x000000240c0b0981 */ /* 0x020362000c1e1100 */
[----:B------:R-:W-:Y:S01]  /*2150*/  IABS R42, R35 ;  /* 0x00000023002a7213 */ /* 0x000fe20000000000 */
[----:B------:R-:W-:Y:S01]  /*2160*/  BSSY B1, `(.L_x_663) ;  /* 0x0000026000017945 */ /* 0x000fe20003800000 */
[----:B0-----:R-:W-:Y:S02]  /*2170*/  IABS R46, R44 ;  /* 0x0000002c002e7213 */ /* 0x001fe40000000000 */
[----:B------:R-:W-:Y:S01]  /*2180*/  ISETP.GE.AND P2, PT, R35, RZ, PT ;  /* 0x000000ff2300720c */ /* 0x000fe20003f46270 */
[----:B------:R-:W-:Y:S01]  /*2190*/  IMAD.HI.U32 R14, R33, R42, RZ ;  /* 0x0000002a210e7227 */ /* 0x000fe200078e00ff */
[----:B------:R-:W-:-:S03]  /*21a0*/  ISETP.NE.AND P3, PT, R44, RZ, PT ;  /* 0x000000ff2c00720c */ /* 0x000fc60003f65270 */
[----:B------:R-:W-:-:S04]  /*21b0*/  IMAD.MOV R15, RZ, RZ, -R14 ;  /* 0x000000ffff0f7224 */ /* 0x000fc800078e0a0e */
[----:B------:R-:W-:-:S05]  /*21c0*/  IMAD R15, R46, R15, R42 ;  /* 0x0000000f2e0f7224 */ /* 0x000fca00078e022a */
[----:B------:R-:W-:-:S13]  /*21d0*/  ISETP.GT.U32.AND P1, PT, R30, R15, PT ;  /* 0x0000000f1e00720c */ /* 0x000fda0003f24070 */
[----:B------:R-:W-:-:S04]  /*21e0*/  @!P1 IADD3 R15, R15, -R46, RZ ;  /* 0x8000002e0f0f9210 */ /* 0x000fc80007ffe0ff */
[----:B------:R-:W-:-:S13]  /*21f0*/  ISETP.GT.U32.AND P1, PT, R30, R15, PT ;  /* 0x0000000f1e00720c */ /* 0x000fda0003f24070 */
[----:B------:R-:W-:Y:S01]  /*2200*/  @!P1 IMAD.IADD R15, R15, 0x1, -R46 ;  /* 0x000000010f0f9824 */ /* 0x000fe200078e0a2e */
[----:B------:R-:W-:-:S03]  /*2210*/  ISETP.GE.AND P1, PT, R35, UR40, PT ;  /* 0x0000002823007c0c */ /* 0x000fc6000bf26270 */
[----:B------:R-:W-:-:S05]  /*2220*/  IMAD.MOV.U32 R43, RZ, RZ, R15 ;  /* 0x000000ffff2b7224 */ /* 0x000fca00078e000f */
[----:B------:R-:W-:Y:S02]  /*2230*/  @!P2 IADD3 R43, -R43, RZ, RZ ;  /* 0x000000ff2b2ba210 */ /* 0x000fe40007ffe1ff */
[----:B------:R-:W-:-:S05]  /*2240*/  @!P3 LOP3.LUT R43, RZ, R44, RZ, 0x33, !PT ;  /* 0x0000002cff2bb212 */ /* 0x000fca00078e33ff */
[----:B------:R-:W-:-:S05]  /*2250*/  IMAD.IADD R42, R43, 0x1, R44 ;  /* 0x000000012b2a7824 */ /* 0x000fca00078e022c */
[----:B------:R-:W-:-:S05]  /*2260*/  IADD3 R15, R42, R44, RZ ;  /* 0x0000002c2a0f7210 */ /* 0x000fca0007ffe0ff */
[----:B------:R-:W-:Y:S01]  /*2270*/  IMAD.IADD R14, R15, 0x1, R44 ;  /* 0x000000010f0e7824 */ /* 0x000fe200078e022c */
[----:B-1----:R-:W-:Y:S06]  /*2280*/  @P1 BRA `(.L_x_664) ;  /* 0x00000000004c1947 */ /* 0x002fec0003800000 */
[----:B------:R-:W-:Y:S02]  /*2290*/  SHF.L.U32 R43, R43, 0x3, RZ ;  /* 0x000000032b2b7819 */ /* 0x000fe400000006ff */
[----:B------:R-:W-:Y:S02]  /*22a0*/  SHF.R.S32.HI R44, RZ, 0x1f, R32 ;  /* 0x0000001fff2c7819 */ /* 0x000fe40000011420 */
[----:B------:R-:W-:Y:S02]  /*22b0*/  SHF.R.S32.HI R45, RZ, 0x1f, R43 ;  /* 0x0000001fff2d7819 */ /* 0x000fe4000001142b */
[----:B------:R-:W-:-:S05]  /*22c0*/  IADD3 R13, P2, R32, R43, RZ ;  /* 0x0000002b200d7210 */ /* 0x000fca0007f5e0ff */
[----:B------:R-:W-:Y:S01]  /*22d0*/  IMAD.X R44, R44, 0x1, R45, P2 ;  /* 0x000000012c2c7824 */ /* 0x000fe200010e062d */
[----:B------:R-:W-:-:S04]  /*22e0*/  LEA R12, P2, R13, UR8, 0x1 ;  /* 0x000000080d0c7c11 */ /* 0x000fc8000f8408ff */
[----:B------:R-:W-:-:S05]  /*22f0*/  LEA.HI.X R13, R13, UR9, R44, 0x1, P2 ;  /* 0x000000090d0d7c11 */ /* 0x000fca00090f0c2c */
[----:B------:R0:W5:Y:S01]  /*2300*/  LDG.E R37, desc[UR36][R12.64] ;  /* 0x000000240c257981 */ /* 0x000162000c1e1900 */
[----:B------:R-:W-:-:S13]  /*2310*/  ISETP.NE.AND P2, PT, RZ, UR12, PT ;  /* 0x0000000cff007c0c */ /* 0x000fda000bf45270 */
[----:B0-----:R-:W-:Y:S05]  /*2320*/  @P2 BRA `(.L_x_664) ;  /* 0x0000000000242947 */ /* 0x001fea0003800000 */
[----:B------:R-:W-:-:S13]  /*2330*/  ISETP.NE.AND P4, PT, R19, RZ, PT ;  /* 0x000000ff1300720c */ /* 0x000fda0003f85270 */
[----:B------:R-:W3:Y:S01]  /*2340*/  @P4 LDG.E R44, desc[UR36][R24.64] ;  /* 0x00000024182c4981 */ /* 0x000ee2000c1e1900 */
[----:B-----5:R-:W-:Y:S01]  /*2350*/  HFMA2.MMA R37, R37, 1, 1, R10 ;  /* 0x3c003c0025257835 */ /* 0x020fe2000000000a */
[----:B------:R-:W-:-:S04]  /*2360*/  IADD3 R43, P2, R31, R43, RZ ;  /* 0x0000002b1f2b7210 */ /* 0x000fc80007f5e0ff */
[----:B------:R-:W-:Y:S02]  /*2370*/  IADD3.X R46, R36, R45, RZ, P2, !PT ;  /* 0x0000002d242e7210 */ /* 0x000fe400017fe4ff */
[----:B------:R-:W-:-:S04]  /*2380*/  LEA R12, P2, R43, UR8, 0x1 ;  /* 0x000000082b0c7c11 */ /* 0x000fc8000f8408ff */
[----:B------:R-:W-:Y:S01]  /*2390*/  LEA.HI.X R13, R43, UR9, R46, 0x1, P2 ;  /* 0x000000092b0d7c11 */ /* 0x000fe200090f0c2e */
[----:B---3--:R-:W-:-:S05]  /*23a0*/  @P4 HMUL2 R37, R37, R44 ;  /* 0x0000002c25254232 */ /* 0x008fca0000000000 */
[----:B------:R0:W-:Y:S03]  /*23b0*/  STG.E desc[UR36][R12.64], R37 ;  /* 0x000000250c007986 */ /* 0x0001e6000c101924 */
.L_x_664:
[----:B------:R-:W-:Y:S05]  /*23c0*/  BSYNC B1 ;  /* 0x0000000000017941 */ /* 0x000fea0003800000 */
.L_x_663:
[----:B------:R-:W-:Y:S04]  /*23d0*/  BSSY B1, `(.L_x_665) ;  /* 0x0000015000017945 */ /* 0x000fe80003800000 */
[----:B------:R-:W-:Y:S05]  /*23e0*/  @P1 BRA `(.L_x_666) ;  /* 0x00000000004c1947 */ /* 0x000fea0003800000 */
[----:B------:R-:W-:Y:S01]  /*23f0*/  IMAD.SHL.U32 R42, R42, 0x8, RZ ;  /* 0x000000082a2a7824 */ /* 0x000fe200078e00ff */
[----:B------:R-:W-:-:S04]  /*2400*/  SHF.R.S32.HI R44, RZ, 0x1f, R32 ;  /* 0x0000001fff2c7819 */ /* 0x000fc80000011420 */
[----:B------:R-:W-:Y:S02]  /*2410*/  SHF.R.S32.HI R43, RZ, 0x1f, R42 ;  /* 0x0000001fff2b7819 */ /* 0x000fe4000001142a */
[----:B0-----:R-:W-:-:S04]  /*2420*/  IADD3 R13, P2, R32, R42, RZ ;  /* 0x0000002a200d7210 */ /* 0x001fc80007f5e0ff */
[----:B------:R-:W-:Y:S02]  /*2430*/  IADD3.X R44, R44, R43, RZ, P2, !PT ;  /* 0x0000002b2c2c7210 */ /* 0x000fe400017fe4ff */
[----:B------:R-:W-:-:S04]  /*2440*/  LEA R12, P2, R13, UR8, 0x1 ;  /* 0x000000080d0c7c11 */ /* 0x000fc8000f8408ff */
[----:B------:R-:W-:-:S05]  /*2450*/  LEA.HI.X R13, R13, UR9, R44, 0x1, P2 ;  /* 0x000000090d0d7c11 */ /* 0x000fca00090f0c2c */
[----:B------:R1:W5:Y:S01]  /*2460*/  LDG.E R39, desc[UR36][R12.64] ;  /* 0x000000240c277981 */ /* 0x000362000c1e1900 */
[----:B------:R-:W-:-:S13]  /*2470*/  ISETP.NE.AND P2, PT, RZ, UR12, PT ;  /* 0x0000000cff007c0c */ /* 0x000fda000bf45270 */
[----:B-1----:R-:W-:Y:S05]  /*2480*/  @P2 BRA `(.L_x_666) ;  /* 0x0000000000242947 */ /* 0x002fea0003800000 */
[----:B------:R-:W-:-:S13]  /*2490*/  ISETP.NE.AND P3, PT, R19, RZ, PT ;  /* 0x000000ff1300720c */ /* 0x000fda0003f65270 */
[----:B------:R-:W3:Y:S01]  /*24a0*/  @P3 LDG.E R44, desc[UR36][R26.64] ;  /* 0x000000241a2c3981 */ /* 0x000ee2000c1e1900 */
[----:B------:R-:W-:Y:S01]  /*24b0*/  IADD3 R42, P2, R31, R42, RZ ;  /* 0x0000002a1f2a7210 */ /* 0x000fe20007f5e0ff */
[----:B-----5:R-:W-:-:S04]  /*24c0*/  HADD2 R39, R39, R20 ;  /* 0x0000001427277230 */ /* 0x020fc80000000000 */
[----:B------:R-:W-:Y:S01]  /*24d0*/  IMAD.X R43, R36, 0x1, R43, P2 ;  /* 0x00000001242b7824 */ /* 0x000fe200010e062b */
[----:B------:R-:W-:-:S04]  /*24e0*/  LEA R12, P2, R42, UR8, 0x1 ;  /* 0x000000082a0c7c11 */ /* 0x000fc8000f8408ff */
[----:B------:R-:W-:Y:S01]  /*24f0*/  LEA.HI.X R13, R42, UR9, R43, 0x1, P2 ;  /* 0x000000092a0d7c11 */ /* 0x000fe200090f0c2b */
[----:B---3--:R-:W-:-:S07]  /*2500*/  @P3 HFMA2.MMA R39, R39, R44, -RZ ;  /* 0x0000002c27273235 */ /* 0x008fce00001000ff */
[----:B------:R1:W-:Y:S04]  /*2510*/  STG.E desc[UR36][R12.64], R39 ;  /* 0x000000270c007986 */ /* 0x0003e8000c101924 */
.L_x_666:
[----:B------:R-:W-:Y:S05]  /*2520*/  BSYNC B1 ;  /* 0x0000000000017941 */ /* 0x000fea0003800000 */
.L_x_665:
[----:B------:R-:W-:Y:S04]  /*2530*/  BSSY B1, `(.L_x_667) ;  /* 0x0000015000017945 */ /* 0x000fe80003800000 */
[----:B------:R-:W-:Y:S05]  /*2540*/  @P1 BRA `(.L_x_668) ;  /* 0x00000000004c1947 */ /* 0x000fea0003800000 */
[----:B------:R-:W-:Y:S02]  /*2550*/  SHF.L.U32 R15, R15, 0x3, RZ ;  /* 0x000000030f0f7819 */ /* 0x000fe400000006ff */
[----:B------:R-:W-:Y:S02]  /*2560*/  SHF.R.S32.HI R42, RZ, 0x1f, R32 ;  /* 0x0000001fff2a7819 */ /* 0x000fe40000011420 */
[----:B------:R-:W-:Y:S02]  /*2570*/  SHF.R.S32.HI R43, RZ, 0x1f, R15 ;  /* 0x0000001fff2b7819 */ /* 0x000fe4000001140f */
[----:B01----:R-:W-:-:S05]  /*2580*/  IADD3 R13, P2, R32, R15, RZ ;  /* 0x0000000f200d7210 */ /* 0x003fca0007f5e0ff */
[----:B------:R-:W-:Y:S01]  /*2590*/  IMAD.X R42, R42, 0x1, R43, P2 ;  /* 0x000000012a2a7824 */ /* 0x000fe200010e062b */
        /* <DEDUP_REMOVED lines=9> */
[----:B------:R-:W-:Y:S02]  /*2630*/  IADD3.X R44, R36, R43, RZ, P2, !PT ;  /* 0x0000002b242c7210 */ /* 0x000fe400017fe4ff */
[----:B------:R-:W-:-:S04]  /*2640*/  LEA R12, P2, R15, UR8, 0x1 ;  /* 0x000000080f0c7c11 */ /* 0x000fc8000f8408ff */
[----:B------:R-:W-:Y:S01]  /*2650*/  LEA.HI.X R13, R15, UR9, R44, 0x1, P2 ;  /* 0x000000090f0d7c11 */ /* 0x000fe200090f0c2c */
[----:B---3--:R-:W-:-:S05]  /*2660*/  @P3 HMUL2 R41, R41, R42 ;  /* 0x0000002a29293232 */ /* 0x008fca0000000000 */
[----:B------:R3:W-:Y:S03]  /*2670*/  STG.E desc[UR36][R12.64], R41 ;  /* 0x000000290c007986 */ /* 0x0007e6000c101924 */
.L_x_668:
[----:B------:R-:W-:Y:S05]  /*2680*/  BSYNC B1 ;  /* 0x0000000000017941 */ /* 0x000fea0003800000 */
.L_x_667:
[----:B------:R-:W-:Y:S04]  /*2690*/  BSSY B1, `(.L_x_669) ;  /* 0x0000015000017945 */ /* 0x000fe80003800000 */
[----:B------:R-:W-:Y:S05]  /*26a0*/  @P1 BRA `(.L_x_670) ;  /* 0x00000000004c1947 */ /* 0x000fea0003800000 */
[----:B------:R-:W-:Y:S01]  /*26b0*/  IMAD.SHL.U32 R42, R14, 0x8, RZ ;  /* 0x000000080e2a7824 */ /* 0x000fe200078e00ff */
[----:B------:R-:W-:-:S04]  /*26c0*/  SHF.R.S32.HI R14, RZ, 0x1f, R32 ;  /* 0x0000001fff0e7819 */ /* 0x000fc80000011420 */
[----:B------:R-:W-:Y:S02]  /*26d0*/  SHF.R.S32.HI R43, RZ, 0x1f, R42 ;  /* 0x0000001fff2b7819 */ /* 0x000fe4000001142a */
[----:B01-3--:R-:W-:-:S04]  /*26e0*/  IADD3 R13, P1, R32, R42, RZ ;  /* 0x0000002a200d7210 */ /* 0x00bfc80007f3e0ff */
[----:B------:R-:W-:Y:S02]  /*26f0*/  IADD3.X R14, R14, R43, RZ, P1, !PT ;  /* 0x0000002b0e0e7210 */ /* 0x000fe40000ffe4ff */
        /* <DEDUP_REMOVED lines=8> */
[----:B-----5:R-:W-:-:S04]  /*2780*/  HFMA2.MMA R40, R40, 1, 1, R23 ;  /* 0x3c003c0028287835 */ /* 0x020fc80000000017 */
[----:B------:R-:W-:Y:S01]  /*2790*/  IMAD.X R14, R36, 0x1, R43, P1 ;  /* 0x00000001240e7824 */ /* 0x000fe200008e062b */
[----:B------:R-:W-:-:S04]  /*27a0*/  LEA R12, P1, R13, UR8, 0x1 ;  /* 0x000000080d0c7c11 */ /* 0x000fc8000f8208ff */
[----:B------:R-:W-:Y:S01]  /*27b0*/  LEA.HI.X R13, R13, UR9, R14, 0x1, P1 ;  /* 0x000000090d0d7c11 */ /* 0x000fe200088f0c0e */
[----:B---3--:R-:W-:-:S05]  /*27c0*/  @P2 HMUL2 R40, R40, R15 ;  /* 0x0000000f28282232 */ /* 0x008fca0000000000 */
[----:B------:R4:W-:Y:S03]  /*27d0*/  STG.E desc[UR36][R12.64], R40 ;  /* 0x000000280c007986 */ /* 0x0009e6000c101924 */
.L_x_670:
[----:B------:R-:W-:Y:S05]  /*27e0*/  BSYNC B1 ;  /* 0x0000000000017941 */ /* 0x000fea0003800000 */
.L_x_669:
[----:B012345:R-:W-:Y:S01]  /*27f0*/  HFMA2.MMA R12, R6, R37, -RZ ;  /* 0x00000025060c7235 */ /* 0x03ffe200001000ff */
        /* <DEDUP_REMOVED lines=9> */
[----:B------:R-:W0:Y:S02]  /*2890*/  SHFL.BFLY PT, R14, R13, 0x2, 0x1f ;  /* 0x0c401f000d0e7f89 */ /* 0x000e2400000e0000 */
[----:B0-----:R-:W-:-:S05]  /*28a0*/  FADD.FTZ R13, R13, R14 ;  /* 0x0000000e0d0d7221 */ /* 0x001fca0000010000 */
[----:B------:R0:W1:Y:S02]  /*28b0*/  SHFL.BFLY PT, R14, R13, 0x1, 0x1f ;  /* 0x0c201f000d0e7f89 */ /* 0x00006400000e0000 */
.L_x_758:
[----:B------:R-:W-:Y:S01]  /*28c0*/  LOP3.LUT P1, RZ, R16, 0x3, RZ, 0xc0, !PT ;  /* 0x0000000310ff7812 */ /* 0x000fe2000782c0ff */
[----:B-1----:R-:W-:Y:S01]  /*28d0*/  FADD.FTZ R14, R13, R14 ;  /* 0x0000000e0d0e7221 */ /* 0x002fe20000010000 */
        /* <DEDUP_REMOVED lines=8> */
[----:B------:R-:W1:Y:S06]  /*2960*/  @P2 LDC R11, c[0x0][0x2d0] ;  /* 0x0000b400ff0b2b82 */ /* 0x000e6c0000000800 */
[----:B------:R-:W2:Y:S02]  /*2970*/  @P1 LDG.E.U16 R15, desc[UR36][R28.64] ;  /* 0x000000241c0f1981 */ /* 0x000ea4000c1e1500 */
[----:B0-----:R-:W0:Y:S01]  /*2980*/  @P2 LDC.64 R12, c[0x0][0x2c8] ;  /* 0x0000b200ff0c2b82 */ /* 0x001e220000000a00 */
[----:B-1----:R-:W-:-:S04]  /*2990*/  @P2 IMAD R11, R34, R11, R35 ;  /* 0x0000000b220b2224 */ /* 0x002fc800078e0223 */
[----:B0-----:R-:W-:-:S06]  /*29a0*/  @P2 IMAD.WIDE R12, R11, 0x2, R12 ;  /* 0x000000020b0c2825 */ /* 0x001fcc00078e020c */
[----:B------:R0:W3:Y:S01]  /*29b0*/  @P2 LDG.E.U16 R12, desc[UR36][R12.64] ;  /* 0x000000240c0c2981 */ /* 0x0000e2000c1e1500 */
[----:B------:R-:W1:Y:S01]  /*29c0*/  S2UR UR5, SR_CgaCtaId ;  /* 0x00000000000579c3 */ /* 0x000e620000008800 */
[----:B------:R-:W-:Y:S01]  /*29d0*/  @P1 ISETP.GE.AND P3, PT, R35, R38, PT ;  /* 0x000000262300120c */ /* 0x000fe20003f66270 */
[----:B------:R-:W-:Y:S01]  /*29e0*/  UIADD3 UR16, -UR39, 0x1, URZ ;  /* 0x0000000127107890 */ /* 0x000fe2000fffe13f */
[----:B------:R-:W-:Y:S02]  /*29f0*/  UMOV UR4, 0x400 ;  /* 0x0000040000047882 */ /* 0x000fe40000000000 */
[----:B------:R-:W-:Y:S01]  /*2a00*/  @P1 SEL R42, R22, RZ, !P3 ;  /* 0x000000ff162a1207 */ /* 0x000fe20005800000 */
[----:B------:R-:W-:-:S03]  /*2a10*/  UIADD3 UR4, UR4, 0x90, URZ ;  /* 0x0000009004047890 */ /* 0x000fc6000fffe03f */
[----:B------:R-:W-:-:S04]  /*2a20*/  @P1 IADD3 R42, R42, UR16, R35 ;  /* 0x000000102a2a1c10 */ /* 0x000fc8000fffe023 */
[----:B0-----:R-:W-:Y:S01]  /*2a30*/  @P1 I2FP.F32.S32 R13, R42 ;  /* 0x0000002a000d1245 */ /* 0x001fe20000201400 */
[----:B-1----:R-:W-:Y:S01]  /*2a40*/  ULEA UR4, UR5, UR4, 0x18 ;  /* 0x0000000405047291 */ /* 0x002fe2000f8ec03f */
[----:B--2---:R-:W-:Y:S02]  /*2a50*/  @P1 HADD2.F32 R15, -RZ, R15.H0_H0 ;  /* 0x2000000fff0f1230 */ /* 0x004fe40000004100 */
[----:B---3--:R-:W-:Y:S01]  /*2a60*/  @P2 HADD2.F32 R11, -RZ, R12.H0_H0 ;  /* 0x2000000cff0b2230 */ /* 0x008fe20000004100 */
[----:B------:R-:W-:-:S04]  /*2a70*/  IADD3 R12, R35, -R3, RZ ;  /* 0x80000003230c7210 */ /* 0x000fc80007ffe0ff */
[----:B------:R-:W-:Y:S01]  /*2a80*/  @P2 FADD.FTZ R14, R14, R11 ;  /* 0x0000000b0e0e2221 */ /* 0x000fe20000010000 */
[----:B------:R-:W-:-:S03]  /*2a90*/  LEA R11, R12, UR4, 0x2 ;  /* 0x000000040c0b7c11 */ /* 0x000fc6000f8e10ff */
[----:B------:R-:W-:-:S05]  /*2aa0*/  @P1 FFMA.FTZ R14, R13, R15, R14 ;  /* 0x0000000f0d0e1223 */ /* 0x000fca000001000e */
[----:B------:R1:W-:Y:S01]  /*2ab0*/  STS [R11], R14 ;  /* 0x0000000e0b007388 */ /* 0x0003e20000000800 */
[----:B------:R-:W-:-:S07]  /*2ac0*/  @!P0 FMNMX.FTZ R4, R4, R14, !PT ;  /* 0x0000000e04048209 */ /* 0x000fce0007810000 */
.L_x_673:
[----:B------:R-:W-:Y:S05]  /*2ad0*/  BSYNC B1 ;  /* 0x0000000000017941 */ /* 0x000fea0003800000 */
.L_x_672:
[----:B------:R-:W-:Y:S01]  /*2ae0*/  IMAD.U32 R12, RZ, RZ, UR40 ;  /* 0x00000028ff0c7e24 */ /* 0x000fe2000f8e00ff */
[----:B------:R-:W-:-:S04]  /*2af0*/  IADD3 R35, R35, 0x10, RZ ;  /* 0x0000001023237810 */ /* 0x000fc80007ffe0ff */
[----:B-1----:R-:W-:-:S04]  /*2b00*/  IADD3 R11, R12, 0x7, -R3 ;  /* 0x000000070c0b7810 */ /* 0x002fc80007ffe803 */
[----:B------:R-:W-:-:S04]  /*2b10*/  SHF.R.S32.HI R12, RZ, 0x1f, R11 ;  /* 0x0000001fff0c7819 */ /* 0x000fc8000001140b */
[----:B------:R-:W-:-:S04]  /*2b20*/  LEA.HI R12, R12, R11, RZ, 0x3 ;  /* 0x0000000b0c0c7211 */ /* 0x000fc800078f18ff */
[----:B------:R-:W-:-:S05]  /*2b30*/  LOP3.LUT R12, R12, 0xfffffff8, RZ, 0xc0, !PT ;  /* 0xfffffff80c0c7812 */ /* 0x000fca00078ec0ff */
[----:B------:R-:W-:-:S05]  /*2b40*/  IMAD.IADD R12, R12, 0x1, R3 ;  /* 0x000000010c0c7824 */ /* 0x000fca00078e0203 */
[----:B------:R-:W-:-:S13]  /*2b50*/  ISETP.GE.AND P0, PT, R35, R12, PT ;  /* 0x0000000c2300720c */ /* 0x000fda0003f06270 */
[----:B------:R-:W-:Y:S05]  /*2b60*/  @!P0 BRA `(.L_x_674) ;  /* 0xfffffff400508947 */ /* 0x000fea000383ffff */
.L_x_662:
[----:B------:R-:W-:Y:S05]  /*2b70*/  BSYNC B0 ;  /* 0x0000000000007941 */ /* 0x000fea0003800000 */
.L_x_661:
[----:B------:R-:W-:Y:S01]  /*2b80*/  UMOV UR4, 0xffffffff ;  /* 0xffffffff00047882 */ /* 0x000fe20000000000 */
[----:B------:R-:W-:Y:S02]  /*2b90*/  SHF.R.S32.HI R9, RZ, 0x1f, R16 ;  /* 0x0000001fff097819 */ /* 0x000fe40000011410 */
[----:B------:R-:W-:Y:S05]  /*2ba0*/  BRA.DIV UR4, `(.L_x_675) ;  /* 0x0000004204507947 */ /* 0x000fea000b800000 */
[----:B------:R-:W0:Y:S02]  /*2bb0*/  SHFL.BFLY PT, R14, R4, 0x10, 0x1f ;  /* 0x0e001f00040e7f89 */ /* 0x000e2400000e0000 */
[----:B0-----:R-:W-:-:S05]  /*2bc0*/  FMNMX.FTZ R13, R14, R4, !PT ;  /* 0x000000040e0d7209 */ /* 0x001fca0007810000 */
[----:B------:R-:W0:Y:S02]  /*2bd0*/  SHFL.BFLY PT, R14, R13, 0x8, 0x1f ;  /* 0x0d001f000d0e7f89 */ /* 0x000e2400000e0000 */
[----:B0-----:R-:W-:-:S05]  /*2be0*/  FMNMX.FTZ R7, R13, R14, !PT ;  /* 0x0000000e0d077209 */ /* 0x001fca0007810000 */
[----:B------:R0:W1:Y:S02]  /*2bf0*/  SHFL.BFLY PT, R14, R7, 0x4, 0x1f ;  /* 0x0c801f00070e7f89 */ /* 0x00006400000e0000 */
.L_x_763:
[----:B------:R-:W-:Y:S01]  /*2c00*/  LEA.HI R4, R9, R16, RZ, 0x5 ;  /* 0x0000001009047211 */ /* 0x000fe200078f28ff */
[----:B------:R-:W-:Y:S05]  /*2c10*/  WARPSYNC.ALL ;  /* 0x0000000000007948 */ /* 0x000fea0003800000 */
[----:B------:R-:W-:-:S04]  /*2c20*/  LOP3.LUT R9, R4, 0xffffffe0, RZ, 0xc0, !PT ;  /* 0xffffffe004097812 */ /* 0x000fc800078ec0ff */
[----:B------:R-:W-:-:S04]  /*2c30*/  IADD3 R9, -R9, R16, RZ ;  /* 0x0000001009097210 */ /* 0x000fc80007ffe1ff */
[----:B------:R-:W-:-:S13]  /*2c40*/  ISETP.NE.AND P0, PT, R9, RZ, PT ;  /* 0x000000ff0900720c */ /* 0x000fda0003f05270 */
[----:B--2---:R-:W2:Y:S01]  /*2c50*/  @!P0 S2R R6, SR_CgaCtaId ;  /* 0x0000000000068919 */ /* 0x004ea20000008800 */
[----:B------:R-:W-:Y:S02]  /*2c60*/  @!P0 MOV R11, 0x400 ;  /* 0x00000400000b8802 */ /* 0x000fe40000000f00 */
[----:B------:R-:W-:Y:S02]  /*2c70*/  @!P0 SHF.R.S32.HI R4, RZ, 0x5, R4 ;  /* 0x00000005ff048819 */ /* 0x000fe40000011404 */
[----:B01----:R-:W-:Y:S02]  /*2c80*/  @!P0 FMNMX.FTZ R7, R7, R14, !PT ;  /* 0x0000000e07078209 */ /* 0x003fe40007810000 */
[----:B--2---:R-:W-:-:S05]  /*2c90*/  @!P0 LEA R11, R6, R11, 0x18 ;  /* 0x0000000b060b8211 */ /* 0x004fca00078ec0ff */
[----:B------:R-:W-:-:S05]  /*2ca0*/  @!P0 IMAD R4, R4, 0x4, R11 ;  /* 0x0000000404048824 */ /* 0x000fca00078e020b */
[----:B------:R0:W-:Y:S01]  /*2cb0*/  @!P0 STS [R4], R7 ;  /* 0x0000000704008388 */ /* 0x0001e20000000800 */
[----:B------:R-:W-:Y:S01]  /*2cc0*/  BAR.SYNC.DEFER_BLOCKING 0x0 ;  /* 0x0000000000007b1d */ /* 0x000fe20000010000 */
[----:B------:R-:W-:Y:S01]  /*2cd0*/  ISETP.GT.AND P0, PT, R9, 0x1, PT ;  /* 0x000000010900780c */ /* 0x000fe20003f04270 */
[----:B------:R-:W-:Y:S01]  /*2ce0*/  IMAD.MOV.U32 R11, RZ, RZ, RZ ;  /* 0x000000ffff0b7224 */ /* 0x000fe200078e00ff */
[----:B------:R-:W-:-:S03]  /*2cf0*/  MOV R6, 0xff7fffff ;  /* 0xff7fffff00067802 */ /* 0x000fc60000000f00 */
[----:B------:R-:W-:Y:S01]  /*2d00*/  ULDC.64 UR6, c[0x0][0x2b0] ;  /* 0x0000ac0000067ab9 */ /* 0x000fe20000000a00 */
[----:B------:R-:W-:Y:S01]  /*2d10*/  ULDC.64 UR8, c[0x0][0x2b0] ;  /* 0x0000ac0000087ab9 */ /* 0x000fe20000000a00 */
[----:B------:R-:W-:Y:S06]  /*2d20*/  BSSY B0, `(.L_x_676) ;  /* 0x000007e000007945 */ /* 0x000fec0003800000 */
[----:B0-----:R-:W0:Y:S01]  /*2d30*/  @!P0 S2R R7, SR_CgaCtaId ;  /* 0x0000000000078919 */ /* 0x001e220000008800 */
[----:B------:R-:W-:-:S04]  /*2d40*/  @!P0 MOV R4, 0x400 ;  /* 0x0000040000048802 */ /* 0x000fc80000000f00 */
[----:B0-----:R-:W-:-:S05]  /*2d50*/  @!P0 LEA R4, R7, R4, 0x18 ;  /* 0x0000000407048211 */ /* 0x001fca00078ec0ff */
[----:B------:R-:W-:Y:S01]  /*2d60*/  @!P0 IMAD R9, R9, 0x4, R4 ;  /* 0x0000000409098824 */ /* 0x000fe200078e0204 */
[----:B------:R-:W-:-:S04]  /*2d70*/  IADD3 R4, R16, R3, RZ ;  /* 0x0000000310047210 */ /* 0x000fc80007ffe0ff */
[----:B------:R-:W0:Y:S01]  /*2d80*/  @!P0 LDS R6, [R9] ;  /* 0x0000000009068984 */ /* 0x000e220000000800 */
[----:B------:R-:W-:-:S03]  /*2d90*/  ISETP.GE.AND P1, PT, R4, UR39, PT ;  /* 0x0000002704007c0c */ /* 0x000fc6000bf26270 */
[----:B0-----:R-:W0:Y:S02]  /*2da0*/  SHFL.BFLY PT, R7, R6, 0x1, 0x1f ;  /* 0x0c201f0006077f89 */ /* 0x001e2400000e0000 */
[----:B0-----:R-:W-:-:S05]  /*2db0*/  FMNMX.FTZ R7, R7, R6, !PT ;  /* 0x0000000607077209 */ /* 0x001fca0007810000 */
[----:B------:R0:W1:Y:S03]  /*2dc0*/  SHFL.IDX PT, R8, R7, RZ, 0x1f ;  /* 0x00001fff07087589 */ /* 0x00006600000e0000 */
[----:B------:R-:W-:Y:S05]  /*2dd0*/  @P1 BRA `(.L_x_677) ;  /* 0x0000000400c81947 */ /* 0x000fea0003800000 */
[----:B0-----:R-:W-:Y:S01]  /*2de0*/  LOP3.LUT R7, RZ, R3, RZ, 0x33, !PT ;  /* 0x00000003ff077212 */ /* 0x001fe200078e33ff */
[----:B------:R-:W-:Y:S01]  /*2df0*/  BSSY B1, `(.L_x_678) ;  /* 0x000002a000017945 */ /* 0x000fe20003800000 */
[----:B------:R-:W-:Y:S01]  /*2e00*/  MOV R9, UR38 ;  /* 0x0000002600097c02 */ /* 0x000fe20008000f00 */
[----:B------:R-:W-:Y:S01]  /*2e10*/  IMAD.MOV.U32 R11, RZ, RZ, RZ ;  /* 0x000000ffff0b7224 */ /* 0x000fe200078e00ff */
[----:B------:R-:W-:Y:S02]  /*2e20*/  IADD3 R12, -R16, UR39, R7 ;  /* 0x00000027100c7c10 */ /* 0x000fe4000fffe107 */
[----:B------:R-:W-:Y:S02]  /*2e30*/  MOV R10, R4 ;  /* 0x00000004000a7202 */ /* 0x000fe40000000f00 */
[----:B------:R-:W-:Y:S02]  /*2e40*/  LEA.HI R6, R12, 0x1, RZ, 0x1a ;  /* 0x000000010c067811 */ /* 0x000fe400078fd0ff */
[----:B------:R-:W-:-:S02]  /*2e50*/  SHF.R.S32.HI R9, RZ, 0x1f, R9 ;  /* 0x0000001fff097819 */ /* 0x000fc40000011409 */
[----:B------:R-:W-:-:S13]  /*2e60*/  LOP3.LUT P0, R6, R6, 0x3, RZ, 0xc0, !PT ;  /* 0x0000000306067812 */ /* 0x000fda000780c0ff */
[----:B------:R-:W-:Y:S05]  /*2e70*/  @!P0 BRA `(.L_x_679) ;  /* 0x0000000000848947 */ /* 0x000fea0003800000 */
[----:B------:R-:W0:Y:S01]  /*2e80*/  S2R R10, SR_CgaCtaId ;  /* 0x00000000000a7919 */ /* 0x000e220000008800 */
[----:B------:R-:W-:Y:S01]  /*2e90*/  MOV R7, 0x400 ;  /* 0x0000040000077802 */ /* 0x000fe20000000f00 */
[----:B------:R-:W-:Y:S01]  /*2ea0*/  ULDC.64 UR4, c[0x0][0x2b0] ;  /* 0x0000ac0000047ab9 */ /* 0x000fe20000000a00 */
[----:B------:R-:W-:Y:S01]  /*2eb0*/  MOV R13, R6 ;  /* 0x00000006000d7202 */ /* 0x000fe20000000f00 */
[----:B------:R-:W-:Y:S01]  /*2ec0*/  IMAD.MOV.U32 R11, RZ, RZ, RZ ;  /* 0x000000ffff0b7224 */ /* 0x000fe200078e00ff */
[----:B------:R-:W-:Y:S01]  /*2ed0*/  ISETP.NE.U32.AND P0, PT, RZ, UR4, PT ;  /* 0x00000004ff007c0c */ /* 0x000fe2000bf05070 */
[----:B------:R-:W-:-:S03]  /*2ee0*/  VIADD R7, R7, 0x90 ;  /* 0x0000009007077836 */ /* 0x000fc60000000000 */
[----:B------:R-:W-:Y:S02]  /*2ef0*/  ISETP.NE.AND.EX P0, PT, RZ, UR5, PT, P0 ;  /* 0x00000005ff007c0c */ /* 0x000fe4000bf05300 */
[----:B0-----:R-:W-:Y:S02]  /*2f00*/  LEA R21, R10, R7, 0x18 ;  /* 0x000000070a157211 */ /* 0x001fe400078ec0ff */
[----:B------:R-:W-:-:S09]  /*2f10*/  MOV R10, R4 ;  /* 0x00000004000a7202 */ /* 0x000fd20000000f00 */
.L_x_683:
[----:B------:R-:W-:Y:S01]  /*2f20*/  VIADD R13, R13, 0xffffffff ;  /* 0xffffffff0d0d7836 */ /* 0x000fe20000000000 */
[----:B------:R-:W-:Y:S01]  /*2f30*/  IADD3 R6, R10, -R3, RZ ;  /* 0x800000030a067210 */ /* 0x000fe20007ffe0ff */
[----:B------:R-:W-:Y:S03]  /*2f40*/  BSSY B2, `(.L_x_680) ;  /* 0x0000010000027945 */ /* 0x000fe60003800000 */
[----:B------:R-:W-:Y:S01]  /*2f50*/  ISETP.NE.AND P4, PT, R13, RZ, PT ;  /* 0x000000ff0d00720c */ /* 0x000fe20003f85270 */
[----:B--2---:R-:W-:Y:S01]  /*2f60*/  IMAD R15, R6, 0x4, R21 ;  /* 0x00000004060f7824 */ /* 0x004fe200078e0215 */
[----:B0-----:R-:W-:Y:S11]  /*2f70*/  @!P0 BRA `(.L_x_681) ;  /* 0x0000000000208947 */ /* 0x001ff60003800000 */
[----:B------:R-:W-:Y:S02]  /*2f80*/  MOV R7, UR6 ;  /* 0x0000000600077c02 */ /* 0x000fe40008000f00 */
[----:B------:R-:W-:Y:S02]  /*2f90*/  SHF.R.S32.HI R14, RZ, 0x1f, R10 ;  /* 0x0000001fff0e7819 */ /* 0x000fe4000001140a */
[----:B------:R-:W-:-:S04]  /*2fa0*/  IADD3 R6, P2, P3, R10, UR38, R7 ;  /* 0x000000260a067c10 */ /* 0x000fc8000fb5e007 */
[----:B------:R-:W-:-:S05]  /*2fb0*/  IADD3.X R7, R14, UR7, R9, P2, P3 ;  /* 0x000000070e077c10 */ /* 0x000fca00097e6409 */
[----:B------:R-:W2:Y:S02]  /*2fc0*/  LDG.E.U8 R6, desc[UR36][R6.64] ;  /* 0x0000002406067981 */ /* 0x000ea4000c1e1100 */
[----:B--2---:R-:W-:-:S13]  /*2fd0*/  ISETP.NE.AND P2, PT, R6, RZ, PT ;  /* 0x000000ff0600720c */ /* 0x004fda0003f45270 */
[----:B------:R-:W-:Y:S01]  /*2fe0*/  @P2 IMAD.MOV.U32 R14, RZ, RZ, RZ ;  /* 0x000000ffff0e2224 */ /* 0x000fe200078e00ff */
[----:B------:R-:W-:Y:S06]  /*2ff0*/  @P2 BRA `(.L_x_682) ;  /* 0x0000000000102947 */ /* 0x000fec0003800000 */
.L_x_681:
[----:B------:R-:W1:Y:S02]  /*3000*/  LDS R7, [R15] ;  /* 0x000000000f077984 */ /* 0x000e640000000800 */
[----:B-1----:R-:W-:-:S04]  /*3010*/  FADD.FTZ R7, -R8, R7 ;  /* 0x0000000708077221 */ /* 0x002fc80000010100 */
[----:B------:R-:W-:-:S04]  /*3020*/  FMUL.FTZ R7, R7, 1.4426950216293334961 ;  /* 0x3fb8aa3b07077820 */ /* 0x000fc80000410000 */
[----:B------:R0:W2:Y:S03]  /*3030*/  MUFU.EX2 R14, R7 ;  /* 0x00000007000e7308 */ /* 0x0000a60000000800 */
.L_x_682:
[----:B------:R-:W-:Y:S05]  /*3040*/  BSYNC B2 ;  /* 0x0000000000027941 */ /* 0x000fea0003800000 */
.L_x_680:
[----:B--2---:R2:W-:Y:S01]  /*3050*/  STS [R15], R14 ;  /* 0x0000000e0f007388 */ /* 0x0045e20000000800 */
[----:B------:R-:W-:Y:S01]  /*3060*/  FADD.FTZ R11, R14, R11 ;  /* 0x0000000b0e0b7221 */ /* 0x000fe20000010000 */
[----:B------:R-:W-:Y:S01]  /*3070*/  IADD3 R10, R10, 0x40, RZ ;  /* 0x000000400a0a7810 */ /* 0x000fe20007ffe0ff */
[----:B------:R-:W-:Y:S06]  /*3080*/  @P4 BRA `(.L_x_683) ;  /* 0xfffffffc00a44947 */ /* 0x000fec000383ffff */
.L_x_679:
[----:B------:R-:W-:Y:S05]  /*3090*/  BSYNC B1 ;  /* 0x0000000000017941 */ /* 0x000fea0003800000 */
.L_x_678:
[----:B------:R-:W-:-:S13]  /*30a0*/  ISETP.GE.U32.AND P0, PT, R12, 0xc0, PT ;  /* 0x000000c00c00780c */ /* 0x000fda0003f06070 */
[----:B------:R-:W-:Y:S05]  /*30b0*/  @!P0 BRA `(.L_x_677) ;  /* 0x0000000400108947 */ /* 0x000fea0003800000 */
[----:B0-----:R-:W2:Y:S01]  /*30c0*/  S2R R7, SR_CgaCtaId ;  /* 0x0000000000077919 */ /* 0x001ea20000008800 */
[----:B------:R-:W-:Y:S01]  /*30d0*/  MOV R6, 0x400 ;  /* 0x0000040000067802 */ /* 0x000fe20000000f00 */
[----:B------:R-:W-:Y:S02]  /*30e0*/  ULDC.64 UR4, c[0x0][0x2b0] ;  /* 0x0000ac0000047ab9 */ /* 0x000fe40000000a00 */
[----:B------:R-:W-:Y:S02]  /*30f0*/  ISETP.NE.U32.AND P0, PT, RZ, UR4, PT ;  /* 0x00000004ff007c0c */ /* 0x000fe4000bf05070 */
[----:B------:R-:W-:Y:S02]  /*3100*/  VIADD R6, R6, 0x90 ;  /* 0x0000009006067836 */ /* 0x000fe40000000000 */
[----:B------:R-:W-:-:S03]  /*3110*/  ISETP.NE.AND.EX P0, PT, RZ, UR5, PT, P0 ;  /* 0x00000005ff007c0c */ /* 0x000fc6000bf05300 */
[----:B--2---:R-:W-:-:S10]  /*3120*/  LEA R15, R7, R6, 0x18 ;  /* 0x00000006070f7211 */ /* 0x004fd400078ec0ff */
.L_x_696:
[----:B0-----:R-:W-:Y:S01]  /*3130*/  MOV R7, UR8 ;  /* 0x0000000800077c02 */ /* 0x001fe20008000f00 */
[C---:B--2---:R-:W-:Y:S01]  /*3140*/  IMAD.IADD R12, R10.reuse, 0x1, -R3 ;  /* 0x000000010a0c7824 */ /* 0x044fe200078e0a03 */
[----:B------:R-:W-:Y:S01]  /*3150*/  SHF.R.S32.HI R14, RZ, 0x1f, R10 ;  /* 0x0000001fff0e7819 */ /* 0x000fe2000001140a */
[----:B------:R-:W-:Y:S01]  /*3160*/  BSSY B1, `(.L_x_684) ;  /* 0x000000f000017945 */ /* 0x000fe20003800000 */
[C---:B------:R-:W-:Y:S02]  /*3170*/  IADD3 R6, P3, P4, R10.reuse, UR38, R7 ;  /* 0x000000260a067c10 */ /* 0x040fe4000fc7e007 */
[----:B------:R-:W-:Y:S02]  /*3180*/  IADD3 R10, R10, 0x100, RZ ;  /* 0x000001000a0a7810 */ /* 0x000fe40007ffe0ff */
[----:B------:R-:W-:Y:S01]  /*3190*/  IADD3.X R7, R14, UR9, R9, P3, P4 ;  /* 0x000000090e077c10 */ /* 0x000fe20009fe8409 */
[----:B------:R-:W-:Y:S01]  /*31a0*/  IMAD R14, R12, 0x4, R15 ;  /* 0x000000040c0e7824 */ /* 0x000fe200078e020f */
[----:B------:R-:W-:Y:S01]  /*31b0*/  ISETP.GE.AND P2, PT, R10, UR39, PT ;  /* 0x000000270a007c0c */ /* 0x000fe2000bf46270 */
[----:B------:R-:W-:-:S12]  /*31c0*/  @!P0 BRA `(.L_x_685) ;  /* 0x0000000000108947 */ /* 0x000fd80003800000 */
[----:B------:R-:W2:Y:S02]  /*31d0*/  LDG.E.U8 R12, desc[UR36][R6.64] ;  /* 0x00000024060c7981 */ /* 0x000ea4000c1e1100 */
[----:B--2---:R-:W-:-:S13]  /*31e0*/  ISETP.NE.AND P3, PT, R12, RZ, PT ;  /* 0x000000ff0c00720c */ /* 0x004fda0003f65270 */
[----:B------:R-:W-:Y:S01]  /*31f0*/  @P3 MOV R12, RZ ;  /* 0x000000ff000c3202 */ /* 0x000fe20000000f00 */
[----:B------:R-:W-:Y:S06]  /*3200*/  @P3 BRA `(.L_x_686) ;  /* 0x0000000000103947 */ /* 0x000fec0003800000 */
.L_x_685:
[----:B------:R-:W1:Y:S02]  /*3210*/  LDS R13, [R14] ;  /* 0x000000000e0d7984 */ /* 0x000e640000000800 */
[----:B-1----:R-:W-:-:S04]  /*3220*/  FADD.FTZ R13, -R8, R13 ;  /* 0x0000000d080d7221 */ /* 0x002fc80000010100 */
[----:B------:R-:W-:-:S04]  /*3230*/  FMUL.FTZ R13, R13, 1.4426950216293334961 ;  /* 0x3fb8aa3b0d0d7820 */ /* 0x000fc80000410000 */
[----:B------:R0:W2:Y:S03]  /*3240*/  MUFU.EX2 R12, R13 ;  /* 0x0000000d000c7308 */ /* 0x0000a60000000800 */
.L_x_686:
[----:B------:R-:W-:Y:S05]  /*3250*/  BSYNC B1 ;  /* 0x0000000000017941 */ /* 0x000fea0003800000 */
.L_x_684:
[----:B--2---:R2:W-:Y:S01]  /*3260*/  STS [R14], R12 ;  /* 0x0000000c0e007388 */ /* 0x0045e20000000800 */
[----:B------:R-:W-:Y:S01]  /*3270*/  BSSY B1, `(.L_x_687) ;  /* 0x000000b000017945 */ /* 0x000fe20003800000 */
[----:B------:R-:W-:-:S03]  /*3280*/  FADD.FTZ R20, R12, R11 ;  /* 0x0000000b0c147221 */ /* 0x000fc60000010000 */
[----:B------:R-:W-:Y:S05]  /*3290*/  @!P0 BRA `(.L_x_688) ;  /* 0x0000000000108947 */ /* 0x000fea0003800000 */
[----:B------:R-:W2:Y:S02]  /*32a0*/  LDG.E.U8 R11, desc[UR36][R6.64+0x40] ;  /* 0x00004024060b7981 */ /* 0x000ea4000c1e1100 */
[----:B--2---:R-:W-:-:S13]  /*32b0*/  ISETP.NE.AND P3, PT, R11, RZ, PT ;  /* 0x000000ff0b00720c */ /* 0x004fda0003f65270 */
[----:B------:R-:W-:Y:S01]  /*32c0*/  @P3 IMAD.MOV.U32 R11, RZ, RZ, RZ ;  /* 0x000000ffff0b3224 */ /* 0x000fe200078e00ff */
[----:B------:R-:W-:Y:S06]  /*32d0*/  @P3 BRA `(.L_x_689) ;  /* 0x0000000000103947 */ /* 0x000fec0003800000 */
.L_x_688:
[----:B------:R-:W1:Y:S02]  /*32e0*/  LDS R11, [R14+0x100] ;  /* 0x000100000e0b7984 */ /* 0x000e640000000800 */
[----:B-1----:R-:W-:-:S04]  /*32f0*/  FADD.FTZ R11, -R8, R11 ;  /* 0x0000000b080b7221 */ /* 0x002fc80000010100 */
[----:B------:R-:W-:-:S06]  /*3300*/  FMUL.FTZ R11, R11, 1.4426950216293334961 ;  /* 0x3fb8aa3b0b0b7820 */ /* 0x000fcc0000410000 */
[----:B------:R-:W1:Y:S02]  /*3310*/  MUFU.EX2 R11, R11 ;  /* 0x0000000b000b7308 */ /* 0x000e640000000800 */
.L_x_689:
[----:B------:R-:W-:Y:S05]  /*3320*/  BSYNC B1 ;  /* 0x0000000000017941 */ /* 0x000fea0003800000 */
.L_x_687:
[----:B-1----:R1:W-:Y:S01]  /*3330*/  STS [R14+0x100], R11 ;  /* 0x0001000b0e007388 */ /* 0x0023e20000000800 */
[----:B------:R-:W-:Y:S01]  /*3340*/  BSSY B1, `(.L_x_690) ;  /* 0x000000b000017945 */ /* 0x000fe20003800000 */
[----:B------:R-:W-:-:S03]  /*3350*/  FADD.FTZ R20, R20, R11 ;  /* 0x0000000b14147221 */ /* 0x000fc60000010000 */
[----:B------:R-:W-:Y:S05]  /*3360*/  @!P0 BRA `(.L_x_691) ;  /* 0x0000000000108947 */ /* 0x000fea0003800000 */
[----:B-1----:R-:W2:Y:S02]  /*3370*/  LDG.E.U8 R11, desc[UR36][R6.64+0x80] ;  /* 0x00008024060b7981 */ /* 0x002ea4000c1e1100 */
[----:B--2---:R-:W-:-:S13]  /*3380*/  ISETP.NE.AND P3, PT, R11, RZ, PT ;  /* 0x000000ff0b00720c */ /* 0x004fda0003f65270 */
[----:B------:R-:W-:Y:S01]  /*3390*/  @P3 MOV R11, RZ ;  /* 0x000000ff000b3202 */ /* 0x000fe20000000f00 */
[----:B------:R-:W-:Y:S06]  /*33a0*/  @P3 BRA `(.L_x_692) ;  /* 0x0000000000103947 */ /* 0x000fec0003800000 */
.L_x_691:
[----:B-1----:R-:W1:Y:S02]  /*33b0*/  LDS R11, [R14+0x200] ;  /* 0x000200000e0b7984 */ /* 0x002e640000000800 */
[----:B-1----:R-:W-:-:S04]  /*33c0*/  FADD.FTZ R11, -R8, R11 ;  /* 0x0000000b080b7221 */ /* 0x002fc80000010100 */
[----:B------:R-:W-:-:S06]  /*33d0*/  FMUL.FTZ R11, R11, 1.4426950216293334961 ;  /* 0x3fb8aa3b0b0b7820 */ /* 0x000fcc0000410000 */
[----:B------:R-:W1:Y:S02]  /*33e0*/  MUFU.EX2 R11, R11 ;  /* 0x0000000b000b7308 */ /* 0x000e640000000800 */
.L_x_692:
[----:B------:R-:W-:Y:S05]  /*33f0*/  BSYNC B1 ;  /* 0x0000000000017941 */ /* 0x000fea0003800000 */
.L_x_690:
[----:B-1----:R1:W-:Y:S01]  /*3400*/  STS [R14+0x200], R11 ;  /* 0x0002000b0e007388 */ /* 0x0023e20000000800 */
[----:B------:R-:W-:Y:S01]  /*3410*/  BSSY B1, `(.L_x_693) ;  /* 0x000000b000017945 */ /* 0x000fe20003800000 */
[----:B0-----:R-:W-:-:S03]  /*3420*/  FADD.FTZ R13, R20, R11 ;  /* 0x0000000b140d7221 */ /* 0x001fc60000010000 */
[----:B------:R-:W-:Y:S05]  /*3430*/  @!P0 BRA `(.L_x_694) ;  /* 0x0000000000108947 */ /* 0x000fea0003800000 */
[----:B------:R-:W2:Y:S02]  /*3440*/  LDG.E.U8 R6, desc[UR36][R6.64+0xc0] ;  /* 0x0000c02406067981 */ /* 0x000ea4000c1e1100 */
[----:B--2---:R-:W-:-:S13]  /*3450*/  ISETP.NE.AND P3, PT, R6, RZ, PT ;  /* 0x000000ff0600720c */ /* 0x004fda0003f65270 */
[----:B------:R-:W-:Y:S01]  /*3460*/  @P3 IMAD.MOV.U32 R12, RZ, RZ, RZ ;  /* 0x000000ffff0c3224 */ /* 0x000fe200078e00ff */
[----:B------:R-:W-:Y:S06]  /*3470*/  @P3 BRA `(.L_x_695) ;  /* 0x0000000000103947 */ /* 0x000fec0003800000 */
.L_x_694:
[----:B------:R-:W0:Y:S02]  /*3480*/  LDS R7, [R14+0x300] ;  /* 0x000300000e077984 */ /* 0x000e240000000800 */
[----:B0-----:R-:W-:-:S04]  /*3490*/  FADD.FTZ R7, -R8, R7 ;  /* 0x0000000708077221 */ /* 0x001fc80000010100 */
[----:B------:R-:W-:-:S04]  /*34a0*/  FMUL.FTZ R7, R7, 1.4426950216293334961 ;  /* 0x3fb8aa3b07077820 */ /* 0x000fc80000410000 */
[----:B--2---:R0:W2:Y:S03]  /*34b0*/  MUFU.EX2 R12, R7 ;  /* 0x00000007000c7308 */ /* 0x0040a60000000800 */
.L_x_695:
[----:B------:R-:W-:Y:S05]  /*34c0*/  BSYNC B1 ;  /* 0x0000000000017941 */ /* 0x000fea0003800000 */
.L_x_693:
[----:B--2---:R2:W-:Y:S01]  /*34d0*/  STS [R14+0x300], R12 ;  /* 0x0003000c0e007388 */ /* 0x0045e20000000800 */
[----:B-1----:R-:W-:Y:S01]  /*34e0*/  FADD.FTZ R11, R13, R12 ;  /* 0x0000000c0d0b7221 */ /* 0x002fe20000010000 */
[----:B------:R-:W-:Y:S06]  /*34f0*/  @!P2 BRA `(.L_x_696) ;  /* 0xfffffffc000ca947 */ /* 0x000fec000383ffff */
.L_x_677:
[----:B------:R-:W-:Y:S05]  /*3500*/  BSYNC B0 ;  /* 0x0000000000007941 */ /* 0x000fea0003800000 */
.L_x_676:
[----:B------:R-:W0:Y:S01]  /*3510*/  SHFL.BFLY PT, R6, R11, 0x10, 0x1f ;  /* 0x0e001f000b067f89 */ /* 0x000e2200000e0000 */
[----:B--2---:R-:W-:Y:S01]  /*3520*/  LOP3.LUT P0, R12, R16, 0x1f, RZ, 0xc0, !PT ;  /* 0x0000001f100c7812 */ /* 0x004fe2000780c0ff */
[----:B------:R-:W2:Y:S01]  /*3530*/  S2UR UR8, SR_CgaCtaId ;  /* 0x00000000000879c3 */ /* 0x000ea20000008800 */
[----:B------:R-:W-:Y:S01]  /*3540*/  ULDC UR7, c[0x0][0x284] ;  /* 0x0000a10000077ab9 */ /* 0x000fe20000000800 */
[----:B------:R-:W-:Y:S01]  /*3550*/  ULDC.U8 UR11, c[0x0][0x31c] ;  /* 0x0000c700000b7ab9 */ /* 0x000fe20000000000 */
[----:B------:R-:W-:Y:S01]  /*3560*/  ISETP.GT.U32.AND P2, PT, R12, 0x1, PT ;  /* 0x000000010c00780c */ /* 0x000fe20003f44070 */
[----:B------:R-:W-:Y:S01]  /*3570*/  UIADD3 UR4, UR7, 0x4, URZ ;  /* 0x0000000407047890 */ /* 0x000fe2000fffe03f */
[----:B------:R-:W-:-:S03]  /*3580*/  UMOV UR6, 0x400 ;  /* 0x0000040000067882 */ /* 0x000fc60000000000 */
[----:B------:R-:W-:Y:S02]  /*3590*/  USHF.R.S32.HI UR5, URZ, 0x1f, UR4 ;  /* 0x0000001f3f057899 */ /* 0x000fe40008011404 */
[----:B------:R-:W-:Y:S02]  /*35a0*/  UIADD3 UR6, UR6, 0x90, URZ ;  /* 0x0000009006067890 */ /* 0x000fe4000fffe03f */
[----:B------:R-:W3:Y:S01]  /*35b0*/  @!P0 S2R R14, SR_CgaCtaId ;  /* 0x00000000000e8919 */ /* 0x000ee20000008800 */
[----:B------:R-:W-:-:S03]  /*35c0*/  ULEA.HI UR5, UR5, UR4, URZ, 0x2 ;  /* 0x0000000405057291 */ /* 0x000fc6000f8f103f */
[----:B------:R-:W4:Y:S01]  /*35d0*/  @!P2 S2R R20, SR_CgaCtaId ;  /* 0x000000000014a919 */ /* 0x000f220000008800 */
[----:B------:R-:W-:Y:S01]  /*35e0*/  USHF.L.U32 UR5, UR5, 0x2, URZ ;  /* 0x0000000205057899 */ /* 0x000fe2000800063f */
[----:B------:R-:W-:Y:S01]  /*35f0*/  UMOV UR4, URZ ;  /* 0x0000003f00047c82 */ /* 0x000fe20008000000 */
[----:B0-----:R-:W-:Y:S01]  /*3600*/  FADD.FTZ R6, R6, R11 ;  /* 0x0000000b06067221 */ /* 0x001fe20000010000 */
[----:B------:R-:W-:Y:S01]  /*3610*/  @!P0 MOV R11, 0x400 ;  /* 0x00000400000b8802 */ /* 0x000fe20000000f00 */
[----:B--2---:R-:W-:Y:S02]  /*3620*/  ULEA UR9, UR8, UR6, 0x18 ;  /* 0x0000000608097291 */ /* 0x004fe4000f8ec03f */
[----:B------:R-:W-:Y:S01]  /*3630*/  ULOP3.LUT UR6, UR5, 0xfffffff0, URZ, 0xc0, !UPT ;  /* 0xfffffff005067892 */ /* 0x000fe2000f8ec03f */
[----:B------:R-:W0:Y:S02]  /*3640*/  SHFL.BFLY PT, R7, R6, 0x8, 0x1f ;  /* 0x0d001f0006077f89 */ /* 0x000e2400000e0000 */
[----:B------:R-:W-:Y:S01]  /*3650*/  UMOV UR5, URZ ;  /* 0x0000003f00057c82 */ /* 0x000fe20008000000 */
[----:B------:R-:W-:Y:S01]  /*3660*/  UIADD3 UR10, UR9, UR6, URZ ;  /* 0x00000006090a7290 */ /* 0x000fe2000fffe03f */
[----:B0-----:R-:W-:Y:S01]  /*3670*/  FADD.FTZ R7, R6, R7 ;  /* 0x0000000706077221 */ /* 0x001fe20000010000 */
[----:B------:R-:W-:-:S04]  /*3680*/  @!P0 SHF.R.U32.HI R6, RZ, 0x3, R16 ;  /* 0x00000003ff068819 */ /* 0x000fc80000011610 */
[----:B-1----:R-:W0:Y:S01]  /*3690*/  SHFL.BFLY PT, R8, R7, 0x4, 0x1f ;  /* 0x0c801f0007087f89 */ /* 0x002e2200000e0000 */
[----:B------:R-:W-:Y:S01]  /*36a0*/  @!P0 LOP3.LUT R6, R6, 0x1ffffffc, RZ, 0xc0, !PT ;  /* 0x1ffffffc06068812 */ /* 0x000fe200078ec0ff */
[----:B0-----:R-:W-:Y:S01]  /*36b0*/  FADD.FTZ R8, R7, R8 ;  /* 0x0000000807087221 */ /* 0x001fe20000010000 */
[----:B---3--:R-:W-:Y:S02]  /*36c0*/  @!P0 LEA R7, R14, R11, 0x18 ;  /* 0x0000000b0e078211 */ /* 0x008fe400078ec0ff */
        /* <DEDUP_REMOVED lines=24> */
[----:B------:R-:W-:-:S04]  /*3850*/  UIMAD UR4, UR5, UR4, UR8 ;  /* 0x00000004050472a4 */ /* 0x000fc8000f8e0208 */
[----:B------:R-:W-:-:S04]  /*3860*/  UIMAD UR4, UR4, UR7, URZ ;  /* 0x00000007040472a4 */ /* 0x000fc8000f8e023f */
[----:B------:R-:W-:-:S12]  /*3870*/  USHF.R.S32.HI UR5, URZ, 0x1f, UR4 ;  /* 0x0000001f3f057899 */ /* 0x000fd80008011404 */
.L_x_697:
[----:B------:R-:W-:Y:S01]  /*3880*/  ULDC.64 UR12, c[0x0][0x310] ;  /* 0x0000c400000c7ab9 */ /* 0x000fe20000000a00 */
[----:B------:R-:W-:Y:S04]  /*3890*/  BSSY B0, `(.L_x_698) ;  /* 0x0000049000007945 */ /* 0x000fe80003800000 */
[----:B------:R-:W-:Y:S05]  /*38a0*/  @P1 BRA `(.L_x_699) ;  /* 0x00000004001c1947 */ /* 0x000fea0003800000 */
[----:B------:R-:W-:Y:S01]  /*38b0*/  LOP3.LUT R7, RZ, R3, RZ, 0x33, !PT ;  /* 0x00000003ff077212 */ /* 0x000fe200078e33ff */
[----:B------:R-:W-:Y:S03]  /*38c0*/  BSSY B1, `(.L_x_700) ;  /* 0x0000016000017945 */ /* 0x000fe60003800000 */
[----:B------:R-:W-:-:S04]  /*38d0*/  IADD3 R12, -R16, UR39, R7 ;  /* 0x00000027100c7c10 */ /* 0x000fc8000fffe107 */
[----:B------:R-:W-:-:S04]  /*38e0*/  LEA.HI R7, R12, 0x1, RZ, 0x1a ;  /* 0x000000010c077811 */ /* 0x000fc800078fd0ff */
[----:B------:R-:W-:-:S13]  /*38f0*/  LOP3.LUT P1, R7, R7, 0x3, RZ, 0xc0, !PT ;  /* 0x0000000307077812 */ /* 0x000fda000782c0ff */
[----:B------:R-:W-:Y:S05]  /*3900*/  @!P1 BRA `(.L_x_701) ;  /* 0x0000000000449947 */ /* 0x000fea0003800000 */
.L_x_703:
[----:B------:R-:W-:Y:S01]  /*3910*/  IADD3 R11, R4, -R3, RZ ;  /* 0x80000003040b7210 */ /* 0x000fe20007ffe0ff */
[----:B------:R-:W-:-:S03]  /*3920*/  VIADD R7, R7, 0xffffffff ;  /* 0xffffffff07077836 */ /* 0x000fc60000000000 */
[----:B-1----:R-:W-:Y:S02]  /*3930*/  LEA R8, R11, UR9, 0x2 ;  /* 0x000000090b087c11 */ /* 0x002fe4000f8e10ff */
[----:B------:R-:W-:-:S03]  /*3940*/  ISETP.NE.AND P2, PT, R7, RZ, PT ;  /* 0x000000ff0700720c */ /* 0x000fc60003f45270 */
[----:B0-----:R-:W0:Y:S02]  /*3950*/  LDS R9, [R8] ;  /* 0x0000000008097984 */ /* 0x001e240000000800 */
[----:B0-----:R-:W-:Y:S01]  /*3960*/  FMUL.FTZ R13, R9, R6 ;  /* 0x00000006090d7220 */ /* 0x001fe20000410000 */
[----:B------:R-:W-:-:S04]  /*3970*/  LEA R9, R11, UR10, 0x1 ;  /* 0x0000000a0b097c11 */ /* 0x000fc8000f8e08ff */
        /* <DEDUP_REMOVED lines=8> */
.L_x_702:
[----:B------:R-:W-:Y:S01]  /*3a00*/  IADD3 R4, R4, 0x40, RZ ;  /* 0x0000004004047810 */ /* 0x000fe20007ffe0ff */
[----:B------:R-:W-:Y:S06]  /*3a10*/  @P2 BRA `(.L_x_703) ;  /* 0xfffffffc00bc2947 */ /* 0x000fec000383ffff */
.L_x_701:
[----:B------:R-:W-:Y:S05]  /*3a20*/  BSYNC B1 ;  /* 0x0000000000017941 */ /* 0x000fea0003800000 */
.L_x_700:
[----:B------:R-:W-:-:S13]  /*3a30*/  ISETP.GE.U32.AND P0, PT, R12, 0xc0, PT ;  /* 0x000000c00c00780c */ /* 0x000fda0003f06070 */
[----:B------:R-:W-:Y:S05]  /*3a40*/  @!P0 BRA `(.L_x_699) ;  /* 0x0000000000b48947 */ /* 0x000fea0003800000 */
[C---:B-1----:R-:W-:Y:S01]  /*3a50*/  IADD3 R13, P0, R4.reuse, UR4, RZ ;  /* 0x00000004040d7c10 */ /* 0x042fe2000ff1e0ff */
[----:B------:R-:W-:Y:S01]  /*3a60*/  IMAD.SHL.U32 R7, R3, 0x4, RZ ;  /* 0x0000000403077824 */ /* 0x000fe200078e00ff */
[C---:B------:R-:W-:Y:S01]  /*3a70*/  LEA R8, R4.reuse, UR6, 0x1 ;  /* 0x0000000604087c11 */ /* 0x040fe2000f8e08ff */
[----:B------:R-:W-:Y:S01]  /*3a80*/  ULDC.64 UR14, c[0x0][0x310] ;  /* 0x0000c400000e7ab9 */ /* 0x000fe20000000a00 */
[C---:B0-----:R-:W-:Y:S02]  /*3a90*/  LEA.HI.X.SX32 R10, R4.reuse, UR5, 0x1, P0 ;  /* 0x00000005040a7c11 */ /* 0x041fe400080f0eff */
[----:B------:R-:W-:Y:S01]  /*3aa0*/  LEA R12, P0, R13, UR14, 0x2 ;  /* 0x0000000e0d0c7c11 */ /* 0x000fe2000f8010ff */
[----:B------:R-:W-:Y:S01]  /*3ab0*/  IMAD R8, R3, -0x2, R8 ;  /* 0xfffffffe03087824 */ /* 0x000fe200078e0208 */
[----:B------:R-:W-:Y:S02]  /*3ac0*/  LEA R7, R4, -R7, 0x2 ;  /* 0x8000000704077211 */ /* 0x000fe400078e10ff */
[----:B------:R-:W-:Y:S01]  /*3ad0*/  LEA.HI.X R13, R13, UR15, R10, 0x2, P0 ;  /* 0x0000000f0d0d7c11 */ /* 0x000fe200080f140a */
[----:B------:R-:W-:Y:S01]  /*3ae0*/  VIADD R10, R8, UR9 ;  /* 0x00000009080a7c36 */ /* 0x000fe20008000000 */
[----:B------:R-:W-:-:S02]  /*3af0*/  ISETP.NE.AND P2, PT, RZ, UR11, PT ;  /* 0x0000000bff007c0c */ /* 0x000fc4000bf45270 */
[----:B------:R-:W-:-:S11]  /*3b00*/  IADD3 R7, R7, UR9, RZ ;  /* 0x0000000907077c10 */ /* 0x000fd6000fffe0ff */
.L_x_704:
[----:B------:R-:W0:Y:S01]  /*3b10*/  LDS R9, [R7] ;  /* 0x0000000007097984 */ /* 0x000e220000000800 */
[----:B------:R-:W-:-:S05]  /*3b20*/  VIADD R4, R4, 0x100 ;  /* 0x0000010004047836 */ /* 0x000fca0000000000 */
        /* <DEDUP_REMOVED lines=15> */
[----:B0-----:R-:W-:Y:S01]  /*3c20*/  IMAD.MOV.U32 R8, RZ, RZ, R12 ;  /* 0x000000ffff087224 */ /* 0x001fe200078e000c */
[----:B-1----:R-:W-:-:S04]  /*3c30*/  IADD3 R7, R7, 0x400, RZ ;  /* 0x0000040007077810 */ /* 0x002fc80007ffe0ff */
[----:B------:R-:W-:Y:S01]  /*3c40*/  IADD3 R12, P1, R8, 0x400, RZ ;  /* 0x00000400080c7810 */ /* 0x000fe20007f3e0ff */
[----:B--2---:R-:W-:Y:S01]  /*3c50*/  FMUL.FTZ R25, R9, R6 ;  /* 0x0000000609197220 */ /* 0x004fe20000410000 */
[----:B------:R-:W-:-:S04]  /*3c60*/  MOV R9, R13 ;  /* 0x0000000d00097202 */ /* 0x000fc80000000f00 */
[----:B------:R-:W-:Y:S01]  /*3c70*/  F2FP.F16.F32.PACK_AB R11, RZ, R25 ;  /* 0x00000019ff0b723e */ /* 0x000fe200000000ff */
[----:B------:R-:W-:Y:S01]  /*3c80*/  @P2 STG.E desc[UR36][R8.64], R15 ;  /* 0x0000000f08002986 */ /* 0x000fe2000c101924 */
[----:B------:R-:W-:Y:S02]  /*3c90*/  IMAD.X R13, RZ, RZ, R9, P1 ;  /* 0x000000ffff0d7224 */ /* 0x000fe400008e0609 */
[----:B------:R-:W-:Y:S01]  /*3ca0*/  PRMT R20, R11, 0x7610, R20 ;  /* 0x000076100b147816 */ /* 0x000fe20000000014 */
[----:B------:R-:W-:Y:S01]  /*3cb0*/  @P2 STG.E desc[UR36][R8.64+0x100], R21 ;  /* 0x0001001508002986 */ /* 0x000fe2000c101924 */
[----:B------:R-:W-:-:S03]  /*3cc0*/  IADD3 R11, R10, 0x200, RZ ;  /* 0x000002000a0b7810 */ /* 0x000fc60007ffe0ff */
[----:B------:R-:W-:Y:S04]  /*3cd0*/  @P2 STG.E desc[UR36][R8.64+0x200], R23 ;  /* 0x0002001708002986 */ /* 0x000fe8000c101924 */
[----:B------:R-:W-:Y:S04]  /*3ce0*/  @P2 STG.E desc[UR36][R8.64+0x300], R25 ;  /* 0x0003001908002986 */ /* 0x000fe8000c101924 */
[----:B------:R0:W-:Y:S02]  /*3cf0*/  STS.U16 [R10+0x180], R20 ;  /* 0x000180140a007388 */ /* 0x0001e40000000400 */
[----:B0-----:R-:W-:Y:S01]  /*3d00*/  IMAD.MOV.U32 R10, RZ, RZ, R11 ;  /* 0x000000ffff0a7224 */ /* 0x001fe200078e000b */
[----:B------:R-:W-:Y:S06]  /*3d10*/  @!P0 BRA `(.L_x_704) ;  /* 0xfffffffc007c8947 */ /* 0x000fec000383ffff */
.L_x_699:
[----:B------:R-:W-:Y:S05]  /*3d20*/  BSYNC B0 ;  /* 0x0000000000007941 */ /* 0x000fea0003800000 */
.L_x_698:
[----:B------:R-:W-:Y:S01]  /*3d30*/  USHF.R.S32.HI UR4, URZ, 0x1f, UR40 ;  /* 0x0000001f3f047899 */ /* 0x000fe20008011428 */
[----:B------:R-:W2:Y:S01]  /*3d40*/  S2UR UR7, SR_CgaCtaId ;  /* 0x00000000000779c3 */ /* 0x000ea20000008800 */
[--C-:B01----:R-:W-:Y:S01]  /*3d50*/  SHF.R.S32.HI R9, RZ, 0x1f, R16.reuse ;  /* 0x0000001fff097819 */ /* 0x103fe20000011410 */
[----:B------:R-:W-:Y:S01]  /*3d60*/  ULDC UR9, c[0x0][0x29c] ;  /* 0x0000a70000097ab9 */ /* 0x000fe20000000800 */
[----:B------:R-:W-:Y:S01]  /*3d70*/  ULEA.HI UR4, UR4, UR40, URZ, 0x4 ;  /* 0x0000002804047291 */ /* 0x000fe2000f8f203f */
[----:B------:R-:W-:Y:S01]  /*3d80*/  SHF.R.S32.HI R7, RZ, 0x1f, R16 ;  /* 0x0000001fff077819 */ /* 0x000fe20000011410 */
[----:B------:R-:W-:Y:S01]  /*3d90*/  UMOV UR5, 0x400 ;  /* 0x0000040000057882 */ /* 0x000fe20000000000 */
[-C--:B------:R-:W-:Y:S01]  /*3da0*/  LEA.HI R9, R9, R16.reuse, RZ, 0x2 ;  /* 0x0000001009097211 */ /* 0x080fe200078f10ff */
[----:B------:R-:W-:Y:S01]  /*3db0*/  ULOP3.LUT UR4, UR4, 0xfffffff0, URZ, 0xc0, !UPT ;  /* 0xfffffff004047892 */ /* 0x000fe2000f8ec03f */
[----:B------:R-:W-:Y:S01]  /*3dc0*/  LEA.HI R7, R7, R16, RZ, 0x2 ;  /* 0x0000001007077211 */ /* 0x000fe200078f10ff */
[----:B------:R-:W-:Y:S01]  /*3dd0*/  UIADD3 UR5, UR5, 0x50, URZ ;  /* 0x0000005005057890 */ /* 0x000fe2000fffe03f */
[----:B-----5:R-:W-:Y:S01]  /*3de0*/  SHF.R.S32.HI R22, RZ, 0x2, R9 ;  /* 0x00000002ff167819 */ /* 0x020fe20000011409 */
[----:B------:R-:W-:Y:S01]  /*3df0*/  UIADD3 UR4, UR40, -UR4, URZ ;  /* 0x8000000428047290 */ /* 0x000fe2000fffe03f */
[----:B------:R-:W-:Y:S01]  /*3e00*/  LOP3.LUT R7, R7, 0xfffffffc, RZ, 0xc0, !PT ;  /* 0xfffffffc07077812 */ /* 0x000fe200078ec0ff */
[----:B------:R-:W-:Y:S01]  /*3e10*/  ULDC UR8, c[0x0][0x284] ;  /* 0x0000a10000087ab9 */ /* 0x000fe20000000800 */
[----:B------:R-:W-:Y:S01]  /*3e20*/  BSSY B0, `(.L_x_705) ;  /* 0x0000019000007945 */ /* 0x000fe20003800000 */
[----:B------:R-:W-:-:S02]  /*3e30*/  CS2R R10, SRZ ;  /* 0x00000000000a7805 */ /* 0x000fc4000001ff00 */
[----:B------:R-:W-:Y:S02]  /*3e40*/  IADD3 R7, -R7, R16, RZ ;  /* 0x0000001007077210 */ /* 0x000fe40007ffe1ff */
[----:B------:R-:W-:Y:S02]  /*3e50*/  CS2R R8, SRZ ;  /* 0x0000000000087805 */ /* 0x000fe4000001ff00 */
[----:B------:R-:W-:Y:S01]  /*3e60*/  ISETP.NE.AND P1, PT, R22, UR4, PT ;  /* 0x0000000416007c0c */ /* 0x000fe2000bf25270 */
[----:B------:R-:W-:-:S03]  /*3e70*/  IMAD.SHL.U32 R12, R7, 0x8, RZ ;  /* 0x00000008070c7824 */ /* 0x000fc600078e00ff */
[----:B------:R-:W-:Y:S01]  /*3e80*/  ISETP.NE.OR P0, PT, RZ, UR9, P1 ;  /* 0x00000009ff007c0c */ /* 0x000fe20008f05670 */
[----:B--2---:R-:W-:Y:S01]  /*3e90*/  ULEA UR5, UR7, UR5, 0x18 ;  /* 0x0000000507057291 */ /* 0x004fe2000f8ec03f */
[--C-:B------:R-:W-:Y:S02]  /*3ea0*/  IMAD R30, R17, UR8, R12.reuse ;  /* 0x00000008111e7c24 */ /* 0x100fe4000f8e020c */
[----:B------:R-:W-:-:S03]  /*3eb0*/  IMAD R5, R5, UR8, R12 ;  /* 0x0000000805057c24 */ /* 0x000fc6000f8e020c */
[----:B------:R-:W-:Y:S02]  /*3ec0*/  LEA R7, R7, UR5, 0x4 ;  /* 0x0000000507077c11 */ /* 0x000fe4000f8e20ff */
[----:B------:R-:W-:Y:S02]  /*3ed0*/  SHF.R.S32.HI R6, RZ, 0x1f, R30 ;  /* 0x0000001fff067819 */ /* 0x000fe4000001141e */
[----:B------:R-:W-:Y:S02]  /*3ee0*/  SHF.R.S32.HI R4, RZ, 0x1f, R5 ;  /* 0x0000001fff047819 */ /* 0x000fe40000011405 */
[----:B------:R-:W-:Y:S05]  /*3ef0*/  @P0 BRA `(.L_x_706) ;  /* 0x00000000002c0947 */ /* 0x000fea0003800000 */
[----:B------:R-:W-:Y:S01]  /*3f00*/  ULDC.64 UR4, c[0x0][0x240] ;  /* 0x0000900000047ab9 */ /* 0x000fe20000000a00 */
[----:B------:R-:W-:Y:S01]  /*3f10*/  HFMA2.MMA R11, -RZ, RZ, 0, 0 ;  /* 0x00000000ff0b7435 */ /* 0x000fe200000001ff */
[----:B------:R-:W-:-:S04]  /*3f20*/  ISETP.NE.U32.AND P0, PT, RZ, UR4, PT ;  /* 0x00000004ff007c0c */ /* 0x000fc8000bf05070 */
[----:B------:R-:W-:-:S13]  /*3f30*/  ISETP.NE.AND.EX P0, PT, RZ, UR5, PT, P0 ;  /* 0x00000005ff007c0c */ /* 0x000fda000bf05300 */
[----:B------:R-:W-:Y:S05]  /*3f40*/  @!P0 BRA `(.L_x_707) ;  /* 0x0000000000148947 */ /* 0x000fea0003800000 */
[----:B------:R-:W0:Y:S01]  /*3f50*/  S2R R11, SR_CTAID.X ;  /* 0x00000000000b7919 */ /* 0x000e220000002500 */
[----:B------:R-:W1:Y:S01]  /*3f60*/  LDC.64 R8, c[0x0][0x240] ;  /* 0x00009000ff087b82 */ /* 0x000e620000000a00 */
[----:B0-----:R-:W-:-:S04]  /*3f70*/  IMAD R11, R11, 0x20, R12 ;  /* 0x000000200b0b7824 */ /* 0x001fc800078e020c */
[----:B-1----:R-:W-:-:S06]  /*3f80*/  IMAD.WIDE R8, R11, 0x2, R8 ;  /* 0x000000020b087825 */ /* 0x002fcc00078e0208 */
[----:B------:R-:W5:Y:S02]  /*3f90*/  LDG.E.128 R8, desc[UR36][R8.64] ;  /* 0x0000002408087981 */ /* 0x000f64000c1e1d00 */
.L_x_707:
[----:B-----5:R0:W-:Y:S02]  /*3fa0*/  STS.128 [R7], R8 ;  /* 0x0000000807007388 */ /* 0x0201e40000000c00 */
.L_x_706:
[----:B------:R-:W-:Y:S05]  /*3fb0*/  BSYNC B0 ;  /* 0x0000000000007941 */ /* 0x000fea0003800000 */
.L_x_705:
[----:B------:R-:W-:Y:S01]  /*3fc0*/  SHF.L.U32 R15, R0, 0x5, RZ ;  /* 0x00000005000f7819 */ /* 0x000fe200000006ff */
[----:B------:R-:W-:Y:S01]  /*3fd0*/  ULDC.64 UR4, c[0x0][0x250] ;  /* 0x0000940000047ab9 */ /* 0x000fe20000000a00 */
[----:B------:R-:W-:Y:S01]  /*3fe0*/  UISETP.LT.AND UP0, UPT, UR40, UR8, UPT ;  /* 0x000000082800728c */ /* 0x000fe2000bf01270 */
[----:B------:R-:W-:Y:S01]  /*3ff0*/  IMAD.U32 R28, RZ, RZ, UR4 ;  /* 0x00000004ff1c7e24 */ /* 0x000fe2000f8e00ff */
[----:B------:R-:W-:Y:S01]  /*4000*/  SHF.R.S32.HI R21, RZ, 0x1f, R15 ;  /* 0x0000001fff157819 */ /* 0x000fe2000001140f */
[----:B------:R-:W-:Y:S01]  /*4010*/  BSSY B0, `(.L_x_708) ;  /* 0x000009e000007945 */ /* 0x000fe20003800000 */
[----:B------:R-:W-:Y:S01]  /*4020*/  IADD3 R13, P0, R30, R15, RZ ;  /* 0x0000000f1e0d7210 */ /* 0x000fe20007f1e0ff */
[----:B------:R-:W-:Y:S01]  /*4030*/  USEL UR7, UR40, UR8, UP0 ;  /* 0x0000000828077287 */ /* 0x000fe20008000000 */
[----:B------:R-:W-:Y:S02]  /*4040*/  MOV R29, UR5 ;  /* 0x00000005001d7c02 */ /* 0x000fe40008000f00 */
[----:B------:R-:W-:-:S02]  /*4050*/  CS2R R36, SRZ ;  /* 0x0000000000247805 */ /* 0x000fc4000001ff00 */
[----:B------:R-:W-:Y:S01]  /*4060*/  LEA R20, R22, UR10, 0x1 ;  /* 0x0000000a16147c11 */ /* 0x000fe2000f8e08ff */
[----:B------:R-:W-:Y:S01]  /*4070*/  IMAD.X R14, R6, 0x1, R21, P0 ;  /* 0x00000001060e7824 */ /* 0x000fe200000e0615 */
[----:B------:R-:W-:Y:S01]  /*4080*/  BAR.SYNC.DEFER_BLOCKING 0x0 ;  /* 0x0000000000007b1d */ /* 0x000fe20000010000 */
[C---:B------:R-:W-:Y:S02]  /*4090*/  LEA R42, P0, R13.reuse, R28, 0x1 ;  /* 0x0000001c0d2a7211 */ /* 0x040fe400078008ff */
[----:B------:R-:W-:Y:S02]  /*40a0*/  CS2R R34, SRZ ;  /* 0x0000000000227805 */ /* 0x000fe4000001ff00 */
[----:B------:R-:W-:Y:S02]  /*40b0*/  MOV R38, RZ ;  /* 0x000000ff00267202 */ /* 0x000fe40000000f00 */
[----:B------:R-:W-:Y:S02]  /*40c0*/  CS2R R32, SRZ ;  /* 0x0000000000207805 */ /* 0x000fe4000001ff00 */
[----:B------:R-:W-:Y:S01]  /*40d0*/  LEA.HI.X R43, R13, R29, R14, 0x1, P0 ;  /* 0x0000001d0d2b7211 */ /* 0x000fe200000f0c0e */
[----:B------:R-:W-:Y:S01]  /*40e0*/  IMAD.MOV.U32 R31, RZ, RZ, RZ ;  /* 0x000000ffff1f7224 */ /* 0x000fe200078e00ff */
[----:B------:R-:W-:-:S13]  /*40f0*/  ISETP.GE.AND P0, PT, R0, UR7, PT ;  /* 0x0000000700007c0c */ /* 0x000fda000bf06270 */
[----:B------:R-:W-:Y:S05]  /*4100*/  @P0 BRA `(.L_x_709) ;  /* 0x0000000800380947 */ /* 0x000fea0003800000 */
[----:B------:R-:W1:Y:S01]  /*4110*/  S2UR UR11, SR_CTAID.X ;  /* 0x00000000000b79c3 */ /* 0x000e620000002500 */
[----:B------:R-:W-:Y:S01]  /*4120*/  ULOP3.LUT UR5, URZ, UR8, URZ, 0x33, !UPT ;  /* 0x000000083f057292 */ /* 0x000fe2000f8e333f */
[----:B------:R-:W-:Y:S01]  /*4130*/  IADD3 R39, -R3, -0x2, -R22 ;  /* 0xfffffffe03277810 */ /* 0x000fe20007ffe916 */
[----:B------:R-:W-:Y:S01]  /*4140*/  UIADD3 UR4, -UR39, URZ, URZ ;  /* 0x0000003f27047290 */ /* 0x000fe2000fffe13f */
[----:B------:R-:W-:Y:S01]  /*4150*/  BSSY B1, `(.L_x_710) ;  /* 0x0000037000017945 */ /* 0x000fe20003800000 */
[----:B------:R-:W-:Y:S01]  /*4160*/  HFMA2.MMA R38, -RZ, RZ, 0, 0 ;  /* 0x00000000ff267435 */ /* 0x000fe200000001ff */
[----:B------:R-:W-:Y:S01]  /*4170*/  IMAD.MOV.U32 R31, RZ, RZ, RZ ;  /* 0x000000ffff1f7224 */ /* 0x000fe200078e00ff */
[----:B------:R-:W-:Y:S01]  /*4180*/  UISETP.LT.AND UP0, UPT, UR5, UR4, UPT ;  /* 0x000000040500728c */ /* 0x000fe2000bf01270 */
[----:B------:R-:W1:Y:S01]  /*4190*/  LDC R13, c[0x0][0x288] ;  /* 0x0000a200ff0d7b82 */ /* 0x000e620000000800 */
[----:B------:R-:W-:Y:S01]  /*41a0*/  IMAD.MOV.U32 R40, RZ, RZ, R0 ;  /* 0x000000ffff287224 */ /* 0x000fe200078e0000 */
[----:B------:R-:W-:Y:S01]  /*41b0*/  CS2R R32, SRZ ;  /* 0x0000000000207805 */ /* 0x000fe2000001ff00 */
[----:B------:R-:W-:Y:S01]  /*41c0*/  USEL UR4, UR5, UR4, !UP0 ;  /* 0x0000000405047287 */ /* 0x000fe2000c000000 */
[----:B------:R-:W-:-:S02]  /*41d0*/  CS2R R34, SRZ ;  /* 0x0000000000227805 */ /* 0x000fc4000001ff00 */
[----:B------:R-:W-:Y:S02]  /*41e0*/  CS2R R36, SRZ ;  /* 0x0000000000247805 */ /* 0x000fe4000001ff00 */
[----:B------:R-:W2:Y:S01]  /*41f0*/  LDC.64 R44, c[0x0][0x2e8] ;  /* 0x0000ba00ff2c7b82 */ /* 0x000ea20000000a00 */
[----:B------:R-:W-:-:S04]  /*4200*/  IADD3 R39, R39, -UR4, RZ ;  /* 0x8000000427277c10 */ /* 0x000fc8000fffe0ff */
[----:B------:R-:W-:Y:S01]  /*4210*/  LOP3.LUT P0, RZ, R39, 0x10, RZ, 0xc0, !PT ;  /* 0x0000001027ff7812 */ /* 0x000fe2000780c0ff */
[----:B-1----:R-:W-:-:S05]  /*4220*/  IMAD R13, R2, R13, UR11 ;  /* 0x0000000b020d7e24 */ /* 0x002fca000f8e020d */
[----:B------:R-:W-:-:S05]  /*4230*/  LEA R13, R13, R12, 0x5 ;  /* 0x0000000c0d0d7211 */ /* 0x000fca00078e28ff */
[----:B--2---:R-:W-:Y:S02]  /*4240*/  IMAD.WIDE R44, R13, 0x2, R44 ;  /* 0x000000020d2c7825 */ /* 0x004fe400078e022c */
[----:B------:R-:W-:Y:S05]  /*4250*/  @P0 BRA `(.L_x_711) ;  /* 0x0000000000980947 */ /* 0x000fea0003800000 */
[----:B------:R-:W-:Y:S01]  /*4260*/  IADD3 R13, P0, R5, R15, RZ ;  /* 0x0000000f050d7210 */ /* 0x000fe20007f1e0ff */
[----:B------:R-:W1:Y:S04]  /*4270*/  LDS.U16 R20, [R20] ;  /* 0x0000000014147984 */ /* 0x000e680000000400 */
[----:B------:R-:W-:Y:S01]  /*4280*/  IMAD.X R14, R4, 0x1, R21, P0 ;  /* 0x00000001040e7824 */ /* 0x000fe200000e0615 */
        /* <DEDUP_REMOVED lines=18> */
.L_x_712:
        /* <DEDUP_REMOVED lines=17> */
.L_x_711:
[----:B------:R-:W-:Y:S05]  /*44c0*/  BSYNC B1 ;  /* 0x0000000000017941 */ /* 0x000fea0003800000 */
.L_x_710:
[----:B------:R-:W-:-:S13]  /*44d0*/  LOP3.LUT P0, RZ, R39, 0xfffffff0, RZ, 0xc0, !PT ;  /* 0xfffffff027ff7812 */ /* 0x000fda000780c0ff */
[----:B------:R-:W-:Y:S05]  /*44e0*/  @!P0 BRA `(.L_x_709) ;  /* 0x0000000400408947 */ /* 0x000fea0003800000 */
[----:B------:R-:W1:Y:S01]  /*44f0*/  LDC.64 R28, c[0x0][0x250] ;  /* 0x00009400ff1c7b82 */ /* 0x000e620000000a00 */
[----:B------:R-:W-:-:S13]  /*4500*/  ISETP.NE.AND P0, PT, RZ, UR9, PT ;  /* 0x00000009ff007c0c */ /* 0x000fda000bf05270 */
.L_x_715:
[----:B------:R-:W-:Y:S01]  /*4510*/  IMAD.SHL.U32 R12, R40, 0x20, RZ ;  /* 0x00000020280c7824 */ /* 0x000fe200078e00ff */
[----:B------:R-:W-:-:S04]  /*4520*/  ISETP.NE.AND P4, PT, R19, RZ, PT ;  /* 0x000000ff1300720c */ /* 0x000fc80003f85270 */
[----:B------:R-:W-:Y:S02]  /*4530*/  SHF.R.S32.HI R13, RZ, 0x1f, R12 ;  /* 0x0000001fff0d7819 */ /* 0x000fe4000001140c */
[-C--:B------:R-:W-:Y:S02]  /*4540*/  IADD3 R14, P2, R5, R12.reuse, RZ ;  /* 0x0000000c050e7210 */ /* 0x080fe40007f5e0ff */
[----:B------:R-:W-:Y:S02]  /*4550*/  IADD3 R12, P3, R30, R12, RZ ;  /* 0x0000000c1e0c7210 */ /* 0x000fe40007f7e0ff */
[----:B------:R-:W-:Y:S02]  /*4560*/  IADD3.X R15, R4, R13, RZ, P2, !PT ;  /* 0x0000000d040f7210 */ /* 0x000fe400017fe4ff */
[-C--:B-1----:R-:W-:Y:S01]  /*4570*/  LEA R48, P2, R14, R28.reuse, 0x1 ;  /* 0x0000001c0e307211 */ /* 0x082fe200078408ff */
[----:B------:R-:W-:Y:S01]  /*4580*/  IMAD.X R13, R6, 0x1, R13, P3 ;  /* 0x00000001060d7824 */ /* 0x000fe200018e060d */
[----:B------:R-:W-:-:S02]  /*4590*/  LEA R46, P3, R12, R28, 0x1 ;  /* 0x0000001c0c2e7211 */ /* 0x000fc400078608ff */
        /* <DEDUP_REMOVED lines=15> */
.L_x_713:
[----:B------:R3:W5:Y:S01]  /*4690*/  LDG.E.128 R20, desc[UR36][R48.64+0x400] ;  /* 0x0004002430147981 */ /* 0x000762000c1e1d00 */
[----:B------:R-:W-:Y:S01]  /*46a0*/  IADD3 R39, R40, -R3, RZ ;  /* 0x8000000328277210 */ /* 0x000fe20007ffe0ff */
[--C-:B-----5:R-:W-:Y:S02]  /*46b0*/  HADD2.F32 R25, -RZ, R12.reuse.H0_H0 ;  /* 0x2000000cff197230 */ /* 0x120fe40000004100 */
[----:B------:R-:W-:Y:S01]  /*46c0*/  HADD2.F32 R27, -RZ, R12.H1_H1 ;  /* 0x3000000cff1b7230 */ /* 0x000fe20000004100 */
[----:B------:R-:W-:Y:S01]  /*46d0*/  LEA R39, R39, UR10, 0x1 ;  /* 0x0000000a27277c11 */ /* 0x000fe2000f8e08ff */
[----:B------:R-:W-:Y:S02]  /*46e0*/  HADD2.F32 R26, -RZ, R14.H0_H0 ;  /* 0x2000000eff1a7230 */ /* 0x000fe40000004100 */
[--C-:B--2---:R-:W-:Y:S02]  /*46f0*/  HADD2.F32 R12, -RZ, R13.reuse.H0_H0 ;  /* 0x2000000dff0c7230 */ /* 0x104fe40000004100 */
[----:B------:R-:W2:Y:S01]  /*4700*/  LDS.U16 R24, [R39] ;  /* 0x0000000027187984 */ /* 0x000ea20000000400 */
[----:B------:R-:W-:-:S02]  /*4710*/  HADD2.F32 R13, -RZ, R13.H1_H1 ;  /* 0x3000000dff0d7230 */ /* 0x000fc40000004100 */
[----:B--2---:R-:W-:-:S05]  /*4720*/  HADD2.F32 R24, -RZ, R24.H0_H0 ;  /* 0x20000018ff187230 */ /* 0x004fca0000004100 */
[C---:B------:R-:W-:Y:S01]  /*4730*/  FFMA.FTZ R31, R24.reuse, R25, R31 ;  /* 0x00000019181f7223 */ /* 0x040fe2000001001f */
[----:B------:R-:W-:Y:S02]  /*4740*/  HADD2.F32 R25, -RZ, R14.H1_H1 ;  /* 0x3000000eff197230 */ /* 0x000fe40000004100 */
[C---:B------:R-:W-:Y:S01]  /*4750*/  FFMA.FTZ R32, R24.reuse, R27, R32 ;  /* 0x0000001b18207223 */ /* 0x040fe20000010020 */
[--C-:B------:R-:W-:Y:S02]  /*4760*/  HADD2.F32 R14, -RZ, R15.reuse.H0_H0 ;  /* 0x2000000fff0e7230 */ /* 0x100fe40000004100 */
[C---:B------:R-:W-:Y:S01]  /*4770*/  FFMA.FTZ R33, R24.reuse, R12, R33 ;  /* 0x0000000c18217223 */ /* 0x040fe20000010021 */
[----:B------:R-:W-:Y:S02]  /*4780*/  HADD2.F32 R15, -RZ, R15.H1_H1 ;  /* 0x3000000fff0f7230 */ /* 0x000fe40000004100 */
[C---:B------:R-:W-:Y:S01]  /*4790*/  FFMA.FTZ R34, R24.reuse, R13, R34 ;  /* 0x0000000d18227223 */ /* 0x040fe20000010022 */
[C---:B------:R-:W-:Y:S01]  /*47a0*/  FFMA.FTZ R35, R24.reuse, R26, R35 ;  /* 0x0000001a18237223 */ /* 0x040fe20000010023 */
[C---:B------:R-:W-:Y:S01]  /*47b0*/  FFMA.FTZ R36, R24.reuse, R25, R36 ;  /* 0x0000001918247223 */ /* 0x040fe20000010024 */
[C---:B------:R-:W-:Y:S01]  /*47c0*/  FFMA.FTZ R37, R24.reuse, R14, R37 ;  /* 0x0000000e18257223 */ /* 0x040fe20000010025 */
        /* <DEDUP_REMOVED lines=13> */
.L_x_714:
[----:B------:R-:W3:Y:S01]  /*48a0*/  LDS.U16 R39, [R39+0x20] ;  /* 0x0000200027277984 */ /* 0x000ee20000000400 */
[----:B------:R-:W-:Y:S02]  /*48b0*/  VIADD R40, R40, 0x20 ;  /* 0x0000002028287836 */ /* 0x000fe40000000000 */
[--C-:B------:R-:W-:Y:S02]  /*48c0*/  HADD2.F32 R13, -RZ, R20.reuse.H0_H0 ;  /* 0x20000014ff0d7230 */ /* 0x100fe40000004100 */
[----:B------:R-:W-:Y:S01]  /*48d0*/  HADD2.F32 R15, -RZ, R20.H1_H1 ;  /* 0x30000014ff0f7230 */ /* 0x000fe20000004100 */
[----:B------:R-:W-:Y:S01]  /*48e0*/  ISETP.GE.AND P2, PT, R40, UR7, PT ;  /* 0x0000000728007c0c */ /* 0x000fe2000bf46270 */
[--C-:B--2---:R-:W-:Y:S02]  /*48f0*/  HADD2.F32 R20, -RZ, R22.reuse.H0_H0 ;  /* 0x20000016ff147230 */ /* 0x104fe40000004100 */
[----:B------:R-:W-:Y:S02]  /*4900*/  HADD2.F32 R25, -RZ, R22.H1_H1 ;  /* 0x30000016ff197230 */ /* 0x000fe40000004100 */
[----:B------:R-:W-:-:S02]  /*4910*/  HADD2.F32 R14, -RZ, R21.H0_H0 ;  /* 0x20000015ff0e7230 */ /* 0x000fc40000004100 */
[----:B------:R-:W-:Y:S02]  /*4920*/  HADD2.F32 R22, -RZ, R23.H0_H0 ;  /* 0x20000017ff167230 */ /* 0x000fe40000004100 */
[----:B------:R-:W-:Y:S02]  /*4930*/  HADD2.F32 R21, -RZ, R21.H1_H1 ;  /* 0x30000015ff157230 */ /* 0x000fe40000004100 */
        /* <DEDUP_REMOVED lines=11> */
.L_x_709:
[----:B------:R-:W-:Y:S05]  /*49f0*/  BSYNC B0 ;  /* 0x0000000000007941 */ /* 0x000fea0003800000 */
.L_x_708:
[----:B------:R-:W2:Y:S01]  /*4a00*/  S2R R12, SR_TID.X ;  /* 0x00000000000c7919 */ /* 0x000ea20000002100 */
[----:B------:R-:W3:Y:S01]  /*4a10*/  S2UR UR5, SR_CgaCtaId ;  /* 0x00000000000579c3 */ /* 0x000ee20000008800 */
[----:B------:R-:W-:Y:S01]  /*4a20*/  ISETP.GE.AND P0, PT, R0, UR40, PT ;  /* 0x0000002800007c0c */ /* 0x000fe2000bf06270 */
[----:B------:R-:W-:Y:S01]  /*4a30*/  UMOV UR4, 0x400 ;  /* 0x0000040000047882 */ /* 0x000fe20000000000 */
[----:B------:R-:W-:Y:S01]  /*4a40*/  ULDC UR7, c[0x0][0x29c] ;  /* 0x0000a70000077ab9 */ /* 0x000fe20000000800 */
[----:B------:R-:W-:Y:S01]  /*4a50*/  UIADD3 UR4, UR4, 0x90, URZ ;  /* 0x0000009004047890 */ /* 0x000fe2000fffe03f */
[----:B------:R-:W-:Y:S01]  /*4a60*/  BSSY B0, `(.L_x_716) ;  /* 0x00000f3000007945 */ /* 0x000fe20003800000 */
[----:B------:R-:W-:Y:S02]  /*4a70*/  ULDC.64 UR8, c[0x0][0x250] ;  /* 0x0000940000087ab9 */ /* 0x000fe40000000a00 */
[----:B---3--:R-:W-:Y:S01]  /*4a80*/  ULEA UR4, UR5, UR4, 0x18 ;  /* 0x0000000405047291 */ /* 0x008fe2000f8ec03f */
[----:B--2---:R-:W-:-:S04]  /*4a90*/  SHF.R.S32.HI R13, RZ, 0x1f, R12 ;  /* 0x0000001fff0d7819 */ /* 0x004fc8000001140c */
[----:B------:R-:W-:Y:S02]  /*4aa0*/  LEA.HI R14, R13, R12, RZ, 0x2 ;  /* 0x0000000c0d0e7211 */ /* 0x000fe400078f10ff */
[----:B------:R-:W-:Y:S02]  /*4ab0*/  SHF.R.S32.HI R13, RZ, 0x1f, R16 ;  /* 0x0000001fff0d7819 */ /* 0x000fe40000011410 */
[----:B------:R-:W-:Y:S02]  /*4ac0*/  LOP3.LUT R15, R14, 0xfffffffc, RZ, 0xc0, !PT ;  /* 0xfffffffc0e0f7812 */ /* 0x000fe400078ec0ff */
[----:B------:R-:W-:Y:S02]  /*4ad0*/  LEA.HI R13, R13, R16, RZ, 0x2 ;  /* 0x000000100d0d7211 */ /* 0x000fe400078f10ff */
[----:B------:R-:W-:Y:S02]  /*4ae0*/  IADD3 R15, -R15, R12, RZ ;  /* 0x0000000c0f0f7210 */ /* 0x000fe40007ffe1ff */
[----:B------:R-:W-:-:S03]  /*4af0*/  SHF.R.S32.HI R39, RZ, 0x2, R13 ;  /* 0x00000002ff277819 */ /* 0x000fc6000001140d */
[----:B------:R-:W-:Y:S01]  /*4b00*/  IMAD.SHL.U32 R40, R15, 0x8, RZ ;  /* 0x000000080f287824 */ /* 0x000fe200078e00ff */
[----:B------:R-:W-:Y:S06]  /*4b10*/  @P0 BRA `(.L_x_717) ;  /* 0x0000000c009c0947 */ /* 0x000fec0003800000 */
[----:B------:R-:W2:Y:S01]  /*4b20*/  S2UR UR5, SR_CTAID.X ;  /* 0x00000000000579c3 */ /* 0x000ea20000002500 */
[----:B------:R-:W-:Y:S01]  /*4b30*/  MOV R12, UR39 ;  /* 0x00000027000c7c02 */ /* 0x000fe20008000f00 */
[----:B------:R-:W-:Y:S03]  /*4b40*/  BSSY B1, `(.L_x_718) ;  /* 0x000004e000017945 */ /* 0x000fe60003800000 */
[----:B------:R-:W-:-:S03]  /*4b50*/  IADD3 R12, -R39, -0x2, R12 ;  /* 0xfffffffe270c7810 */ /* 0x000fc60007ffe10c */
[----:B------:R-:W2:Y:S02]  /*4b60*/  LDC R13, c[0x0][0x288] ;  /* 0x0000a200ff0d7b82 */ /* 0x000ea40000000800 */
[----:B------:R-:W-:-:S05]  /*4b70*/  IMAD.IADD R41, R12, 0x1, -R3 ;  /* 0x000000010c297824 */ /* 0x000fca00078e0a03 */
[----:B------:R-:W-:Y:S01]  /*4b80*/  LOP3.LUT P0, RZ, R41, 0x10, RZ, 0xc0, !PT ;  /* 0x0000001029ff7812 */ /* 0x000fe2000780c0ff */
[----:B------:R-:W3:Y:S01]  /*4b90*/  LDC.64 R44, c[0x0][0x2e8] ;  /* 0x0000ba00ff2c7b82 */ /* 0x000ee20000000a00 */
[----:B--2---:R-:W-:-:S05]  /*4ba0*/  IMAD R13, R2, R13, UR5 ;  /* 0x00000005020d7e24 */ /* 0x004fca000f8e020d */
[----:B------:R-:W-:-:S05]  /*4bb0*/  LEA R13, R13, R40, 0x5 ;  /* 0x000000280d0d7211 */ /* 0x000fca00078e28ff */
[----:B---3--:R-:W-:Y:S01]  /*4bc0*/  IMAD.WIDE R44, R13, 0x2, R44 ;  /* 0x000000020d2c7825 */ /* 0x008fe200078e022c */
[----:B------:R-:W-:Y:S06]  /*4bd0*/  @P0 BRA `(.L_x_719) ;  /* 0x0000000400100947 */ /* 0x000fec0003800000 */
[----:B------:R-:W2:Y:S01]  /*4be0*/  LDC R15, c[0x0][0x284] ;  /* 0x0000a100ff0f7b82 */ /* 0x000ea20000000800 */
[----:B------:R-:W-:Y:S01]  /*4bf0*/  BSSY B2, `(.L_x_720) ;  /* 0x0000041000027945 */ /* 0x000fe20003800000 */
[----:B--2---:R-:W-:-:S13]  /*4c00*/  ISETP.GE.AND P0, PT, R0, R15, PT ;  /* 0x0000000f0000720c */ /* 0x004fda0003f06270 */
[----:B------:R-:W-:Y:S05]  /*4c10*/  @!P0 BRA `(.L_x_721) ;  /* 0x0000000000f88947 */ /* 0x000fea0003800000 */
[----:B------:R-:W-:Y:S01]  /*4c20*/  IABS R21, R15 ;  /* 0x0000000f00157213 */ /* 0x000fe20000000000 */
[----:B------:R-:W-:Y:S01]  /*4c30*/  ULDC UR5, c[0x0][0x29c] ;  /* 0x0000a70000057ab9 */ /* 0x000fe20000000800 */
[----:B------:R-:W-:Y:S02]  /*4c40*/  IABS R22, R0 ;  /* 0x0000000000167213 */ /* 0x000fe40000000000 */
        /* <DEDUP_REMOVED lines=26> */
[----:B------:R-:W-:Y:S02]  /*4df0*/  LEA R20, R39, UR10, 0x1 ;  /* 0x0000000a27147c11 */ /* 0x000fe4000f8e08ff */
[----:B------:R-:W-:-:S03]  /*4e00*/  ISETP.NE.AND P0, PT, RZ, UR5, PT ;  /* 0x00000005ff007c0c */ /* 0x000fc6000bf05270 */
[----:B------:R-:W2:Y:S02]  /*4e10*/  LDS.U16 R46, [R20] ;  /* 0x00000000142e7984 */ /* 0x000ea40000000400 */
[----:B--2---:R-:W-:-:S08]  /*4e20*/  HADD2.F32 R46, -RZ, R46.H0_H0 ;  /* 0x2000002eff2e7230 */ /* 0x004fd00000004100 */
[----:B------:R-:W-:Y:S05]  /*4e30*/  @P0 BRA `(.L_x_722) ;  /* 0x0000000000300947 */ /* 0x000fea0003800000 */
[----:B------:R-:W-:Y:S01]  /*4e40*/  ISETP.NE.AND P4, PT, R19, RZ, PT ;  /* 0x000000ff1300720c */ /* 0x000fe20003f85270 */
[----:B------:R-:W2:-:S12]  /*4e50*/  LDS.128 R24, [R7] ;  /* 0x0000000007187984 */ /* 0x000e980000000c00 */
        /* <DEDUP_REMOVED lines=10> */
.L_x_722:
[--C-:B-----5:R-:W-:Y:S02]  /*4f00*/  HADD2.F32 R20, -RZ, R12.reuse.H0_H0 ;  /* 0x2000000cff147230 */ /* 0x120fe40000004100 */
[----:B------:R-:W-:Y:S02]  /*4f10*/  HADD2.F32 R21, -RZ, R12.H1_H1 ;  /* 0x3000000cff157230 */ /* 0x000fe40000004100 */
[--C-:B------:R-:W-:Y:S02]  /*4f20*/  HADD2.F32 R22, -RZ, R14.reuse.H0_H0 ;  /* 0x2000000eff167230 */ /* 0x100fe40000004100 */
[C---:B------:R-:W-:Y:S01]  /*4f30*/  FFMA.FTZ R31, R46.reuse, R20, R31 ;  /* 0x000000142e1f7223 */ /* 0x040fe2000001001f */
[----:B------:R-:W-:Y:S02]  /*4f40*/  HADD2.F32 R23, -RZ, R14.H1_H1 ;  /* 0x3000000eff177230 */ /* 0x000fe40000004100 */
[----:B------:R-:W-:Y:S01]  /*4f50*/  FFMA.FTZ R32, R46, R21, R32 ;  /* 0x000000152e207223 */ /* 0x000fe20000010020 */
[----:B--2---:R-:W-:-:S02]  /*4f60*/  HADD2.F32 R12, -RZ, R13.H0_H0 ;  /* 0x2000000dff0c7230 */ /* 0x004fc40000004100 */
        /* <DEDUP_REMOVED lines=9> */
.L_x_721:
[----:B------:R-:W-:Y:S05]  /*5000*/  BSYNC B2 ;  /* 0x0000000000027941 */ /* 0x000fea0003800000 */
.L_x_720:
[----:B------:R-:W-:-:S07]  /*5010*/  IADD3 R0, R0, 0x10, RZ ;  /* 0x0000001000007810 */ /* 0x000fce0007ffe0ff */
.L_x_719:
[----:B------:R-:W-:Y:S05]  /*5020*/  BSYNC B1 ;  /* 0x0000000000017941 */ /* 0x000fea0003800000 */
.L_x_718:
[----:B------:R-:W-:-:S13]  /*5030*/  LOP3.LUT P0, RZ, R41, 0xfffffff0, RZ, 0xc0, !PT ;  /* 0xfffffff029ff7812 */ /* 0x000fda000780c0ff */
[----:B------:R-:W-:Y:S05]  /*5040*/  @!P0 BRA `(.L_x_717) ;  /* 0x0000000800508947 */ /* 0x000fea0003800000 */
[C---:B------:R-:W-:Y:S01]  /*5050*/  LEA R12, R0.reuse, UR6, 0x1 ;  /* 0x00000006000c7c11 */ /* 0x040fe2000f8e08ff */
[----:B------:R-:W-:Y:S01]  /*5060*/  IMAD.MOV.U32 R42, RZ, RZ, RZ ;  /* 0x000000ffff2a7224 */ /* 0x000fe200078e00ff */
[----:B------:R-:W-:-:S03]  /*5070*/  LEA R43, R0, 0x200, 0x5 ;  /* 0x00000200002b7811 */ /* 0x000fc600078e28ff */
[----:B------:R-:W-:-:S05]  /*5080*/  IMAD R12, R3, -0x2, R12 ;  /* 0xfffffffe030c7824 */ /* 0x000fca00078e020c */
[----:B------:R-:W-:-:S07]  /*5090*/  IADD3 R41, R12, UR4, RZ ;  /* 0x000000040c297c10 */ /* 0x000fce000fffe0ff */
.L_x_729:
[----:B-1----:R-:W1:Y:S01]  /*50a0*/  LDC R49, c[0x0][0x284] ;  /* 0x0000a100ff317b82 */ /* 0x002e620000000800 */
        /* <DEDUP_REMOVED lines=12> */
[----:B------:R-:W1:Y:S01]  /*5170*/  LDS.U16 R50, [R48] ;  /* 0x0000000030327984 */ /* 0x000e620000000400 */
        /* <DEDUP_REMOVED lines=42> */
.L_x_725:
        /* <DEDUP_REMOVED lines=16> */
.L_x_724:
[----:B------:R-:W-:Y:S05]  /*5520*/  BSYNC B1 ;  /* 0x0000000000017941 */ /* 0x000fea0003800000 */
.L_x_723:
[----:B------:R-:W-:Y:S01]  /*5530*/  IADD3 R14, R0, 0x10, RZ ;  /* 0x00000010000e7810 */ /* 0x000fe20007ffe0ff */
[----:B------:R-:W-:Y:S03]  /*5540*/  BSSY B1, `(.L_x_726) ;  /* 0x000003f000017945 */ /* 0x000fe60003800000 */
[----:B------:R-:W-:-:S13]  /*5550*/  ISETP.GE.AND P0, PT, R14, R49, PT ;  /* 0x000000310e00720c */ /* 0x000fda0003f06270 */
[----:B------:R-:W-:Y:S05]  /*5560*/  @!P0 BRA `(.L_x_727) ;  /* 0x0000000000f08947 */ /* 0x000fea0003800000 */
[----:B------:R-:W-:Y:S01]  /*5570*/  IABS R15, R49 ;  /* 0x00000031000f7213 */ /* 0x000fe20000000000 */
[----:B------:R-:W1:Y:S01]  /*5580*/  LDS.U16 R50, [R48+0x20] ;  /* 0x0000200030327984 */ /* 0x000e620000000400 */
        /* <DEDUP_REMOVED lines=42> */
.L_x_728:
        /* <DEDUP_REMOVED lines=16> */
.L_x_727:
[----:B------:R-:W-:Y:S05]  /*5930*/  BSYNC B1 ;  /* 0x0000000000017941 */ /* 0x000fea0003800000 */
.L_x_726:
[----:B------:R-:W-:Y:S01]  /*5940*/  IADD3 R0, R0, 0x20, RZ ;  /* 0x0000002000007810 */ /* 0x000fe20007ffe0ff */
[----:B------:R-:W-:Y:S01]  /*5950*/  VIADD R42, R42, 0x40 ;  /* 0x000000402a2a7836 */ /* 0x000fe20000000000 */
[----:B------:R-:W-:Y:S02]  /*5960*/  IADD3 R43, R43, 0x400, RZ ;  /* 0x000004002b2b7810 */ /* 0x000fe40007ffe0ff */
[----:B------:R-:W-:-:S13]  /*5970*/  ISETP.GE.AND P0, PT, R0, UR40, PT ;  /* 0x0000002800007c0c */ /* 0x000fda000bf06270 */
[----:B------:R-:W-:Y:S05]  /*5980*/  @!P0 BRA `(.L_x_729) ;  /* 0xfffffff400c48947 */ /* 0x000fea000383ffff */
.L_x_717:
[----:B------:R-:W-:Y:S05]  /*5990*/  BSYNC B0 ;  /* 0x0000000000007941 */ /* 0x000fea0003800000 */
.L_x_716:
[----:B------:R-:W-:Y:S04]  /*59a0*/  BSSY B0, `(.L_x_730) ;  /* 0x0000036000007945 */ /* 0x000fe80003800000 */
[----:B------:R-:W-:Y:S05]  /*59b0*/  @P1 BRA `(.L_x_731) ;  /* 0x0000000000d01947 */ /* 0x000fea0003800000 */
        /* <DEDUP_REMOVED lines=18> */
[----:B--2---:R-:W-:-:S05]  /*5ae0*/  @P2 IMAD R3, R2, R0, R3 ;  /* 0x0000000002032224 */ /* 0x004fca00078e0203 */
[----:B------:R-:W-:-:S05]  /*5af0*/  @P2 LEA R3, R3, R40, 0x5 ;  /* 0x0000002803032211 */ /* 0x000fca00078e28ff */
[----:B---3--:R-:W-:-:S05]  /*5b00*/  @P2 IMAD.WIDE R4, R3, 0x2, R4 ;  /* 0x0000000203042825 */ /* 0x008fca00078e0204 */
        /* <DEDUP_REMOVED lines=15> */
.L_x_732:
[----:B-----5:R-:W-:Y:S02]  /*5c00*/  HADD2.F32 R2, -RZ, R13.H0_H0 ;  /* 0x2000000dff027230 */ /* 0x020fe40000004100 */
[----:B------:R-:W-:Y:S02]  /*5c10*/  HADD2.F32 R6, -RZ, R15.H0_H0 ;  /* 0x2000000fff067230 */ /* 0x000fe40000004100 */
[--C-:B------:R-:W-:Y:S02]  /*5c20*/  HADD2.F32 R0, -RZ, R12.reuse.H0_H0 ;  /* 0x2000000cff007230 */ /* 0x100fe40000004100 */
[C---:B------:R-:W-:Y:S01]  /*5c30*/  FFMA.FTZ R33, R24.reuse, R2, R33 ;  /* 0x0000000218217223 */ /* 0x040fe20000010021 */
[----:B------:R-:W-:Y:S02]  /*5c40*/  HADD2.F32 R3, -RZ, R12.H1_H1 ;  /* 0x3000000cff037230 */ /* 0x000fe40000004100 */
[----:B------:R-:W-:Y:S01]  /*5c50*/  FFMA.FTZ R37, R24, R6, R37 ;  /* 0x0000000618257223 */ /* 0x000fe20000010025 */
[----:B--2---:R-:W-:-:S02]  /*5c60*/  HADD2.F32 R13, -RZ, R13.H1_H1 ;  /* 0x3000000dff0d7230 */ /* 0x004fc40000004100 */
        /* <DEDUP_REMOVED lines=9> */
.L_x_731:
[----:B------:R-:W-:Y:S05]  /*5d00*/  BSYNC B0 ;  /* 0x0000000000007941 */ /* 0x000fea0003800000 */
.L_x_730:
[C---:B------:R-:W-:Y:S01]  /*5d10*/  LOP3.LUT R0, R16.reuse, 0xffffffe0, RZ, 0xc0, !PT ;  /* 0xffffffe010007812 */ /* 0x040fe200078ec0ff */
[----:B------:R-:W-:Y:S01]  /*5d20*/  BAR.SYNC.DEFER_BLOCKING 0x0 ;  /* 0x0000000000007b1d */ /* 0x000fe20000010000 */
[----:B------:R-:W-:Y:S02]  /*5d30*/  LOP3.LUT R3, R16, 0xfffffff8, RZ, 0xc0, !PT ;  /* 0xfffffff810037812 */ /* 0x000fe400078ec0ff */
[----:B------:R-:W-:Y:S02]  /*5d40*/  ISETP.NE.AND P6, PT, R0, 0x20, PT ;  /* 0x000000200000780c */ /* 0x000fe40003fc5270 */
[C---:B------:R-:W-:Y:S01]  /*5d50*/  LOP3.LUT R2, R16.reuse, 0xfffffff0, RZ, 0xc0, !PT ;  /* 0xfffffff010027812 */ /* 0x040fe200078ec0ff */
[----:B------:R-:W-:Y:S01]  /*5d60*/  BSSY B0, `(.L_x_733) ;  /* 0x0000013000007945 */ /* 0x000fe20003800000 */
[----:B------:R-:W-:Y:S02]  /*5d70*/  ISETP.NE.AND P4, PT, R3, 0x8, PT ;  /* 0x000000080300780c */ /* 0x000fe40003f85270 */
[----:B------:R-:W-:-:S02]  /*5d80*/  ISETP.GT.AND P0, PT, R16, 0x7, PT ;  /* 0x000000071000780c */ /* 0x000fc40003f04270 */
[----:B------:R-:W-:Y:S02]  /*5d90*/  LEA R0, R39, R40, 0x5 ;  /* 0x0000002827007211 */ /* 0x000fe400078e28ff */
[----:B------:R-:W-:Y:S02]  /*5da0*/  LOP3.LUT R3, R16, 0xfffffffc, RZ, 0xc0, !PT ;  /* 0xfffffffc10037812 */ /* 0x000fe400078ec0ff */
[----:B------:R-:W-:Y:S02]  /*5db0*/  ISETP.NE.AND P5, PT, R2, 0x10, PT ;  /* 0x000000100200780c */ /* 0x000fe40003fa5270 */
[----:B------:R-:W-:Y:S01]  /*5dc0*/  P2R R2, PR, RZ, 0x1 ;  /* 0x00000001ff027803 */ /* 0x000fe20000000000 */
[C---:B------:R-:W-:Y:S01]  /*5dd0*/  VIADD R2, R16.reuse, 0x3 ;  /* 0x0000000310027836 */ /* 0x040fe20000000000 */
[C---:B------:R-:W-:Y:S02]  /*5de0*/  ISETP.GT.AND P3, PT, R16.reuse, 0x1f, PT ;  /* 0x0000001f1000780c */ /* 0x040fe40003f64270 */
[----:B------:R-:W-:-:S02]  /*5df0*/  ISETP.GT.AND P2, PT, R16, 0xf, PT ;  /* 0x0000000f1000780c */ /* 0x000fc40003f44270 */
[----:B------:R-:W-:Y:S02]  /*5e00*/  ISETP.GT.AND P1, PT, R16, 0x3, PT ;  /* 0x000000031000780c */ /* 0x000fe40003f24270 */
[----:B------:R-:W-:Y:S02]  /*5e10*/  LEA R0, R0, UR4, 0x1 ;  /* 0x0000000400007c11 */ /* 0x000fe4000f8e08ff */
[----:B------:R-:W-:Y:S01]  /*5e20*/  ISETP.NE.AND P0, PT, R3, 0x4, PT ;  /* 0x000000040300780c */ /* 0x000fe20003f05270 */
[----:B------:R-:W-:-:S12]  /*5e30*/  @P6 BRA `(.L_x_734) ;  /* 0x0000000000146947 */ /* 0x000fd80003800000 */
[----:B------:R-:W-:Y:S02]  /*5e40*/  F2FP.F16.F32.PACK_AB R4, R32, R31 ;  /* 0x0000001f2004723e */ /* 0x000fe400000000ff */
[----:B------:R-:W-:Y:S02]  /*5e50*/  F2FP.F16.F32.PACK_AB R5, R34, R33 ;  /* 0x000000212205723e */ /* 0x000fe400000000ff */
[----:B------:R-:W-:Y:S02]  /*5e60*/  F2FP.F16.F32.PACK_AB R6, R36, R35 ;  /* 0x000000232406723e */ /* 0x000fe400000000ff */
[----:B0-----:R-:W-:-:S05]  /*5e70*/  F2FP.F16.F32.PACK_AB R7, R38, R37 ;  /* 0x000000252607723e */ /* 0x001fca00000000ff */
[----:B------:R2:W-:Y:S02]  /*5e80*/  STS.128 [R0+-0x200], R4 ;  /* 0xfffe000400007388 */ /* 0x0005e40000000c00 */
.L_x_734:
[----:B------:R-:W-:Y:S05]  /*5e90*/  BSYNC B0 ;  /* 0x0000000000007941 */ /* 0x000fea0003800000 */
.L_x_733:
[----:B------:R-:W-:Y:S01]  /*5ea0*/  BAR.SYNC.DEFER_BLOCKING 0x0 ;  /* 0x0000000000007b1d */ /* 0x000fe20000010000 */
[----:B------:R-:W-:-:S05]  /*5eb0*/  ISETP.GT.U32.AND P6, PT, R2, 0x6, PT ;  /* 0x000000060200780c */ /* 0x000fca0003fc4070 */
[----:B------:R-:W-:Y:S04]  /*5ec0*/  BSSY B0, `(.L_x_735) ;  /* 0x0000013000007945 */ /* 0x000fe80003800000 */
[----:B------:R-:W-:Y:S05]  /*5ed0*/  @P3 BRA `(.L_x_736) ;  /* 0x0000000000443947 */ /* 0x000fea0003800000 */
[----:B0-2---:R-:W0:Y:S02]  /*5ee0*/  LDS.128 R4, [R0] ;  /* 0x0000000000047984 */ /* 0x005e240000000c00 */
        /* <DEDUP_REMOVED lines=16> */
.L_x_736:
[----:B------:R-:W-:Y:S05]  /*5ff0*/  BSYNC B0 ;  /* 0x0000000000007941 */ /* 0x000fea0003800000 */
.L_x_735:
[----:B------:R-:W-:Y:S06]  /*6000*/  BAR.SYNC.DEFER_BLOCKING 0x0 ;  /* 0x0000000000007b1d */ /* 0x000fec0000010000 */
[----:B------:R-:W-:Y:S04]  /*6010*/  BSSY B0, `(.L_x_737) ;  /* 0x0000007000007945 */ /* 0x000fe80003800000 */
[----:B------:R-:W-:Y:S05]  /*6020*/  @P5 BRA `(.L_x_738) ;  /* 0x0000000000145947 */ /* 0x000fea0003800000 */
[----:B--2---:R-:W-:Y:S02]  /*6030*/  F2FP.F16.F32.PACK_AB R4, R32, R31 ;  /* 0x0000001f2004723e */ /* 0x004fe400000000ff */
[----:B------:R-:W-:Y:S02]  /*6040*/  F2FP.F16.F32.PACK_AB R5, R34, R33 ;  /* 0x000000212205723e */ /* 0x000fe400000000ff */
[----:B------:R-:W-:Y:S02]  /*6050*/  F2FP.F16.F32.PACK_AB R6, R36, R35 ;  /* 0x000000232406723e */ /* 0x000fe400000000ff */
[----:B0-----:R-:W-:-:S05]  /*6060*/  F2FP.F16.F32.PACK_AB R7, R38, R37 ;  /* 0x000000252607723e */ /* 0x001fca00000000ff */
[----:B------:R3:W-:Y:S02]  /*6070*/  STS.128 [R0+-0x100], R4 ;  /* 0xffff000400007388 */ /* 0x0007e40000000c00 */
.L_x_738:
[----:B------:R-:W-:Y:S05]  /*6080*/  BSYNC B0 ;  /* 0x0000000000007941 */ /* 0x000fea0003800000 */
.L_x_737:
[----:B------:R-:W-:Y:S06]  /*6090*/  BAR.SYNC.DEFER_BLOCKING 0x0 ;  /* 0x0000000000007b1d */ /* 0x000fec0000010000 */
[----:B------:R-:W-:Y:S04]  /*60a0*/  BSSY B0, `(.L_x_739) ;  /* 0x0000013000007945 */ /* 0x000fe80003800000 */
[----:B------:R-:W-:Y:S05]  /*60b0*/  @P2 BRA `(.L_x_740) ;  /* 0x0000000000442947 */ /* 0x000fea0003800000 */
[----:B0-23--:R-:W0:Y:S02]  /*60c0*/  LDS.128 R4, [R0] ;  /* 0x0000000000047984 */ /* 0x00de240000000c00 */
        /* <DEDUP_REMOVED lines=16> */
.L_x_740:
[----:B------:R-:W-:Y:S05]  /*61d0*/  BSYNC B0 ;  /* 0x0000000000007941 */ /* 0x000fea0003800000 */
.L_x_739:
[----:B------:R-:W-:Y:S06]  /*61e0*/  BAR.SYNC.DEFER_BLOCKING 0x0 ;  /* 0x0000000000007b1d */ /* 0x000fec0000010000 */
[----:B------:R-:W-:Y:S04]  /*61f0*/  BSSY B0, `(.L_x_741) ;  /* 0x0000007000007945 */ /* 0x000fe80003800000 */
[----:B------:R-:W-:Y:S05]  /*6200*/  @P4 BRA `(.L_x_742) ;  /* 0x0000000000144947 */ /* 0x000fea0003800000 */
[----:B--23--:R-:W-:Y:S02]  /*6210*/  F2FP.F16.F32.PACK_AB R4, R32, R31 ;  /* 0x0000001f2004723e */ /* 0x00cfe400000000ff */
[----:B------:R-:W-:Y:S02]  /*6220*/  F2FP.F16.F32.PACK_AB R5, R34, R33 ;  /* 0x000000212205723e */ /* 0x000fe400000000ff */
[----:B------:R-:W-:Y:S02]  /*6230*/  F2FP.F16.F32.PACK_AB R6, R36, R35 ;  /* 0x000000232406723e */ /* 0x000fe400000000ff */
[----:B0-----:R-:W-:-:S05]  /*6240*/  F2FP.F16.F32.PACK_AB R7, R38, R37 ;  /* 0x000000252607723e */ /* 0x001fca00000000ff */
[----:B------:R4:W-:Y:S02]  /*6250*/  STS.128 [R0+-0x80], R4 ;  /* 0xffff800400007388 */ /* 0x0009e40000000c00 */
.L_x_742:
[----:B------:R-:W-:Y:S05]  /*6260*/  BSYNC B0 ;  /* 0x0000000000007941 */ /* 0x000fea0003800000 */
.L_x_741:
[----:B------:R-:W-:Y:S01]  /*6270*/  BAR.SYNC.DEFER_BLOCKING 0x0 ;  /* 0x0000000000007b1d */ /* 0x000fe20000010000 */
[----:B------:R-:W-:-:S05]  /*6280*/  ISETP.GT.AND P2, PT, R16, 0x7, PT ;  /* 0x000000071000780c */ /* 0x000fca0003f44270 */
[----:B------:R-:W-:Y:S08]  /*6290*/  BSSY B0, `(.L_x_743) ;  /* 0x0000013000007945 */ /* 0x000ff00003800000 */
[----:B------:R-:W-:Y:S05]  /*62a0*/  @P2 BRA `(.L_x_744) ;  /* 0x0000000000442947 */ /* 0x000fea0003800000 */
[----:B0-234-:R-:W0:Y:S02]  /*62b0*/  LDS.128 R4, [R0] ;  /* 0x0000000000047984 */ /* 0x01de240000000c00 */
        /* <DEDUP_REMOVED lines=16> */
.L_x_744:
[----:B------:R-:W-:Y:S05]  /*63c0*/  BSYNC B0 ;  /* 0x0000000000007941 */ /* 0x000fea0003800000 */
.L_x_743:
[----:B------:R-:W-:Y:S06]  /*63d0*/  BAR.SYNC.DEFER_BLOCKING 0x0 ;  /* 0x0000000000007b1d */ /* 0x000fec0000010000 */
[----:B------:R-:W-:Y:S04]  /*63e0*/  BSSY B0, `(.L_x_745) ;  /* 0x0000007000007945 */ /* 0x000fe80003800000 */
[----:B------:R-:W-:Y:S05]  /*63f0*/  @P0 BRA `(.L_x_746) ;  /* 0x0000000000140947 */ /* 0x000fea0003800000 */
[----:B--234-:R-:W-:Y:S02]  /*6400*/  F2FP.F16.F32.PACK_AB R4, R32, R31 ;  /* 0x0000001f2004723e */ /* 0x01cfe400000000ff */
[----:B------:R-:W-:Y:S02]  /*6410*/  F2FP.F16.F32.PACK_AB R5, R34, R33 ;  /* 0x000000212205723e */ /* 0x000fe400000000ff */
[----:B------:R-:W-:Y:S02]  /*6420*/  F2FP.F16.F32.PACK_AB R6, R36, R35 ;  /* 0x000000232406723e */ /* 0x000fe400000000ff */
[----:B0-----:R-:W-:-:S05]  /*6430*/  F2FP.F16.F32.PACK_AB R7, R38, R37 ;  /* 0x000000252607723e */ /* 0x001fca00000000ff */
[----:B------:R0:W-:Y:S02]  /*6440*/  STS.128 [R0+-0x40], R4 ;  /* 0xffffc00400007388 */ /* 0x0001e40000000c00 */
.L_x_746:
[----:B------:R-:W-:Y:S05]  /*6450*/  BSYNC B0 ;  /* 0x0000000000007941 */ /* 0x000fea0003800000 */
.L_x_745:
[----:B------:R-:W-:Y:S06]  /*6460*/  BAR.SYNC.DEFER_BLOCKING 0x0 ;  /* 0x0000000000007b1d */ /* 0x000fec0000010000 */
[----:B------:R-:W-:Y:S04]  /*6470*/  BSSY B0, `(.L_x_747) ;  /* 0x0000013000007945 */ /* 0x000fe80003800000 */
        /* <DEDUP_REMOVED lines=18> */
.L_x_748:
[----:B------:R-:W-:Y:S05]  /*65a0*/  BSYNC B0 ;  /* 0x0000000000007941 */ /* 0x000fea0003800000 */
.L_x_747:
[----:B------:R-:W-:Y:S06]  /*65b0*/  BAR.SYNC.DEFER_BLOCKING 0x0 ;  /* 0x0000000000007b1d */ /* 0x000fec0000010000 */
[----:B------:R-:W-:Y:S05]  /*65c0*/  @P6 EXIT ;  /* 0x000000000000694d */ /* 0x000fea0003800000 */
[----:B0-234-:R-:W0:Y:S02]  /*65d0*/  LDC R0, c[0x0][0x308] ;  /* 0x0000c200ff007b82 */ /* 0x01de240000000800 */
[----:B0-----:R-:W-:-:S13]  /*65e0*/  ISETP.NE.AND P0, PT, R0, 0x2, PT ;  /* 0x000000020000780c */ /* 0x001fda0003f05270 */
[----:B------:R-:W-:Y:S05]  /*65f0*/  @!P0 BRA `(.L_x_749) ;  /* 0x0000000000308947 */ /* 0x000fea0003800000 */
[----:B------:R-:W0:Y:S01]  /*6600*/  LDC.64 R2, c[0x0][0x210] ;  /* 0x00008400ff027b82 */ /* 0x000e220000000a00 */
        /* <DEDUP_REMOVED lines=11> */
.L_x_749:
[----:B------:R-:W0:Y:S01]  /*66c0*/  LDC.64 R2, c[0x0][0x300] ;  /* 0x0000c000ff027b82 */ /* 0x000e220000000a00 */
        /* <DEDUP_REMOVED lines=12> */
[----:B------:R-:W2:Y:S01]  /*6790*/  F2I.S8.NTZ R33, R33 ;  /* 0x0000002100217305 */ /* 0x000ea20000202100 */
[----:B0-----:R-:W-:-:S07]  /*67a0*/  PRMT R0, R32, 0x8880, RZ ;  /* 0x0000888020007816 */ /* 0x001fce00000000ff */
[----:B------:R-:W0:Y:S01]  /*67b0*/  F2I.S8.NTZ R34, R34 ;  /* 0x0000002200227305 */ /* 0x000e220000202100 */
[----:B------:R-:W-:Y:S02]  /*67c0*/  PRMT R0, R0, 0x7710, RZ ;  /* 0x0000771000007816 */ /* 0x000fe400000000ff */
[----:B--2---:R-:W-:-:S05]  /*67d0*/  PRMT R3, R33, 0x8880, RZ ;  /* 0x0000888021037816 */ /* 0x004fca00000000ff */
[----:B------:R-:W2:Y:S01]  /*67e0*/  F2I.S8.NTZ R35, R35 ;  /* 0x0000002300237305 */ /* 0x000ea20000202100 */
        /* <DEDUP_REMOVED lines=13> */
[----:B0-----:R-:W-:Y:S01]  /*68c0*/  PRMT R31, R31, 0x8880, RZ ;  /* 0x000088801f1f7816 */ /* 0x001fe200000000ff */
[----:B------:R-:W0:Y:S01]  /*68d0*/  F2I.S8.NTZ R37, R37 ;  /* 0x0000002500257305 */ /* 0x000e220000202100 */
[----:B------:R-:W-:Y:S01]  /*68e0*/  LOP3.LUT R4, R4, R7, R0, 0xfe, !PT ;  /* 0x0000000704047212 */ /* 0x000fe200078efe00 */
[----:B------:R-:W-:Y:S01]  /*68f0*/  IMAD.U32 R7, R8, 0x10000, RZ ;  /* 0x0001000008077824 */ /* 0x000fe200078e00ff */
[----:B------:R-:W-:-:S02]  /*6900*/  PRMT R0, R31, 0x7710, RZ ;  /* 0x000077101f007816 */ /* 0x000fc400000000ff */
[----:B------:R-:W-:Y:S02]  /*6910*/  LOP3.LUT R3, R3, 0xff, RZ, 0xc0, !PT ;  /* 0x000000ff03037812 */ /* 0x000fe400078ec0ff */
[----:B---3--:R-:W-:Y:S01]  /*6920*/  PRMT R36, R36, 0x8880, RZ ;  /* 0x0000888024247816 */ /* 0x008fe200000000ff */
[----:B------:R2:W3:Y:S01]  /*6930*/  F2I.S8.NTZ R5, R2 ;  /* 0x0000000200057305 */ /* 0x0004e20000202100 */
[----:B------:R-:W-:Y:S02]  /*6940*/  PRMT R10, R0, 0x6540, R9 ;  /* 0x00006540000a7816 */ /* 0x000fe40000000009 */
[----:B------:R-:W-:Y:S02]  /*6950*/  LOP3.LUT R3, R3, 0xffffff00, R4, 0xf8, !PT ;  /* 0xffffff0003037812 */ /* 0x000fe400078ef804 */
[----:B------:R-:W-:Y:S02]  /*6960*/  LOP3.LUT R7, R7, 0xff00ffff, R10, 0xf8, !PT ;  /* 0xff00ffff07077812 */ /* 0x000fe400078ef80a */
[----:B0-----:R-:W-:-:S02]  /*6970*/  PRMT R37, R37, 0x8880, RZ ;  /* 0x0000888025257816 */ /* 0x001fc400000000ff */
[----:B--2---:R-:W-:Y:S02]  /*6980*/  PRMT R2, R36, 0x7710, RZ ;  /* 0x0000771024027816 */ /* 0x004fe400000000ff */
[----:B------:R-:W-:Y:S02]  /*6990*/  PRMT R0, R37, 0x7710, RZ ;  /* 0x0000771025007816 */ /* 0x000fe400000000ff */
[----:B------:R-:W-:Y:S02]  /*69a0*/  PRMT R2, R2, 0x7604, RZ ;  /* 0x0000760402027816 */ /* 0x000fe400000000ff */
[----:B------:R-:W-:Y:S02]  /*69b0*/  PRMT R0, R0, 0x7054, RZ ;  /* 0x0000705400007816 */ /* 0x000fe400000000ff */
[----:B------:R-:W-:Y:S02]  /*69c0*/  LOP3.LUT R3, R2, 0xffff00ff, R3, 0xf8, !PT ;  /* 0xffff00ff02037812 */ /* 0x000fe400078ef803 */
[----:B---3--:R-:W-:-:S02]  /*69d0*/  PRMT R5, R5, 0x8880, RZ ;  /* 0x0000888005057816 */ /* 0x008fc400000000ff */
[----:B------:R-:W-:Y:S02]  /*69e0*/  LOP3.LUT R3, R0, 0xff00ffff, R3, 0xf8, !PT ;  /* 0xff00ffff00037812 */ /* 0x000fe400078ef803 */
[----:B------:R-:W-:Y:S02]  /*69f0*/  IADD3 R4, P0, R17, UR4, RZ ;  /* 0x0000000411047c10 */ /* 0x000fe4000ff1e0ff */
[----:B------:R-:W-:Y:S02]  /*6a00*/  PRMT R0, R5, 0x7710, RZ ;  /* 0x0000771005007816 */ /* 0x000fe400000000ff */
[----:B------:R-:W-:Y:S02]  /*6a10*/  PRMT R2, R7, 0x4210, R6 ;  /* 0x0000421007027816 */ /* 0x000fe40000000006 */
[----:B------:R-:W-:Y:S02]  /*6a20*/  LEA.HI.X.SX32 R5, R17, UR5, 0x1, P0 ;  /* 0x0000000511057c11 */ /* 0x000fe400080f0eff */
[----:B------:R-:W-:-:S05]  /*6a30*/  PRMT R3, R3, 0x4210, R0 ;  /* 0x0000421003037816 */ /* 0x000fca0000000000 */
[----:B------:R-:W-:Y:S01]  /*6a40*/  STG.E.64 desc[UR36][R4.64], R2 ;  /* 0x0000000204007986 */ /* 0x000fe2000c101b24 */
[----:B------:R-:W-:Y:S05]  /*6a50*/  EXIT ;  /* 0x000000000000794d */ /* 0x000fea0003800000 */
.L_x_658:
[----:B------:R-:W-:Y:S01]  /*6a60*/  HFMA2.MMA R11, -RZ, RZ, 0, 1.847743988037109375e-06 ;  /* 0x0000001fff0b7435 */ /* 0x000fe200000001ff */
[----:B------:R-:W-:Y:S02]  /*6a70*/  IMAD.MOV.U32 R12, RZ, RZ, 0x8 ;  /* 0x00000008ff0c7424 */ /* 0x000fe400078e00ff */
[----:B------:R-:W-:-:S08]  /*6a80*/  IMAD.MOV.U32 R15, RZ, RZ, 0xffff ;  /* 0x0000ffffff0f7424 */ /* 0x000fd000078e00ff */
[----:B-1---5:R-:W-:Y:S05]  /*6a90*/  WARPSYNC.COLLECTIVE R15, `(.L_x_750) ;  /* 0x000000000f087348 */ /* 0x022fea0003c00000 */
[----:B------:R0:W2:Y:S02]  /*6aa0*/  SHFL.BFLY P6, R14, R13, R12, R11 ;  /* 0x0c00000c0d0e7389 */ /* 0x0000a400000c000b */
[----:B012--5:R-:W-:Y:S01]  /*6ab0*/  ENDCOLLECTIVE ;  /* 0x000000000000791b */ /* 0x027fe20003800000 */
.L_x_750:
[----:B------:R-:W-:Y:S02]  /*6ac0*/  IMAD.MOV.U32 R12, RZ, RZ, 0x4 ;  /* 0x00000004ff0c7424 */ /* 0x000fe400078e00ff */
[----:B------:R-:W-:-:S05]  /*6ad0*/  FADD.FTZ R0, R13, R14 ;  /* 0x0000000e0d007221 */ /* 0x000fca0000010000 */
[----:B------:R-:W-:-:S07]  /*6ae0*/  MOV R13, R0 ;  /* 0x00000000000d7202 */ /* 0x000fce0000000f00 */
[----:B------:R-:W-:Y:S05]  /*6af0*/  WARPSYNC.COLLECTIVE R15, `(.L_x_751) ;  /* 0x000000000f087348 */ /* 0x000fea0003c00000 */
[----:B------:R0:W1:Y:S02]  /*6b00*/  SHFL.BFLY P6, R14, R13, R12, R11 ;  /* 0x0c00000c0d0e7389 */ /* 0x00006400000c000b */
[----:B01----:R-:W-:Y:S01]  /*6b10*/  ENDCOLLECTIVE ;  /* 0x000000000000791b */ /* 0x003fe20003800000 */
.L_x_751:
[----:B------:R-:W-:Y:S02]  /*6b20*/  IMAD.MOV.U32 R12, RZ, RZ, 0x2 ;  /* 0x00000002ff0c7424 */ /* 0x000fe400078e00ff */
[----:B------:R-:W-:-:S05]  /*6b30*/  FADD.FTZ R3, R0, R14 ;  /* 0x0000000e00037221 */ /* 0x000fca0000010000 */
[----:B------:R-:W-:-:S07]  /*6b40*/  MOV R13, R3 ;  /* 0x00000003000d7202 */ /* 0x000fce0000000f00 */
[----:B------:R-:W-:Y:S05]  /*6b50*/  WARPSYNC.COLLECTIVE R15, `(.L_x_752) ;  /* 0x000000000f087348 */ /* 0x000fea0003c00000 */
[----:B------:R0:W1:Y:S02]  /*6b60*/  SHFL.BFLY P6, R14, R13, R12, R11 ;  /* 0x0c00000c0d0e7389 */ /* 0x00006400000c000b */
[----:B01----:R-:W-:Y:S01]  /*6b70*/  ENDCOLLECTIVE ;  /* 0x000000000000791b */ /* 0x003fe20003800000 */
.L_x_752:
[----:B------:R-:W-:Y:S02]  /*6b80*/  IMAD.MOV.U32 R12, RZ, RZ, 0x1 ;  /* 0x00000001ff0c7424 */ /* 0x000fe400078e00ff */
[----:B------:R-:W-:-:S05]  /*6b90*/  FADD.FTZ R4, R3, R14 ;  /* 0x0000000e03047221 */ /* 0x000fca0000010000 */
[----:B------:R-:W-:-:S07]  /*6ba0*/  MOV R13, R4 ;  /* 0x00000004000d7202 */ /* 0x000fce0000000f00 */
[----:B------:R-:W-:Y:S05]  /*6bb0*/  WARPSYNC.COLLECTIVE R15, `(.L_x_753) ;  /* 0x000000000f087348 */ /* 0x000fea0003c00000 */
[----:B------:R0:W1:Y:S02]  /*6bc0*/  SHFL.BFLY P6, R14, R13, R12, R11 ;  /* 0x0c00000c0d0e7389 */ /* 0x00006400000c000b */
[----:B01----:R-:W-:Y:S01]  /*6bd0*/  ENDCOLLECTIVE ;  /* 0x000000000000791b */ /* 0x003fe20003800000 */
.L_x_753:
[----:B------:R-:W-:Y:S05]  /*6be0*/  BRA `(.L_x_754) ;  /* 0xffffffac00ac7947 */ /* 0x000fea000383ffff */
.L_x_671:
[----:B------:R-:W-:Y:S01]  /*6bf0*/  BSSY B1, `(.L_x_755) ;  /* 0x0000007000017945 */ /* 0x000fe20003800000 */
[----:B------:R-:W-:Y:S01]  /*6c00*/  MOV R12, 0x2 ;  /* 0x00000002000c7802 */ /* 0x000fe20000000f00 */
[----:B------:R-:W-:Y:S01]  /*6c10*/  IMAD.MOV.U32 R11, RZ, RZ, 0x1f ;  /* 0x0000001fff0b7424 */ /* 0x000fe200078e00ff */
[----:B------:R-:W-:-:S07]  /*6c20*/  MOV R15, 0xffffffff ;  /* 0xffffffff000f7802 */ /* 0x000fce0000000f00 */
[----:B------:R-:W-:Y:S05]  /*6c30*/  WARPSYNC.COLLECTIVE R15, `(.L_x_756) ;  /* 0x000000000f087348 */ /* 0x000fea0003c00000 */
[----:B------:R0:W1:Y:S02]  /*6c40*/  SHFL.BFLY P6, R14, R13, R12, R11 ;  /* 0x0c00000c0d0e7389 */ /* 0x00006400000c000b */
[----:B01----:R-:W-:Y:S01]  /*6c50*/  ENDCOLLECTIVE ;  /* 0x000000000000791b */ /* 0x003fe20003800000 */
.L_x_756:
[----:B------:R-:W-:Y:S05]  /*6c60*/  BSYNC B1 ;  /* 0x0000000000017941 */ /* 0x000fea0003800000 */
.L_x_755:
[----:B------:R-:W-:Y:S01]  /*6c70*/  HFMA2.MMA R11, -RZ, RZ, 0, 1.847743988037109375e-06 ;  /* 0x0000001fff0b7435 */ /* 0x000fe200000001ff */
[----:B------:R-:W-:Y:S01]  /*6c80*/  FADD.FTZ R13, R13, R14 ;  /* 0x0000000e0d0d7221 */ /* 0x000fe20000010000 */
[----:B------:R-:W-:Y:S02]  /*6c90*/  IMAD.MOV.U32 R12, RZ, RZ, 0x1 ;  /* 0x00000001ff0c7424 */ /* 0x000fe400078e00ff */
[----:B------:R-:W-:-:S07]  /*6ca0*/  IMAD.MOV.U32 R15, RZ, RZ, -0x1 ;  /* 0xffffffffff0f7424 */ /* 0x000fce00078e00ff */
[----:B------:R-:W-:Y:S05]  /*6cb0*/  WARPSYNC.COLLECTIVE R15, `(.L_x_757) ;  /* 0x000000000f087348 */ /* 0x000fea0003c00000 */
[----:B------:R0:W1:Y:S02]  /*6cc0*/  SHFL.BFLY P6, R14, R13, R12, R11 ;  /* 0x0c00000c0d0e7389 */ /* 0x00006400000c000b */
[----:B01----:R-:W-:Y:S01]  /*6cd0*/  ENDCOLLECTIVE ;  /* 0x000000000000791b */ /* 0x003fe20003800000 */
.L_x_757:
[----:B------:R-:W-:Y:S05]  /*6ce0*/  BRA `(.L_x_758) ;  /* 0xffffffb800f47947 */ /* 0x000fea000383ffff */
.L_x_675:
[----:B------:R-:W-:Y:S01]  /*6cf0*/  HFMA2.MMA R11, -RZ, RZ, 0, 1.847743988037109375e-06 ;  /* 0x0000001fff0b7435 */ /* 0x000fe200000001ff */
[----:B------:R-:W-:Y:S01]  /*6d00*/  BSSY B0, `(.L_x_759) ;  /* 0x0000007000007945 */ /* 0x000fe20003800000 */
[----:B0-----:R-:W-:Y:S01]  /*6d10*/  MOV R13, R4 ;  /* 0x00000004000d7202 */ /* 0x001fe20000000f00 */
[----:B------:R-:W-:Y:S02]  /*6d20*/  IMAD.MOV.U32 R12, RZ, RZ, 0x10 ;  /* 0x00000010ff0c7424 */ /* 0x000fe400078e00ff */
[----:B------:R-:W-:-:S07]  /*6d30*/  IMAD.MOV.U32 R15, RZ, RZ, -0x1 ;  /* 0xffffffffff0f7424 */ /* 0x000fce00078e00ff */
[----:B--2345:R-:W-:Y:S05]  /*6d40*/  WARPSYNC.COLLECTIVE R15, `(.L_x_760) ;  /* 0x000000000f087348 */ /* 0x03cfea0003c00000 */
[----:B------:R0:W1:Y:S02]  /*6d50*/  SHFL.BFLY P6, R14, R13, R12, R11 ;  /* 0x0c00000c0d0e7389 */ /* 0x00006400000c000b */
[----:B012345:R-:W-:Y:S01]  /*6d60*/  ENDCOLLECTIVE ;  /* 0x000000000000791b */ /* 0x03ffe20003800000 */
.L_x_760:
[----:B------:R-:W-:Y:S05]  /*6d70*/  BSYNC B0 ;  /* 0x0000000000007941 */ /* 0x000fea0003800000 */
.L_x_759:
[----:B------:R-:W-:Y:S01]  /*6d80*/  FMNMX.FTZ R13, R14, R4, !PT ;  /* 0x000000040e0d7209 */ /* 0x000fe20007810000 */
[----:B------:R-:W-:Y:S01]  /*6d90*/  IMAD.MOV.U32 R11, RZ, RZ, 0x1f ;  /* 0x0000001fff0b7424 */ /* 0x000fe200078e00ff */
[----:B------:R-:W-:Y:S02]  /*6da0*/  MOV R12, 0x8 ;  /* 0x00000008000c7802 */ /* 0x000fe40000000f00 */
[----:B------:R-:W-:-:S07]  /*6db0*/  MOV R15, 0xffffffff ;  /* 0xffffffff000f7802 */ /* 0x000fce0000000f00 */
[----:B------:R-:W-:Y:S05]  /*6dc0*/  WARPSYNC.COLLECTIVE R15, `(.L_x_761) ;  /* 0x000000000f087348 */ /* 0x000fea0003c00000 */
[----:B------:R0:W1:Y:S02]  /*6dd0*/  SHFL.BFLY P6, R14, R13, R12, R11 ;  /* 0x0c00000c0d0e7389 */ /* 0x00006400000c000b */
[----:B01----:R-:W-:Y:S01]  /*6de0*/  ENDCOLLECTIVE ;  /* 0x000000000000791b */ /* 0x003fe20003800000 */
.L_x_761:
[----:B------:R-:W-:Y:S01]  /*6df0*/  HFMA2.MMA R12, -RZ, RZ, 0, 2.384185791015625e-07 ;  /* 0x00000004ff0c7435 */ /* 0x000fe200000001ff */
[----:B------:R-:W-:-:S05]  /*6e00*/  FMNMX.FTZ R7, R13, R14, !PT ;  /* 0x0000000e0d077209 */ /* 0x000fca0007810000 */
[----:B------:R-:W-:-:S07]  /*6e10*/  IMAD.MOV.U32 R13, RZ, RZ, R7 ;  /* 0x000000ffff0d7224 */ /* 0x000fce00078e0007 */
[----:B------:R-:W-:Y:S05]  /*6e20*/  WARPSYNC.COLLECTIVE R15, `(.L_x_762) ;  /* 0x000000000f087348 */ /* 0x000fea0003c00000 */
[----:B------:R0:W1:Y:S02]  /*6e30*/  SHFL.BFLY P6, R14, R13, R12, R11 ;  /* 0x0c00000c0d0e7389 */ /* 0x00006400000c000b */
[----:B01----:R-:W-:Y:S01]  /*6e40*/  ENDCOLLECTIVE ;  /* 0x000000000000791b */ /* 0x003fe20003800000 */
.L_x_762:
[----:B------:R-:W-:Y:S05]  /*6e50*/  BRA `(.L_x_763) ;  /* 0xffffffbc00687947 */ /* 0x000fea000383ffff */
.L_x_764:
        /* <DEDUP_REMOVED lines=10> */
.L_x_2355:


//--------------------- .text._ZN4mmha33masked_multihead_attention_kernelIfLi32ELi32ELi1ELi8ELi256ELb1ELb1EEEv26Multihead_attention_paramsIT_XT5_EE --------------------------
	.section	.text._ZN4mmha33masked_multihead_attention_kernelIfLi32ELi32ELi1ELi8ELi256ELb1ELb1EEEv26Multihead_attention_paramsIT_XT5_EE,"ax",@progbits
	.align	128
        .global         _ZN4mmha33masked_multihead_attention_kernelIfLi32ELi32ELi1ELi8ELi256ELb1ELb1EEEv26Multihead_attention_paramsIT_XT5_EE
        .type           _ZN4mmha33masked_multihead_attention_kernelIfLi32ELi32ELi1ELi8ELi256ELb1ELb1EEEv26Multihead_attention_paramsIT_XT5_EE,@function
        .size           _ZN4mmha33masked_multihead_attention_kernelIfLi32ELi32ELi1ELi8ELi256ELb1ELb1EEEv26Multihead_attention_paramsIT_XT5_EE,(.L_x_2356 - _ZN4mmha33masked_multihead_attention_kernelIfLi32ELi32ELi1ELi8ELi256ELb1ELb1EEEv26Multihead_attention_paramsIT_XT5_EE)
        .other          _ZN4mmha33masked_multihead_attention_kernelIfLi32ELi32ELi1ELi8ELi256ELb1ELb1EEEv26Multihead_attention_paramsIT_XT5_EE,@"STO_CUDA_ENTRY STV_DEFAULT"
_ZN4mmha33masked_multihead_attention_kernelIfLi32ELi32ELi1ELi8ELi256ELb1ELb1EEEv26Multihead_attention_paramsIT_XT5_EE:
.text._ZN4mmha33masked_multihead_attention_kernelIfLi32ELi32ELi1ELi8ELi256ELb1ELb1EEEv26Multihead_attention_paramsIT_XT5_EE:
[----:B------:R-:W-:Y:S08]  /*0000*/  LDC R1, c[0x0][0x28] ;  /* 0x00000a00ff017b82 */ /* 0x000ff00000000800 */
[----:B------:R-:W0:Y:S01]  /*0010*/  LDC.64 R2, c[0x0][0x320] ;  /* 0x0000c800ff027b82 */ /* 0x000e220000000a00 */
[----:B------:R-:W1:Y:S01]  /*0020*/  S2R R109, SR_CTAID.Y ;  /* 0x00000000006d7919 */ /* 0x000e620000002600 */
[----:B------:R-:W-:Y:S01]  /*0030*/  ULDC.64 UR6, c[0x0][0x208] ;  /* 0x0000820000067ab9 */ /* 0x000fe20000000a00 */
[----:B0-----:R-:W-:-:S04]  /*0040*/  ISETP.NE.U32.AND P0, PT, R2, RZ, PT ;  /* 0x000000ff0200720c */ /* 0x001fc80003f05070 */
[----:B------:R-:W-:-:S13]  /*0050*/  ISETP.NE.AND.EX P0, PT, R3, RZ, PT, P0 ;  /* 0x000000ff0300720c */ /* 0x000fda0003f05300 */
[----:B-1----:R-:W-:Y:S05]  /*0060*/  @!P0 BRA `(.L_x_765) ;  /* 0x0000000000148947 */ /* 0x002fea0003800000 */
[----:B------:R-:W-:-:S04]  /*0070*/  IADD3 R2, P0, R109, R2, RZ ;  /* 0x000000026d027210 */ /* 0x000fc80007f1e0ff */
[----:B------:R-:W-:-:S05]  /*0080*/  LEA.HI.X.SX32 R3, R109, R3, 0x1, P0 ;  /* 0x000000036d037211 */ /* 0x000fca00000f0eff */
[----:B------:R-:W2:Y:S02]  /*0090*/  LDG.E.U8 R2, desc[UR6][R2.64] ;  /* 0x0000000602027981 */ /* 0x000ea4000c1e1100 */
[----:B--2---:R-:W-:-:S13]  /*00a0*/  ISETP.NE.AND P0, PT, R2, 0x1, PT ;  /* 0x000000010200780c */ /* 0x004fda0003f05270 */
[----:B------:R-:W-:Y:S05]  /*00b0*/  @!P0 EXIT ;  /* 0x000000000000894d */ /* 0x000fea0003800000 */
.L_x_765:
[----:B------:R-:W0:Y:S01]  /*00c0*/  LDC.64 R114, c[0x0][0x328] ;  /* 0x0000ca00ff727b82 */ /* 0x000e220000000a00 */
[----:B------:R-:W-:-:S07]  /*00d0*/  ULDC UR4, c[0x0][0x284] ;  /* 0x0000a10000047ab9 */ /* 0x000fce0000000800 */
[----:B------:R-:W1:Y:S08]  /*00e0*/  LDC R8, c[0x0][0x280] ;  /* 0x0000a000ff087b82 */ /* 0x000e700000000800 */
[----:B------:R-:W2:Y:S01]  /*00f0*/  LDC.64 R10, c[0x0][0x2f0] ;  /* 0x0000bc00ff0a7b82 */ /* 0x000ea20000000a00 */
[----:B0-----:R-:W-:-:S07]  /*0100*/  IMAD.WIDE R114, R109, 0x4, R114 ;  /* 0x000000046d727825 */ /* 0x001fce00078e0272 */
[----:B------:R-:W0:Y:S01]  /*0110*/  LDC R18, c[0x0][0x29c] ;  /* 0x0000a700ff127b82 */ /* 0x000e220000000800 */
[----:B------:R-:W3:Y:S01]  /*0120*/  LDG.E R114, desc[UR6][R114.64] ;  /* 0x0000000672727981 */ /* 0x000ee2000c1e1900 */
[----:B-1----:R-:W-:Y:S01]  /*0130*/  IABS R5, R8 ;  /* 0x0000000800057213 */ /* 0x002fe20000000000 */
[----:B------:R-:W-:-:S05]  /*0140*/  IMAD.MOV.U32 R116, RZ, RZ, RZ ;  /* 0x000000ffff747224 */ /* 0x000fca00078e00ff */
[----:B------:R-:W1:Y:S01]  /*0150*/  LDC R6, c[0x0][0x278] ;  /* 0x00009e00ff067b82 */ /* 0x000e620000000800 */
[----:B------:R-:W4:Y:S01]  /*0160*/  I2F.RP R0, R5 ;  /* 0x0000000500007306 */ /* 0x000f220000209400 */
[----:B--2---:R-:W-:Y:S02]  /*0170*/  ISETP.NE.U32.AND P0, PT, R10, RZ, PT ;  /* 0x000000ff0a00720c */ /* 0x004fe40003f05070 */
[----:B0-----:R-:W-:-:S05]  /*0180*/  ISETP.NE.AND P6, PT, R18, RZ, PT ;  /* 0x000000ff1200720c */ /* 0x001fca0003fc5270 */
[----:B----4-:R-:W0:Y:S01]  /*0190*/  MUFU.RCP R0, R0 ;  /* 0x0000000000007308 */ /* 0x010e220000001000 */
[----:B------:R-:W-:Y:S01]  /*01a0*/  ISETP.NE.AND.EX P0, PT, R11, RZ, !P6, P0 ;  /* 0x000000ff0b00720c */ /* 0x000fe20007705300 */
[----:B0-----:R-:W-:-:S06]  /*01b0*/  VIADD R2, R0, 0xffffffe ;  /* 0x0ffffffe00027836 */ /* 0x001fcc0000000000 */
[----:B------:R0:W2:Y:S02]  /*01c0*/  F2I.FTZ.U32.TRUNC.NTZ R3, R2 ;  /* 0x0000000200037305 */ /* 0x0000a4000021f000 */
[----:B0-----:R-:W-:Y:S01]  /*01d0*/  HFMA2.MMA R2, -RZ, RZ, 0, 0 ;  /* 0x00000000ff027435 */ /* 0x001fe200000001ff */
[----:B--2---:R-:W-:-:S04]  /*01e0*/  IMAD.MOV R4, RZ, RZ, -R3 ;  /* 0x000000ffff047224 */ /* 0x004fc800078e0a03 */
[----:B------:R-:W-:Y:S01]  /*01f0*/  IMAD R7, R4, R5, RZ ;  /* 0x0000000504077224 */ /* 0x000fe200078e02ff */
[----:B------:R-:W-:-:S04]  /*0200*/  IABS R4, R109 ;  /* 0x0000006d00047213 */ /* 0x000fc80000000000 */
[----:B------:R-:W-:-:S06]  /*0210*/  IMAD.HI.U32 R3, R3, R7, R2 ;  /* 0x0000000703037227 */ /* 0x000fcc00078e0002 */
[----:B------:R-:W-:-:S04]  /*0220*/  IMAD.HI.U32 R3, R3, R4, RZ ;  /* 0x0000000403037227 */ /* 0x000fc800078e00ff */
[----:B------:R-:W-:-:S04]  /*0230*/  IMAD.MOV R0, RZ, RZ, -R3 ;  /* 0x000000ffff007224 */ /* 0x000fc800078e0a03 */
[----:B------:R-:W-:-:S05]  /*0240*/  IMAD R0, R5, R0, R4 ;  /* 0x0000000005007224 */ /* 0x000fca00078e0204 */
[----:B------:R-:W-:-:S13]  /*0250*/  ISETP.GT.U32.AND P2, PT, R5, R0, PT ;  /* 0x000000000500720c */ /* 0x000fda0003f44070 */
[----:B------:R-:W-:-:S05]  /*0260*/  @!P2 IMAD.IADD R0, R0, 0x1, -R5 ;  /* 0x000000010000a824 */ /* 0x000fca00078e0a05 */
[----:B------:R-:W-:Y:S02]  /*0270*/  ISETP.GE.U32.AND P1, PT, R0, R5, PT ;  /* 0x000000050000720c */ /* 0x000fe40003f26070 */
[----:B------:R-:W-:Y:S01]  /*0280*/  LOP3.LUT R0, R109, R8, RZ, 0x3c, !PT ;  /* 0x000000086d007212 */ /* 0x000fe200078e3cff */
[----:B------:R-:W0:Y:S01]  /*0290*/  @P0 LDC.64 R4, c[0x0][0x2f0] ;  /* 0x0000bc00ff040b82 */ /* 0x000e220000000a00 */
[----:B------:R-:W-:Y:S02]  /*02a0*/  @!P2 IADD3 R3, R3, 0x1, RZ ;  /* 0x000000010303a810 */ /* 0x000fe40007ffe0ff */
[----:B------:R-:W-:Y:S01]  /*02b0*/  ISETP.GE.AND P3, PT, R0, RZ, PT ;  /* 0x000000ff0000720c */ /* 0x000fe20003f66270 */
[----:B------:R-:W-:Y:S01]  /*02c0*/  IMAD.U32 R0, RZ, RZ, UR4 ;  /* 0x00000004ff007e24 */ /* 0x000fe2000f8e00ff */
[----:B------:R-:W-:Y:S01]  /*02d0*/  ISETP.NE.AND P2, PT, R8, RZ, PT ;  /* 0x000000ff0800720c */ /* 0x000fe20003f45270 */
[----:B------:R-:W2:Y:S01]  /*02e0*/  S2R R7, SR_CTAID.X ;  /* 0x0000000000077919 */ /* 0x000ea20000002500 */
[----:B------:R-:W-:-:S03]  /*02f0*/  ULDC UR4, c[0x0][0x288] ;  /* 0x0000a20000047ab9 */ /* 0x000fc60000000800 */
[----:B------:R-:W-:Y:S01]  /*0300*/  @P1 VIADD R3, R3, 0x1 ;  /* 0x0000000103031836 */ /* 0x000fe20000000000 */
[----:B------:R-:W-:-:S03]  /*0310*/  IABS R2, R0 ;  /* 0x0000000000027213 */ /* 0x000fc60000000000 */
[----:B------:R-:W-:Y:S02]  /*0320*/  IMAD.MOV.U32 R25, RZ, RZ, R3 ;  /* 0x000000ffff197224 */ /* 0x000fe400078e0003 */
[----:B------:R-:W4:Y:S03]  /*0330*/  I2F.RP R3, R2 ;  /* 0x0000000200037306 */ /* 0x000f260000209400 */
[----:B------:R-:W-:Y:S02]  /*0340*/  @!P3 IADD3 R25, -R25, RZ, RZ ;  /* 0x000000ff1919b210 */ /* 0x000fe40007ffe1ff */
[----:B------:R-:W-:-:S03]  /*0350*/  @!P2 LOP3.LUT R25, RZ, R8, RZ, 0x33, !PT ;  /* 0x00000008ff19a212 */ /* 0x000fc600078e33ff */
[----:B----4-:R-:W4:Y:S02]  /*0360*/  MUFU.RCP R3, R3 ;  /* 0x0000000300037308 */ /* 0x010f240000001000 */
[----:B0-----:R-:W-:-:S05]  /*0370*/  @P0 IMAD.WIDE R4, R25, 0x4, R4 ;  /* 0x0000000419040825 */ /* 0x001fca00078e0204 */
[----:B------:R0:W5:Y:S02]  /*0380*/  @P0 LDG.E R116, desc[UR6][R4.64] ;  /* 0x0000000604740981 */ /* 0x000164000c1e1900 */
[----:B0-----:R-:W0:Y:S01]  /*0390*/  S2R R5, SR_TID.X ;  /* 0x0000000000057919 */ /* 0x001e220000002100 */
[----:B----4-:R-:W-:-:S04]  /*03a0*/  IADD3 R10, R3, 0xffffffe, RZ ;  /* 0x0ffffffe030a7810 */ /* 0x010fc80007ffe0ff */
[----:B------:R4:W1:Y:S02]  /*03b0*/  F2I.FTZ.U32.TRUNC.NTZ R11, R10 ;  /* 0x0000000a000b7305 */ /* 0x000864000021f000 */
[----:B----4-:R-:W-:Y:S01]  /*03c0*/  MOV R10, RZ ;  /* 0x000000ff000a7202 */ /* 0x010fe20000000f00 */
[----:B-1----:R-:W-:-:S04]  /*03d0*/  IMAD.MOV R13, RZ, RZ, -R11 ;  /* 0x000000ffff0d7224 */ /* 0x002fc800078e0a0b */
[----:B------:R-:W-:-:S04]  /*03e0*/  IMAD R13, R13, R2, RZ ;  /* 0x000000020d0d7224 */ /* 0x000fc800078e02ff */
[----:B------:R-:W-:Y:S01]  /*03f0*/  IMAD.HI.U32 R11, R11, R13, R10 ;  /* 0x0000000d0b0b7227 */ /* 0x000fe200078e000a */
[----:B0-----:R-:W-:-:S03]  /*0400*/  ISETP.GT.AND P5, PT, R5, 0x1f, PT ;  /* 0x0000001f0500780c */ /* 0x001fc60003fa4270 */
[----:B--2---:R-:W-:Y:S02]  /*0410*/  IMAD.SHL.U32 R4, R7, 0x20, RZ ;  /* 0x0000002007047824 */ /* 0x004fe400078e00ff */
[C---:B------:R-:W-:Y:S01]  /*0420*/  IMAD R113, R109.reuse, UR4, R7 ;  /* 0x000000046d717c24 */ /* 0x040fe2000f8e0207 */
[----:B------:R-:W-:Y:S01]  /*0430*/  ISETP.NE.AND P1, PT, R6, RZ, PT ;  /* 0x000000ff0600720c */ /* 0x000fe20003f25270 */
[----:B------:R-:W-:Y:S01]  /*0440*/  IMAD R6, R109, R6, R4 ;  /* 0x000000066d067224 */ /* 0x000fe200078e0204 */
[----:B------:R-:W-:Y:S02]  /*0450*/  BSSY B0, `(.L_x_766) ;  /* 0x0000019000007945 */ /* 0x000fe40003800000 */
[----:B------:R-:W-:Y:S01]  /*0460*/  SHF.L.U32 R3, R113, 0x5, RZ ;  /* 0x0000000571037819 */ /* 0x000fe200000006ff */
[----:B------:R-:W-:-:S03]  /*0470*/  IMAD.MOV.U32 R16, RZ, RZ, RZ ;  /* 0x000000ffff107224 */ /* 0x000fc600078e00ff */
[----:B------:R-:W-:Y:S01]  /*0480*/  SEL R6, R3, R6, !P1 ;  /* 0x0000000603067207 */ /* 0x000fe20004800000 */
[----:B---3--:R-:W-:-:S05]  /*0490*/  VIADD R9, R114, 0xffffffff ;  /* 0xffffffff72097836 */ /* 0x008fca0000000000 */
[----:B------:R-:W-:-:S05]  /*04a0*/  IABS R17, R9 ;  /* 0x0000000900117213 */ /* 0x000fca0000000000 */
[----:B------:R-:W-:-:S04]  /*04b0*/  IMAD.HI.U32 R11, R11, R17, RZ ;  /* 0x000000110b0b7227 */ /* 0x000fc800078e00ff */
[----:B------:R-:W-:-:S04]  /*04c0*/  IMAD.MOV R11, RZ, RZ, -R11 ;  /* 0x000000ffff0b7224 */ /* 0x000fc800078e0a0b */
[----:B------:R-:W-:-:S05]  /*04d0*/  IMAD R17, R2, R11, R17 ;  /* 0x0000000b02117224 */ /* 0x000fca00078e0211 */
[----:B------:R-:W-:Y:S01]  /*04e0*/  ISETP.GT.U32.AND P2, PT, R2, R17, PT ;  /* 0x000000110200720c */ /* 0x000fe20003f44070 */
[----:B------:R-:W-:-:S12]  /*04f0*/  @P5 BRA `(.L_x_767) ;  /* 0x0000000000385947 */ /* 0x000fd80003800000 */
[----:B------:R-:W0:Y:S01]  /*0500*/  LDC R10, c[0x0][0x308] ;  /* 0x0000c200ff0a7b82 */ /* 0x000e220000000800 */
[----:B------:R-:W-:Y:S01]  /*0510*/  IMAD.IADD R19, R6, 0x1, R5 ;  /* 0x0000000106137824 */ /* 0x000fe200078e0205 */
[----:B0-----:R-:W-:-:S13]  /*0520*/  ISETP.NE.AND P1, PT, R10, 0x2, PT ;  /* 0x000000020a00780c */ /* 0x001fda0003f25270 */
[----:B------:R-:W0:Y:S08]  /*0530*/  @!P1 LDC.64 R14, c[0x0][0x218] ;  /* 0x00008600ff0e9b82 */ /* 0x000e300000000a00 */
[----:B------:R-:W1:Y:S08]  /*0540*/  @P1 LDC.64 R12, c[0x0][0x218] ;  /* 0x00008600ff0c1b82 */ /* 0x000e700000000a00 */
[----:B------:R-:W2:Y:S01]  /*0550*/  @!P1 LDC.64 R10, c[0x0][0x2f8] ;  /* 0x0000be00ff0a9b82 */ /* 0x000ea20000000a00 */
[----:B0-----:R-:W-:-:S04]  /*0560*/  @!P1 IADD3 R14, P3, R19, R14, RZ ;  /* 0x0000000e130e9210 */ /* 0x001fc80007f7e0ff */
[----:B------:R-:W-:-:S05]  /*0570*/  @!P1 LEA.HI.X.SX32 R15, R19, R15, 0x1, P3 ;  /* 0x0000000f130f9211 */ /* 0x000fca00018f0eff */
[----:B------:R-:W3:Y:S01]  /*0580*/  @!P1 LDG.E.S8 R14, desc[UR6][R14.64] ;  /* 0x000000060e0e9981 */ /* 0x000ee2000c1e1300 */
[----:B-1----:R-:W-:-:S05]  /*0590*/  @P1 IMAD.WIDE R12, R19, 0x4, R12 ;  /* 0x00000004130c1825 */ /* 0x002fca00078e020c */
[----:B------:R0:W5:Y:S04]  /*05a0*/  @P1 LDG.E R16, desc[UR6][R12.64] ;  /* 0x000000060c101981 */ /* 0x000168000c1e1900 */
[----:B--2---:R-:W2:Y:S01]  /*05b0*/  @!P1 LDG.E R11, desc[UR6][R10.64] ;  /* 0x000000060a0b9981 */ /* 0x004ea2000c1e1900 */
[----:B---3--:R-:W2:Y:S02]  /*05c0*/  @!P1 I2F.S16 R6, R14 ;  /* 0x0000000e00069306 */ /* 0x008ea40000101400 */
[----:B0-2---:R-:W-:-:S07]  /*05d0*/  @!P1 FMUL.FTZ R16, R6, R11 ;  /* 0x0000000b06109220 */ /* 0x005fce0000410000 */
.L_x_767:
[----:B------:R-:W-:Y:S05]  /*05e0*/  BSYNC B0 ;  /* 0x0000000000007941 */ /* 0x000fea0003800000 */
.L_x_766:
[----:B------:R-:W-:Y:S01]  /*05f0*/  ULDC.64 UR8, c[0x0][0x220] ;  /* 0x0000880000087ab9 */ /* 0x000fe20000000a00 */
[----:B------:R-:W-:Y:S01]  /*0600*/  @!P2 IADD3 R17, R17, -R2, RZ ;  /* 0x800000021111a210 */ /* 0x000fe20007ffe0ff */
[----:B------:R-:W-:Y:S01]  /*0610*/  IMAD.IADD R15, R4, 0x1, R5 ;  /* 0x00000001040f7824 */ /* 0x000fe200078e0205 */
[----:B------:R-:W-:Y:S02]  /*0620*/  ISETP.NE.U32.AND P2, PT, RZ, UR8, PT ;  /* 0x00000008ff007c0c */ /* 0x000fe4000bf45070 */
[----:B------:R-:W-:Y:S02]  /*0630*/  CS2R R20, SRZ ;  /* 0x0000000000147805 */ /* 0x000fe4000001ff00 */
[----:B------:R-:W-:Y:S02]  /*0640*/  ISETP.GT.U32.AND P4, PT, R2, R17, PT ;  /* 0x000000110200720c */ /* 0x000fe40003f84070 */
[C---:B------:R-:W-:Y:S01]  /*0650*/  ISETP.GE.AND P3, PT, R5.reuse, 0x20, PT ;  /* 0x000000200500780c */ /* 0x040fe20003f66270 */
[----:B------:R-:W-:Y:S01]  /*0660*/  IMAD.MOV.U32 R112, RZ, RZ, RZ ;  /* 0x000000ffff707224 */ /* 0x000fe200078e00ff */
[----:B------:R-:W-:Y:S01]  /*0670*/  ISETP.NE.AND.EX P2, PT, RZ, UR9, PT, P2 ;  /* 0x00000009ff007c0c */ /* 0x000fe2000bf45320 */
[----:B------:R-:W-:Y:S01]  /*0680*/  ULDC.64 UR8, c[0x0][0x230] ;  /* 0x00008c0000087ab9 */ /* 0x000fe20000000a00 */
[----:B------:R-:W0:Y:S01]  /*0690*/  LDC R22, c[0x0][0x290] ;  /* 0x0000a400ff167b82 */ /* 0x000e220000000800 */
[----:B------:R-:W-:Y:S01]  /*06a0*/  ISETP.EQ.U32.AND P1, PT, RZ, UR8, PT ;  /* 0x00000008ff007c0c */ /* 0x000fe2000bf22070 */
[----:B------:R-:W-:Y:S01]  /*06b0*/  ULDC.U8 UR5, c[0x0][0x294] ;  /* 0x0000a50000057ab9 */ /* 0x000fe20000000000 */
[----:B------:R-:W-:-:S02]  /*06c0*/  ISETP.GT.OR P2, PT, R5, 0x1f, !P2 ;  /* 0x0000001f0500780c */ /* 0x000fc40005744670 */
[----:B------:R-:W-:Y:S02]  /*06d0*/  ISETP.EQ.OR.EX P1, PT, RZ, UR9, P3, P1 ;  /* 0x00000009ff007c0c */ /* 0x000fe40009f22710 */
[----:B------:R-:W-:Y:S01]  /*06e0*/  @!P4 IMAD.IADD R17, R17, 0x1, -R2 ;  /* 0x000000011111c824 */ /* 0x000fe200078e0a02 */
[----:B------:R-:W-:Y:S02]  /*06f0*/  ISETP.NE.AND P4, PT, R18, RZ, PT ;  /* 0x000000ff1200720c */ /* 0x000fe40003f85270 */
[----:B------:R-:W1:Y:S02]  /*0700*/  LDC.64 R18, c[0x0][0x2a8] ;  /* 0x0000aa00ff127b82 */ /* 0x000e640000000a00 */
[----:B------:R-:W-:-:S06]  /*0710*/  PLOP3.LUT P1, PT, P4, P1, PT, 0xa8, 0x0 ;  /* 0x000000000000781c */ /* 0x000fcc0002723570 */
[----:B------:R-:W2:Y:S08]  /*0720*/  @!P2 LDC.64 R10, c[0x0][0x220] ;  /* 0x00008800ff0aab82 */ /* 0x000eb00000000a00 */
[----:B------:R-:W3:Y:S01]  /*0730*/  @!P1 LDC.64 R12, c[0x0][0x230] ;  /* 0x00008c00ff0c9b82 */ /* 0x000ee20000000a00 */
[----:B--2---:R-:W-:-:S05]  /*0740*/  @!P2 IMAD.WIDE R10, R15, 0x4, R10 ;  /* 0x000000040f0aa825 */ /* 0x004fca00078e020a */
[----:B------:R2:W4:Y:S01]  /*0750*/  @!P2 LDG.E R21, desc[UR6][R10.64] ;  /* 0x000000060a15a981 */ /* 0x000522000c1e1900 */
[----:B-1----:R-:W-:Y:S01]  /*0760*/  ISETP.NE.U32.AND P2, PT, R18, RZ, PT ;  /* 0x000000ff1200720c */ /* 0x002fe20003f45070 */
[----:B---3--:R-:W-:-:S03]  /*0770*/  @!P1 IMAD.WIDE R12, R15, 0x4, R12 ;  /* 0x000000040f0c9825 */ /* 0x008fc600078e020c */
[----:B------:R-:W-:Y:S02]  /*0780*/  ISETP.NE.AND.EX P2, PT, R19, RZ, PT, P2 ;  /* 0x000000ff1300720c */ /* 0x000fe40003f45320 */
[----:B------:R-:W-:Y:S01]  /*0790*/  PLOP3.LUT P3, PT, P3, PT, PT, 0x8, 0x0 ;  /* 0x000000000000781c */ /* 0x000fe20001f6e170 */
[----:B------:R1:W3:Y:S01]  /*07a0*/  @!P1 LDG.E R20, desc[UR6][R12.64] ;  /* 0x000000060c149981 */ /* 0x0002e2000c1e1900 */
[----:B------:R-:W-:Y:S01]  /*07b0*/  @!P1 PLOP3.LUT P3, PT, PT, PT, PT, 0x80, 0x0 ;  /* 0x000000000000981c */ /* 0x000fe20003f6f070 */
[----:B--2---:R-:W2:Y:S01]  /*07c0*/  @!P5 LDC.64 R10, c[0x0][0x248] ;  /* 0x00009200ff0adb82 */ /* 0x004ea20000000a00 */
[----:B------:R-:W-:-:S07]  /*07d0*/  SHF.R.S32.HI R4, RZ, 0x1f, R109 ;  /* 0x0000001fff047819 */ /* 0x000fce000001146d */
[----:B------:R-:W-:-:S04]  /*07e0*/  @P2 LEA R14, P1, R109, R18, 0x2 ;  /* 0x000000126d0e2211 */ /* 0x000fc800078210ff */
[----:B------:R-:W-:Y:S02]  /*07f0*/  @P2 LEA.HI.X R15, R109, R19, R4, 0x2, P1 ;  /* 0x000000136d0f2211 */ /* 0x000fe400008f1404 */
[----:B------:R-:W-:Y:S02]  /*0800*/  SHF.R.S32.HI R4, RZ, 0x1f, R5 ;  /* 0x0000001fff047819 */ /* 0x000fe40000011405 */
[----:B------:R-:W-:Y:S01]  /*0810*/  PLOP3.LUT P1, PT, P0, P3, PT, 0x80, 0x0 ;  /* 0x000000000000781c */ /* 0x000fe20000727070 */
[----:B------:R-:W5:Y:S01]  /*0820*/  @P2 LDG.E R112, desc[UR6][R14.64] ;  /* 0x000000060e702981 */ /* 0x000f62000c1e1900 */
[----:B------:R-:W-:-:S04]  /*0830*/  LEA.HI R4, R4, R5, RZ, 0x2 ;  /* 0x0000000504047211 */ /* 0x000fc800078f10ff */
[----:B------:R-:W-:-:S04]  /*0840*/  LOP3.LUT R4, R4, 0xfffffffc, RZ, 0xc0, !PT ;  /* 0xfffffffc04047812 */ /* 0x000fc800078ec0ff */
[----:B------:R-:W-:Y:S01]  /*0850*/  IADD3 R18, -R4, R5, RZ ;  /* 0x0000000504127210 */ /* 0x000fe20007ffe1ff */
[----:B------:R-:W-:Y:S02]  /*0860*/  IMAD.IADD R19, R3, 0x1, R4 ;  /* 0x0000000103137824 */ /* 0x000fe400078e0204 */
[----:B-1----:R-:W1:Y:S01]  /*0870*/  @P1 LDC.64 R12, c[0x0][0x2e0] ;  /* 0x0000b800ff0c1b82 */ /* 0x002e620000000a00 */
[----:B-----5:R-:W-:Y:S02]  /*0880*/  @P1 IMAD R4, R116, UR4, R7 ;  /* 0x0000000474041c24 */ /* 0x020fe4000f8e0207 */
[----:B------:R-:W-:-:S04]  /*0890*/  @!P5 IMAD R3, R9, 0x4, R18 ;  /* 0x000000040903d824 */ /* 0x000fc800078e0212 */
[----:B------:R-:W-:-:S04]  /*08a0*/  @!P5 IMAD R3, R19, R0, R3 ;  /* 0x000000001303d224 */ /* 0x000fc800078e0203 */
[----:B--2---:R-:W-:Y:S01]  /*08b0*/  @!P5 IMAD.WIDE R10, R3, 0x4, R10 ;  /* 0x00000004030ad825 */ /* 0x004fe200078e020a */
[----:B------:R-:W-:-:S03]  /*08c0*/  HFMA2.MMA R3, -RZ, RZ, 0, 0 ;  /* 0x00000000ff037435 */ /* 0x000fc600000001ff */
[----:B------:R-:W-:-:S07]  /*08d0*/  @P1 IMAD R23, R4, 0x20, R5 ;  /* 0x0000002004171824 */ /* 0x000fce00078e0205 */
[----:B------:R2:W3:Y:S01]  /*08e0*/  @!P5 LDG.E R3, desc[UR6][R10.64] ;  /* 0x000000060a03d981 */ /* 0x0004e2000c1e1900 */
[----:B-1----:R-:W-:-:S06]  /*08f0*/  @P1 IMAD.WIDE R12, R23, 0x4, R12 ;  /* 0x00000004170c1825 */ /* 0x002fcc00078e020c */
[----:B------:R-:W3:Y:S01]  /*0900*/  @P1 LDG.E R12, desc[UR6][R12.64] ;  /* 0x000000060c0c1981 */ /* 0x000ee2000c1e1900 */
[----:B------:R-:W-:Y:S01]  /*0910*/  ISETP.GE.AND P2, PT, R9, RZ, PT ;  /* 0x000000ff0900720c */ /* 0x000fe20003f46270 */
[----:B--2---:R-:W-:Y:S02]  /*0920*/  IMAD R10, R25, UR4, RZ ;  /* 0x00000004190a7c24 */ /* 0x004fe4000f8e02ff */
[----:B----4-:R-:W-:Y:S01]  /*0930*/  FADD.FTZ R16, R21, R16 ;  /* 0x0000001015107221 */ /* 0x010fe20000010000 */
[----:B---3--:R-:W-:Y:S01]  /*0940*/  MOV R23, R3 ;  /* 0x0000000300177202 */ /* 0x008fe20000000f00 */
[----:B------:R-:W-:-:S04]  /*0950*/  IMAD.MOV.U32 R3, RZ, RZ, R17 ;  /* 0x000000ffff037224 */ /* 0x000fc800078e0011 */
[----:B------:R-:W-:-:S04]  /*0960*/  @!P6 FADD.FTZ R23, R20, R23 ;  /* 0x000000171417e221 */ /* 0x000fc80000010000 */
[----:B------:R-:W-:Y:S01]  /*0970*/  @!P2 IMAD.MOV R3, RZ, RZ, -R3 ;  /* 0x000000ffff03a224 */ /* 0x000fe200078e0a03 */
[----:B------:R-:W-:Y:S01]  /*0980*/  ISETP.NE.AND P2, PT, RZ, UR5, PT ;  /* 0x00000005ff007c0c */ /* 0x000fe2000bf45270 */
[----:B------:R-:W-:-:S03]  /*0990*/  @P1 FMUL.FTZ R23, R23, R12 ;  /* 0x0000000c17171220 */ /* 0x000fc60000410000 */
[C---:B0-----:R-:W-:Y:S02]  /*09a0*/  ISETP.GT.AND P1, PT, R22.reuse, RZ, !P2 ;  /* 0x000000ff1600720c */ /* 0x041fe40005724270 */
[----:B------:R-:W-:Y:S02]  /*09b0*/  ISETP.LT.OR P2, PT, R22, 0x1, !P2 ;  /* 0x000000011600780c */ /* 0x000fe40005741670 */
[----:B------:R-:W-:Y:S02]  /*09c0*/  ISETP.NE.AND P6, PT, R0, RZ, PT ;  /* 0x000000ff0000720c */ /* 0x000fe40003fc5270 */
[----:B------:R-:W-:-:S11]  /*09d0*/  PLOP3.LUT P1, PT, P1, P2, PT, 0xa8, 0x0 ;  /* 0x000000000000781c */ /* 0x000fd60000f25570 */
[----:B------:R-:W-:Y:S02]  /*09e0*/  @!P6 LOP3.LUT R3, RZ, R0, RZ, 0x33, !PT ;  /* 0x00000000ff03e212 */ /* 0x000fe400078e33ff */
[----:B------:R-:W-:Y:S05]  /*09f0*/  @P1 BRA `(.L_x_768) ;  /* 0x0000000000c81947 */ /* 0x000fea0003800000 */
[-C--:B------:R-:W-:Y:S01]  /*0a00*/  LEA.HI R4, R22, R22.reuse, RZ, 0x1 ;  /* 0x0000001616047211 */ /* 0x080fe200078f08ff */
[----:B------:R-:W0:Y:S01]  /*0a10*/  S2UR UR5, SR_CgaCtaId ;  /* 0x00000000000579c3 */ /* 0x000e220000008800 */
[----:B------:R-:W-:Y:S01]  /*0a20*/  IABS R17, R5 ;  /* 0x0000000500117213 */ /* 0x000fe20000000000 */
[----:B------:R-:W-:Y:S01]  /*0a30*/  UMOV UR4, 0x400 ;  /* 0x0000040000047882 */ /* 0x000fe20000000000 */
[----:B------:R-:W-:Y:S01]  /*0a40*/  SHF.R.S32.HI R4, RZ, 0x1, R4 ;  /* 0x00000001ff047819 */ /* 0x000fe20000011404 */
[----:B------:R-:W-:Y:S01]  /*0a50*/  UIADD3 UR4, UR4, 0x140, URZ ;  /* 0x0000014004047890 */ /* 0x000fe2000fffe03f */
[----:B------:R-:W-:Y:S01]  /*0a60*/  ISETP.LT.AND P3, PT, R5, R22, P3 ;  /* 0x000000160500720c */ /* 0x000fe20001f61270 */
[----:B------:R-:W-:Y:S01]  /*0a70*/  BSSY B0, `(.L_x_769) ;  /* 0x0000022000007945 */ /* 0x000fe20003800000 */
[-C--:B------:R-:W-:Y:S02]  /*0a80*/  IABS R11, R4.reuse ;  /* 0x00000004000b7213 */ /* 0x080fe40000000000 */
[----:B------:R-:W-:-:S02]  /*0a90*/  IABS R21, R4 ;  /* 0x0000000400157213 */ /* 0x000fc40000000000 */
[----:B------:R-:W1:Y:S01]  /*0aa0*/  I2F.RP R6, R11 ;  /* 0x0000000b00067306 */ /* 0x000e620000209400 */
[----:B0-----:R-:W-:-:S07]  /*0ab0*/  ULEA UR4, UR5, UR4, 0x18 ;  /* 0x0000000405047291 */ /* 0x001fce000f8ec03f */
[----:B-1----:R-:W0:Y:S02]  /*0ac0*/  MUFU.RCP R6, R6 ;  /* 0x0000000600067308 */ /* 0x002e240000001000 */
[----:B0-----:R-:W-:Y:S01]  /*0ad0*/  IADD3 R12, R6, 0xffffffe, RZ ;  /* 0x0ffffffe060c7810 */ /* 0x001fe20007ffe0ff */
[----:B------:R-:W-:-:S05]  /*0ae0*/  IMAD.MOV R6, RZ, RZ, -R21 ;  /* 0x000000ffff067224 */ /* 0x000fca00078e0a15 */
[----:B------:R0:W1:Y:S02]  /*0af0*/  F2I.FTZ.U32.TRUNC.NTZ R13, R12 ;  /* 0x0000000c000d7305 */ /* 0x000064000021f000 */
[----:B0-----:R-:W-:Y:S01]  /*0b00*/  MOV R12, RZ ;  /* 0x000000ff000c7202 */ /* 0x001fe20000000f00 */
[----:B-1----:R-:W-:-:S04]  /*0b10*/  IMAD.MOV R14, RZ, RZ, -R13 ;  /* 0x000000ffff0e7224 */ /* 0x002fc800078e0a0d */
[----:B------:R-:W-:Y:S02]  /*0b20*/  IMAD R15, R14, R11, RZ ;  /* 0x0000000b0e0f7224 */ /* 0x000fe400078e02ff */
[----:B------:R-:W-:Y:S02]  /*0b30*/  IMAD.MOV.U32 R14, RZ, RZ, R17 ;  /* 0x000000ffff0e7224 */ /* 0x000fe400078e0011 */
[----:B------:R-:W-:-:S06]  /*0b40*/  IMAD.HI.U32 R13, R13, R15, R12 ;  /* 0x0000000f0d0d7227 */ /* 0x000fcc00078e000c */
[----:B------:R-:W-:-:S04]  /*0b50*/  IMAD.HI.U32 R13, R13, R14, RZ ;  /* 0x0000000e0d0d7227 */ /* 0x000fc800078e00ff */
[----:B------:R-:W-:-:S05]  /*0b60*/  IMAD R6, R13, R6, R14 ;  /* 0x000000060d067224 */ /* 0x000fca00078e020e */
[----:B------:R-:W-:-:S13]  /*0b70*/  ISETP.GT.U32.AND P6, PT, R11, R6, PT ;  /* 0x000000060b00720c */ /* 0x000fda0003fc4070 */
[----:B------:R-:W-:Y:S01]  /*0b80*/  @!P6 IMAD.IADD R6, R6, 0x1, -R11 ;  /* 0x000000010606e824 */ /* 0x000fe200078e0a0b */
[----:B------:R-:W-:Y:S02]  /*0b90*/  @!P6 IADD3 R13, R13, 0x1, RZ ;  /* 0x000000010d0de810 */ /* 0x000fe40007ffe0ff */
[----:B------:R-:W-:Y:S02]  /*0ba0*/  ISETP.NE.AND P6, PT, R4, RZ, PT ;  /* 0x000000ff0400720c */ /* 0x000fe40003fc5270 */
[----:B------:R-:W-:Y:S02]  /*0bb0*/  ISETP.GE.U32.AND P1, PT, R6, R11, PT ;  /* 0x0000000b0600720c */ /* 0x000fe40003f26070 */
[----:B------:R-:W-:-:S04]  /*0bc0*/  LOP3.LUT R6, R5, R4, RZ, 0x3c, !PT ;  /* 0x0000000405067212 */ /* 0x000fc800078e3cff */
[----:B------:R-:W-:-:S07]  /*0bd0*/  ISETP.GE.AND P2, PT, R6, RZ, PT ;  /* 0x000000ff0600720c */ /* 0x000fce0003f46270 */
[----:B------:R-:W-:-:S06]  /*0be0*/  @P1 VIADD R13, R13, 0x1 ;  /* 0x000000010d0d1836 */ /* 0x000fcc0000000000 */
[----:B------:R-:W-:Y:S01]  /*0bf0*/  @!P2 IMAD.MOV R13, RZ, RZ, -R13 ;  /* 0x000000ffff0da224 */ /* 0x000fe200078e0a0d */
[----:B------:R-:W-:-:S04]  /*0c00*/  @!P6 LOP3.LUT R13, RZ, R4, RZ, 0x33, !PT ;  /* 0x00000004ff0de212 */ /* 0x000fc800078e33ff */
[----:B------:R-:W-:-:S05]  /*0c10*/  IADD3 R6, -R13, RZ, RZ ;  /* 0x000000ff0d067210 */ /* 0x000fca0007ffe1ff */
[----:B------:R-:W-:-:S04]  /*0c20*/  IMAD R6, R4, R6, R5 ;  /* 0x0000000604067224 */ /* 0x000fc800078e0205 */
[----:B------:R-:W-:-:S05]  /*0c30*/  IMAD R6, R4, R13, R6 ;  /* 0x0000000d04067224 */ /* 0x000fca00078e0206 */
[----:B------:R-:W-:-:S05]  /*0c40*/  LEA R11, R6, UR4, 0x2 ;  /* 0x00000004060b7c11 */ /* 0x000fca000f8e10ff */
[----:B------:R-:W-:Y:S01]  /*0c50*/  IMAD R22, R22, 0x4, R11 ;  /* 0x0000000416167824 */ /* 0x000fe200078e020b */
[----:B------:R-:W-:Y:S06]  /*0c60*/  @!P3 BRA `(.L_x_770) ;  /* 0x000000000008b947 */ /* 0x000fec0003800000 */
[----:B------:R0:W-:Y:S04]  /*0c70*/  STS [R11], R16 ;  /* 0x000000100b007388 */ /* 0x0001e80000000800 */
[----:B------:R0:W-:Y:S02]  /*0c80*/  @!P4 STS [R22], R23 ;  /* 0x000000171600c388 */ /* 0x0001e40000000800 */
.L_x_770:
[----:B------:R-:W-:Y:S05]  /*0c90*/  BSYNC B0 ;  /* 0x0000000000007941 */ /* 0x000fea0003800000 */
.L_x_769:
[----:B------:R-:W-:Y:S06]  /*0ca0*/  BAR.SYNC.DEFER_BLOCKING 0x0 ;  /* 0x0000000000007b1d */ /* 0x000fec0000010000 */
[----:B------:R-:W-:Y:S02]  /*0cb0*/  BSSY B0, `(.L_x_771) ;  /* 0x0000005000007945 */ /* 0x000fe40003800000 */
[----:B------:R-:W-:Y:S06]  /*0cc0*/  BAR.SYNC.DEFER_BLOCKING 0x0 ;  /* 0x0000000000007b1d */ /* 0x000fec0000010000 */
[----:B------:R-:W-:Y:S05]  /*0cd0*/  @!P3 BRA `(.L_x_772) ;  /* 0x000000000008b947 */ /* 0x000fea0003800000 */
[----:B0-----:R1:W2:Y:S04]  /*0ce0*/  @!P4 LDS R23, [R22] ;  /* 0x000000001617c984 */ /* 0x0012a80000000800 */
[----:B------:R1:W3:Y:S02]  /*0cf0*/  LDS R16, [R11] ;  /* 0x000000000b107984 */ /* 0x0002e40000000800 */
.L_x_772:
[----:B------:R-:W-:Y:S05]  /*0d00*/  BSYNC B0 ;  /* 0x0000000000007941 */ /* 0x000fea0003800000 */
.L_x_771:
[----:B------:R-:W-:Y:S06]  /*0d10*/  BAR.SYNC.DEFER_BLOCKING 0x0 ;  /* 0x0000000000007b1d */ /* 0x000fec0000010000 */
.L_x_768:
[----:B------:R-:W-:Y:S01]  /*0d20*/  BSSY B0, `(.L_x_773) ;  /* 0x0000020000007945 */ /* 0x000fe20003800000 */
[----:B01----:R-:W-:Y:S01]  /*0d30*/  IMAD.MOV.U32 R11, RZ, RZ, RZ ;  /* 0x000000ffff0b7224 */ /* 0x003fe200078e00ff */
[----:B------:R-:W-:Y:S02]  /*0d40*/  VIADDMNMX R6, R114, -R0, RZ, !PT ;  /* 0x8000000072067246 */ /* 0x000fe400078001ff */
[----:B------:R-:W-:Y:S05]  /*0d50*/  @P5 BRA `(.L_x_774) ;  /* 0x0000000000705947 */ /* 0x000fea0003800000 */
[----:B------:R-:W0:Y:S01]  /*0d60*/  S2R R14, SR_CgaCtaId ;  /* 0x00000000000e7919 */ /* 0x000e220000008800 */
[----:B------:R-:W1:Y:S01]  /*0d70*/  @!P4 LDC.64 R12, c[0x0][0x248] ;  /* 0x00009200ff0ccb82 */ /* 0x000e620000000a00 */
[----:B------:R-:W-:Y:S01]  /*0d80*/  MOV R11, 0x400 ;  /* 0x00000400000b7802 */ /* 0x000fe20000000f00 */
[----:B------:R-:W-:Y:S01]  /*0d90*/  UMOV UR4, 0xffffffff ;  /* 0xffffffff00047882 */ /* 0x000fe20000000000 */
[----:B------:R-:W-:-:S03]  /*0da0*/  LEA R18, R3, R18, 0x2 ;  /* 0x0000001203127211 */ /* 0x000fc600078e10ff */
[C---:B------:R-:W-:Y:S02]  /*0db0*/  VIADD R4, R11.reuse, 0x40 ;  /* 0x000000400b047836 */ /* 0x040fe40000000000 */
[----:B------:R-:W-:Y:S02]  /*0dc0*/  @!P4 VIADD R11, R11, 0xc0 ;  /* 0x000000c00b0bc836 */ /* 0x000fe40000000000 */
[----:B------:R-:W-:-:S04]  /*0dd0*/  IMAD R19, R19, R0, R18 ;  /* 0x0000000013137224 */ /* 0x000fc800078e0212 */
[----:B-1----:R-:W-:-:S05]  /*0de0*/  @!P4 IMAD.WIDE R12, R19, 0x4, R12 ;  /* 0x00000004130cc825 */ /* 0x002fca00078e020c */
[----:B--2---:R1:W-:Y:S01]  /*0df0*/  @!P4 STG.E desc[UR6][R12.64], R23 ;  /* 0x000000170c00c986 */ /* 0x0043e2000c101906 */
[C---:B0-----:R-:W-:Y:S02]  /*0e00*/  LEA R4, R14.reuse, R4, 0x18 ;  /* 0x000000040e047211 */ /* 0x041fe400078ec0ff */
[----:B------:R-:W-:Y:S02]  /*0e10*/  @!P4 LEA R14, R14, R11, 0x18 ;  /* 0x0000000b0e0ec211 */ /* 0x000fe400078ec0ff */
[----:B------:R-:W-:Y:S01]  /*0e20*/  LEA R11, R5, R4, 0x2 ;  /* 0x00000004050b7211 */ /* 0x000fe200078e10ff */
[----:B---3--:R-:W-:Y:S02]  /*0e30*/  FMUL.FTZ R4, R23, R16 ;  /* 0x0000001017047220 */ /* 0x008fe40000410000 */
[----:B------:R-:W-:Y:S02]  /*0e40*/  @!P4 IMAD R15, R5, 0x4, R14 ;  /* 0x00000004050fc824 */ /* 0x000fe400078e020e */
[----:B------:R1:W-:Y:S04]  /*0e50*/  STS [R11], R16 ;  /* 0x000000100b007388 */ /* 0x0003e80000000800 */
[----:B------:R1:W-:Y:S01]  /*0e60*/  @!P4 STS [R15], R20 ;  /* 0x000000140f00c388 */ /* 0x0003e20000000800 */
[----:B------:R-:W-:Y:S05]  /*0e70*/  BRA.DIV UR4, `(.L_x_775) ;  /* 0x0000005204887947 */ /* 0x000fea000b800000 */
[----:B-1----:R-:W0:Y:S02]  /*0e80*/  SHFL.BFLY PT, R11, R4, 0x10, 0x1f ;  /* 0x0e001f00040b7f89 */ /* 0x002e2400000e0000 */
[----:B0-----:R-:W-:-:S05]  /*0e90*/  FADD.FTZ R11, R4, R11 ;  /* 0x0000000b040b7221 */ /* 0x001fca0000010000 */
[----:B------:R-:W0:Y:S02]  /*0ea0*/  SHFL.BFLY PT, R12, R11, 0x8, 0x1f ;  /* 0x0d001f000b0c7f89 */ /* 0x000e2400000e0000 */
[----:B0-----:R-:W-:-:S05]  /*0eb0*/  FADD.FTZ R12, R11, R12 ;  /* 0x0000000c0b0c7221 */ /* 0x001fca0000010000 */
[----:B------:R-:W0:Y:S02]  /*0ec0*/  SHFL.BFLY PT, R13, R12, 0x4, 0x1f ;  /* 0x0c801f000c0d7f89 */ /* 0x000e2400000e0000 */
[----:B0-----:R-:W-:-:S05]  /*0ed0*/  FADD.FTZ R13, R12, R13 ;  /* 0x0000000d0c0d7221 */ /* 0x001fca0000010000 */
[----:B------:R-:W0:Y:S02]  /*0ee0*/  SHFL.BFLY PT, R14, R13, 0x2, 0x1f ;  /* 0x0c401f000d0e7f89 */ /* 0x000e2400000e0000 */
[----:B0-----:R-:W-:-:S05]  /*0ef0*/  FADD.FTZ R14, R13, R14 ;  /* 0x0000000e0d0e7221 */ /* 0x001fca0000010000 */
[----:B------:R0:W1:Y:S02]  /*0f00*/  SHFL.BFLY PT, R15, R14, 0x1, 0x1f ;  /* 0x0c201f000e0f7f89 */ /* 0x00006400000e0000 */
.L_x_862:
[----:B-1----:R-:W-:-:S07]  /*0f10*/  FADD.FTZ R11, R14, R15 ;  /* 0x0000000f0e0b7221 */ /* 0x002fce0000010000 */
.L_x_774:
[----:B------:R-:W-:Y:S05]  /*0f20*/  BSYNC B0 ;  /* 0x0000000000007941 */ /* 0x000fea0003800000 */
.L_x_773:
[----:B------:R-:W1:Y:S01]  /*0f30*/  S2R R17, SR_CgaCtaId ;  /* 0x0000000000117919 */ /* 0x000e620000008800 */
[----:B------:R-:W-:Y:S01]  /*0f40*/  ISETP.NE.AND P1, PT, R5, RZ, PT ;  /* 0x000000ff0500720c */ /* 0x000fe20003f25270 */
[----:B------:R-:W-:Y:S01]  /*0f50*/  IMAD.MOV.U32 R110, RZ, RZ, -0x800001 ;  /* 0xff7fffffff6e7424 */ /* 0x000fe200078e00ff */
[----:B---3--:R-:W-:Y:S02]  /*0f60*/  MOV R16, 0x400 ;  /* 0x0000040000107802 */ /* 0x008fe40000000f00 */
[----:B------:R-:W-:-:S03]  /*0f70*/  IADD3 R45, R9, -R6, RZ ;  /* 0x80000006092d7210 */ /* 0x000fc60007ffe0ff */
[----:B------:R-:W-:-:S05]  /*0f80*/  VIADD R4, R16, 0x140 ;  /* 0x0000014010047836 */ /* 0x000fca0000000000 */
[----:B-1----:R-:W-:Y:S01]  /*0f90*/  LEA R4, R17, R4, 0x18 ;  /* 0x0000000411047211 */ /* 0x002fe200078ec0ff */
[----:B------:R-:W-:Y:S06]  /*0fa0*/  @P1 BRA `(.L_x_776) ;  /* 0x0000000000401947 */ /* 0x000fec0003800000 */
[----:B------:R-:W-:Y:S01]  /*0fb0*/  ULDC.64 UR4, c[0x0][0x2c8] ;  /* 0x0000b20000047ab9 */ /* 0x000fe20000000a00 */
[----:B------:R-:W-:Y:S01]  /*0fc0*/  IMAD R15, R45, 0x4, R4 ;  /* 0x000000042d0f7824 */ /* 0x000fe200078e0204 */
[----:B------:R-:W-:Y:S01]  /*0fd0*/  ISETP.NE.U32.AND P1, PT, RZ, UR4, PT ;  /* 0x00000004ff007c0c */ /* 0x000fe2000bf25070 */
[----:B------:R-:W-:Y:S02]  /*0fe0*/  ULDC UR4, c[0x0][0x2a0] ;  /* 0x0000a80000047ab9 */ /* 0x000fe40000000800 */
[----:B------:R-:W-:Y:S01]  /*0ff0*/  FMUL.FTZ R110, R11, UR4 ;  /* 0x000000040b6e7c20 */ /* 0x000fe20008410000 */
[----:B------:R-:W-:-:S13]  /*1000*/  ISETP.NE.AND.EX P1, PT, RZ, UR5, PT, P1 ;  /* 0x00000005ff007c0c */ /* 0x000fda000bf25310 */
[----:B------:R-:W-:Y:S05]  /*1010*/  @!P1 BRA `(.L_x_777) ;  /* 0x0000000000209947 */ /* 0x000fea0003800000 */
[----:B------:R-:W1:Y:S01]  /*1020*/  LDC.64 R12, c[0x0][0x2c8] ;  /* 0x0000b200ff0c7b82 */ /* 0x000e620000000a00 */
[----:B0-----:R-:W-:Y:S01]  /*1030*/  IADD3 R14, R9, -R112, RZ ;  /* 0x80000070090e7210 */ /* 0x001fe20007ffe0ff */
[----:B------:R-:W-:-:S04]  /*1040*/  ULDC UR4, c[0x0][0x2d0] ;  /* 0x0000b40000047ab9 */ /* 0x000fc80000000800 */
[----:B------:R-:W-:-:S04]  /*1050*/  IMAD R9, R7, UR4, R14 ;  /* 0x0000000407097c24 */ /* 0x000fc8000f8e020e */
[----:B------:R-:W-:-:S04]  /*1060*/  IMAD R9, R9, UR4, R14 ;  /* 0x0000000409097c24 */ /* 0x000fc8000f8e020e */
[----:B-1----:R-:W-:-:S06]  /*1070*/  IMAD.WIDE R12, R9, 0x4, R12 ;  /* 0x00000004090c7825 */ /* 0x002fcc00078e020c */
[----:B------:R-:W3:Y:S02]  /*1080*/  LDG.E R13, desc[UR6][R12.64] ;  /* 0x000000060c0d7981 */ /* 0x000ee4000c1e1900 */
[----:B---3--:R-:W-:-:S07]  /*1090*/  FADD.FTZ R110, R110, R13 ;  /* 0x0000000d6e6e7221 */ /* 0x008fce0000010000 */
.L_x_777:
[----:B------:R1:W-:Y:S02]  /*10a0*/  STS [R15], R110 ;  /* 0x0000006e0f007388 */ /* 0x0003e40000000800 */
.L_x_776:
[----:B------:R-:W-:Y:S05]  /*10b0*/  WARPSYNC.ALL ;  /* 0x0000000000007948 */ /* 0x000fea0003800000 */
[----:B------:R-:W-:Y:S01]  /*10c0*/  BAR.SYNC.DEFER_BLOCKING 0x0 ;  /* 0x0000000000007b1d */ /* 0x000fe20000010000 */
[----:B------:R-:W-:Y:S01]  /*10d0*/  LEA R11, R17, R16, 0x18 ;  /* 0x00000010110b7211 */ /* 0x000fe200078ec0ff */
[----:B------:R-:W-:Y:S02]  /*10e0*/  VIADD R45, R45, 0x1f ;  /* 0x0000001f2d2d7836 */ /* 0x000fe40000000000 */
[----:B------:R-:W-:Y:S02]  /*10f0*/  IMAD R10, R10, R8, R7 ;  /* 0x000000080a0a7224 */ /* 0x000fe400078e0207 */
[----:B------:R-:W-:Y:S01]  /*1100*/  IMAD.IADD R111, R5, 0x1, R6 ;  /* 0x00000001056f7824 */ /* 0x000fe200078e0206 */
[----:B------:R-:W-:-:S04]  /*1110*/  SHF.R.S32.HI R44, RZ, 0x1f, R45 ;  /* 0x0000001fff2c7819 */ /* 0x000fc8000001142d */
[----:B------:R-:W-:-:S04]  /*1120*/  LEA.HI R44, R44, R45, RZ, 0x5 ;  /* 0x0000002d2c2c7211 */ /* 0x000fc800078f28ff */
[----:B------:R-:W-:-:S04]  /*1130*/  LOP3.LUT R9, R44, 0xffffffe0, RZ, 0xc0, !PT ;  /* 0xffffffe02c097812 */ /* 0x000fc800078ec0ff */
[----:B------:R-:W-:Y:S01]  /*1140*/  IADD3 R9, R9, R6, RZ ;  /* 0x0000000609097210 */ /* 0x000fe20007ffe0ff */
[----:B01----:R0:W1:Y:S04]  /*1150*/  LDS.128 R12, [R11+0x40] ;  /* 0x000040000b0c7984 */ /* 0x0030680000000c00 */
[----:B------:R0:W3:Y:S04]  /*1160*/  LDS.128 R16, [R11+0x50] ;  /* 0x000050000b107984 */ /* 0x0000e80000000c00 */
[----:B--2---:R0:W2:Y:S04]  /*1170*/  LDS.128 R20, [R11+0x60] ;  /* 0x000060000b147984 */ /* 0x0040a80000000c00 */
[----:B------:R0:W4:Y:S04]  /*1180*/  LDS.128 R24, [R11+0x70] ;  /* 0x000070000b187984 */ /* 0x0001280000000c00 */
[----:B------:R0:W0:Y:S04]  /*1190*/  LDS.128 R28, [R11+0x80] ;  /* 0x000080000b1c7984 */ /* 0x0000280000000c00 */
[----:B------:R0:W0:Y:S04]  /*11a0*/  LDS.128 R32, [R11+0x90] ;  /* 0x000090000b207984 */ /* 0x0000280000000c00 */
[----:B------:R0:W0:Y:S04]  /*11b0*/  LDS.128 R36, [R11+0xa0] ;  /* 0x0000a0000b247984 */ /* 0x0000280000000c00 */
[----:B------:R0:W0:Y:S01]  /*11c0*/  LDS.128 R40, [R11+0xb0] ;  /* 0x0000b0000b287984 */ /* 0x0000220000000c00 */
[----:B------:R-:W-:Y:S05]  /*11d0*/  @P4 BRA `(.L_x_778) ;  /* 0x0000000000204947 */ /* 0x000fea0003800000 */
[----:B------:R0:W0:Y:S04]  /*11e0*/  LDS.128 R44, [R11+0xc0] ;  /* 0x0000c0000b2c7984 */ /* 0x0000280000000c00 */
[----:B------:R0:W0:Y:S04]  /*11f0*/  LDS.128 R48, [R11+0xd0] ;  /* 0x0000d0000b307984 */ /* 0x0000280000000c00 */
[----:B------:R0:W0:Y:S04]  /*1200*/  LDS.128 R52, [R11+0xe0] ;  /* 0x0000e0000b347984 */ /* 0x0000280000000c00 */
[----:B------:R0:W0:Y:S04]  /*1210*/  LDS.128 R56, [R11+0xf0] ;  /* 0x0000f0000b387984 */ /* 0x0000280000000c00 */
[----:B------:R0:W0:Y:S04]  /*1220*/  LDS.128 R60, [R11+0x100] ;  /* 0x000100000b3c7984 */ /* 0x0000280000000c00 */
[----:B------:R0:W0:Y:S04]  /*1230*/  LDS.128 R64, [R11+0x110] ;  /* 0x000110000b407984 */ /* 0x0000280000000c00 */
[----:B------:R0:W0:Y:S04]  /*1240*/  LDS.128 R68, [R11+0x120] ;  /* 0x000120000b447984 */ /* 0x0000280000000c00 */
[----:B------:R0:W0:Y:S02]  /*1250*/  LDS.128 R72, [R11+0x130] ;  /* 0x000130000b487984 */ /* 0x0000240000000c00 */
.L_x_778:
[----:B------:R-:W-:Y:S01]  /*1260*/  ISETP.GE.AND P1, PT, R111, R9, PT ;  /* 0x000000096f00720c */ /* 0x000fe20003f26270 */
[----:B------:R-:W-:Y:S01]  /*1270*/  ULDC UR5, c[0x0][0x29c] ;  /* 0x0000a70000057ab9 */ /* 0x000fe20000000800 */
[----:B------:R-:W-:Y:S01]  /*1280*/  ULDC UR15, c[0x0][0x284] ;  /* 0x0000a100000f7ab9 */ /* 0x000fe20000000800 */
[----:B------:R-:W-:Y:S01]  /*1290*/  ULDC UR14, c[0x0][0x2a0] ;  /* 0x0000a800000e7ab9 */ /* 0x000fe20000000800 */
[----:B------:R-:W-:Y:S01]  /*12a0*/  ULDC.64 UR12, c[0x0][0x248] ;  /* 0x00009200000c7ab9 */ /* 0x000fe20000000a00 */
[----:B------:R-:W-:Y:S01]  /*12b0*/  ULDC.64 UR10, c[0x0][0x258] ;  /* 0x00009600000a7ab9 */ /* 0x000fe20000000a00 */
[----:B------:R-:W-:Y:S01]  /*12c0*/  ULDC.64 UR8, c[0x0][0x2b0] ;  /* 0x0000ac0000087ab9 */ /* 0x000fe20000000a00 */
[----:B------:R-:W-:Y:S01]  /*12d0*/  ULDC.64 UR16, c[0x0][0x2c8] ;  /* 0x0000b20000107ab9 */ /* 0x000fe20000000a00 */
[----:B------:R-:W-:Y:S01]  /*12e0*/  BSSY B0, `(.L_x_779) ;  /* 0x00001a1000007945 */ /* 0x000fe20003800000 */
[----:B------:R-:W-:-:S04]  /*12f0*/  IMAD.SHL.U32 R5, R10, 0x20, RZ ;  /* 0x000000200a057824 */ /* 0x000fc800078e00ff */
[----:B------:R-:W-:Y:S05]  /*1300*/  @P1 BRA `(.L_x_780) ;  /* 0x0000001800781947 */ /* 0x000fea0003800000 */
[----:B------:R-:W5:Y:S01]  /*1310*/  LDC R108, c[0x0][0x2c0] ;  /* 0x0000b000ff6c7b82 */ /* 0x000f620000000800 */
[----:B------:R-:W-:Y:S02]  /*1320*/  ULDC UR4, c[0x0][0x298] ;  /* 0x0000a60000047ab9 */ /* 0x000fe40000000800 */
[----:B-----5:R-:W-:-:S07]  /*1330*/  VIADD R108, R108, UR4 ;  /* 0x000000046c6c7c36 */ /* 0x020fce0008000000 */
.L_x_799:
[----:B------:R-:W-:Y:S02]  /*1340*/  ISETP.NE.U32.AND P1, PT, RZ, UR8, PT ;  /* 0x00000008ff007c0c */ /* 0x000fe4000bf25070 */
[----:B------:R-:W-:Y:S02]  /*1350*/  MOV R0, UR15 ;  /* 0x0000000f00007c02 */ /* 0x000fe40008000f00 */
[----:B------:R-:W-:-:S13]  /*1360*/  ISETP.NE.AND.EX P1, PT, RZ, UR9, PT, P1 ;  /* 0x00000009ff007c0c */ /* 0x000fda000bf25310 */
[----:B------:R-:W-:Y:S01]  /*1370*/  @P1 IMAD R106, R109, R0, RZ ;  /* 0x000000006d6a1224 */ /* 0x000fe200078e02ff */
[----:B------:R-:W-:-:S04]  /*1380*/  @P1 SHF.R.S32.HI R104, RZ, 0x1f, R111 ;  /* 0x0000001fff681819 */ /* 0x000fc8000001146f */
[--C-:B------:R-:W-:Y:S02]  /*1390*/  @P1 SHF.R.S32.HI R105, RZ, 0x1f, R106.reuse ;  /* 0x0000001fff691819 */ /* 0x100fe4000001146a */
[----:B------:R-:W-:-:S04]  /*13a0*/  @P1 IADD3 R106, P2, P3, R111, UR8, R106 ;  /* 0x000000086f6a1c10 */ /* 0x000fc8000fb5e06a */
[----:B------:R-:W-:-:S05]  /*13b0*/  @P1 IADD3.X R107, R104, UR9, R105, P2, P3 ;  /* 0x00000009686b1c10 */ /* 0x000fca00097e6469 */
[----:B-----5:R-:W5:Y:S01]  /*13c0*/  @P1 LDG.E.U8 R106, desc[UR6][R106.64] ;  /* 0x000000066a6a1981 */ /* 0x020f62000c1e1100 */
[----:B------:R-:W0:Y:S01]  /*13d0*/  I2F.RP R117, R2 ;  /* 0x0000000200757306 */ /* 0x000e220000209400 */
[----:B------:R-:W-:Y:S01]  /*13e0*/  HFMA2.MMA R104, -RZ, RZ, 0, 0 ;  /* 0x00000000ff687435 */ /* 0x000fe200000001ff */
[----:B------:R-:W-:Y:S01]  /*13f0*/  IABS R118, R0 ;  /* 0x0000000000767213 */ /* 0x000fe20000000000 */
[----:B------:R-:W-:Y:S01]  /*1400*/  BSSY B1, `(.L_x_781) ;  /* 0x0000042000017945 */ /* 0x000fe20003800000 */
[----:B------:R-:W-:-:S04]  /*1410*/  ISETP.GE.AND P3, PT, R111, RZ, PT ;  /* 0x000000ff6f00720c */ /* 0x000fc80003f66270 */
[----:B0-----:R-:W0:Y:S02]  /*1420*/  MUFU.RCP R117, R117 ;  /* 0x0000007500757308 */ /* 0x001e240000001000 */
[----:B0-----:R-:W-:-:S06]  /*1430*/  VIADD R105, R117, 0xffffffe ;  /* 0x0ffffffe75697836 */ /* 0x001fcc0000000000 */
[----:B------:R-:W0:Y:S02]  /*1440*/  F2I.FTZ.U32.TRUNC.NTZ R105, R105 ;  /* 0x0000006900697305 */ /* 0x000e24000021f000 */
[----:B0-----:R-:W-:-:S04]  /*1450*/  IMAD.MOV R115, RZ, RZ, -R105 ;  /* 0x000000ffff737224 */ /* 0x001fc800078e0a69 */
[----:B------:R-:W-:-:S04]  /*1460*/  IMAD R115, R115, R2, RZ ;  /* 0x0000000273737224 */ /* 0x000fc800078e02ff */
[----:B------:R-:W-:Y:S01]  /*1470*/  IMAD.HI.U32 R104, R105, R115, R104 ;  /* 0x0000007369687227 */ /* 0x000fe200078e0068 */
[----:B------:R-:W-:-:S05]  /*1480*/  IABS R115, R111 ;  /* 0x0000006f00737213 */ /* 0x000fca0000000000 */
[----:B------:R-:W-:-:S04]  /*1490*/  IMAD.HI.U32 R104, R104, R115, RZ ;  /* 0x0000007368687227 */ /* 0x000fc800078e00ff */
[----:B------:R-:W-:-:S04]  /*14a0*/  IMAD.MOV R104, RZ, RZ, -R104 ;  /* 0x000000ffff687224 */ /* 0x000fc800078e0a68 */
[----:B------:R-:W-:Y:S02]  /*14b0*/  IMAD R115, R118, R104, R115 ;  /* 0x0000006876737224 */ /* 0x000fe400078e0273 */
[----:B------:R-:W-:-:S03]  /*14c0*/  VIADD R104, R114, 0xffffffff ;  /* 0xffffffff72687836 */ /* 0x000fc60000000000 */
[----:B------:R-:W-:-:S13]  /*14d0*/  ISETP.GT.U32.AND P2, PT, R2, R115, PT ;  /* 0x000000730200720c */ /* 0x000fda0003f44070 */
[----:B------:R-:W-:-:S05]  /*14e0*/  @!P2 IMAD.IADD R115, R115, 0x1, -R118 ;  /* 0x000000017373a824 */ /* 0x000fca00078e0a76 */
[----:B------:R-:W-:-:S13]  /*14f0*/  ISETP.GT.U32.AND P2, PT, R2, R115, PT ;  /* 0x000000730200720c */ /* 0x000fda0003f44070 */
[----:B------:R-:W-:Y:S02]  /*1500*/  @!P2 IADD3 R115, R115, -R118, RZ ;  /* 0x800000767373a210 */ /* 0x000fe40007ffe0ff */
[----:B------:R-:W-:-:S03]  /*1510*/  ISETP.NE.AND P2, PT, R0, RZ, PT ;  /* 0x000000ff0000720c */ /* 0x000fc60003f45270 */
[----:B------:R-:W-:-:S10]  /*1520*/  @!P3 IMAD.MOV R115, RZ, RZ, -R115 ;  /* 0x000000ffff73b224 */ /* 0x000fd400078e0a73 */
[----:B------:R-:W-:Y:S02]  /*1530*/  @!P2 LOP3.LUT R115, RZ, R0, RZ, 0x33, !PT ;  /* 0x00000000ff73a212 */ /* 0x000fe400078e33ff */
[----:B------:R-:W-:Y:S02]  /*1540*/  ISETP.GE.AND P2, PT, R111, R104, PT ;  /* 0x000000686f00720c */ /* 0x000fe40003f46270 */
[----:B------:R-:W-:Y:S02]  /*1550*/  SHF.R.S32.HI R104, RZ, 0x1f, R115 ;  /* 0x0000001fff687819 */ /* 0x000fe40000011473 */
[----:B-----5:R-:W-:Y:S01]  /*1560*/  ISETP.NE.AND P1, PT, R106, RZ, P1 ;  /* 0x000000ff6a00720c */ /* 0x020fe20000f25270 */
[----:B------:R-:W-:-:S05]  /*1570*/  IMAD R106, R109, R0, RZ ;  /* 0x000000006d6a7224 */ /* 0x000fca00078e02ff */
[----:B------:R-:W-:-:S04]  /*1580*/  IADD3 R105, P3, R115, R106, RZ ;  /* 0x0000006a73697210 */ /* 0x000fc80007f7e0ff */
[----:B------:R-:W-:Y:S02]  /*1590*/  LEA.HI.X.SX32 R104, R106, R104, 0x1, P3 ;  /* 0x000000686a687211 */ /* 0x000fe400018f0eff */
[----:B------:R-:W-:-:S04]  /*15a0*/  LEA R118, P3, R105, UR10, 0x2 ;  /* 0x0000000a69767c11 */ /* 0x000fc8000f8610ff */
[----:B------:R-:W-:Y:S01]  /*15b0*/  LEA.HI.X R119, R105, UR11, R104, 0x2, P3 ;  /* 0x0000000b69777c11 */ /* 0x000fe200098f1468 */
[----:B------:R-:W-:Y:S08]  /*15c0*/  @P2 BRA `(.L_x_782) ;  /* 0x0000000000942947 */ /* 0x000ff00003800000 */
        /* <DEDUP_REMOVED lines=16> */
[----:B------:R-:W0:Y:S01]  /*16d0*/  @P0 LDC.64 R104, c[0x0][0x2e0] ;  /* 0x0000b800ff680b82 */ /* 0x000e220000000a00 */
[----:B------:R-:W-:-:S04]  /*16e0*/  @P0 IMAD R107, R116, R106, R7 ;  /* 0x0000006a746b0224 */ /* 0x000fc800078e0207 */
[----:B------:R-:W-:-:S04]  /*16f0*/  @P0 IMAD.SHL.U32 R107, R107, 0x20, RZ ;  /* 0x000000206b6b0824 */ /* 0x000fc800078e00ff */
[----:B0-----:R-:W-:-:S06]  /*1700*/  @P0 IMAD.WIDE R104, R107, 0x4, R104 ;  /* 0x000000046b680825 */ /* 0x001fcc00078e0268 */
[----:B------:R-:W2:Y:S01]  /*1710*/  @P0 LDG.E.128 R104, desc[UR6][R104.64] ;  /* 0x0000000668680981 */ /* 0x000ea2000c1e1d00 */
[----:B------:R-:W-:Y:S01]  /*1720*/  IMAD R120, R113, R0, RZ ;  /* 0x0000000071787224 */ /* 0x000fe200078e02ff */
[----:B------:R-:W-:Y:S01]  /*1730*/  SHF.R.S32.HI R121, RZ, 0x1f, R117 ;  /* 0x0000001fff797819 */ /* 0x000fe20000011475 */
[----:B-----5:R-:W-:Y:S01]  /*1740*/  FADD.FTZ R76, R44, R76 ;  /* 0x0000004c2c4c7221 */ /* 0x020fe20000010000 */
[----:B------:R-:W-:Y:S01]  /*1750*/  FADD.FTZ R77, R45, R77 ;  /* 0x0000004d2d4d7221 */ /* 0x000fe20000010000 */
[----:B------:R-:W-:Y:S01]  /*1760*/  FADD.FTZ R78, R46, R78 ;  /* 0x0000004e2e4e7221 */ /* 0x000fe20000010000 */
[----:B------:R-:W-:Y:S01]  /*1770*/  SHF.L.U32 R120, R120, 0x5, RZ ;  /* 0x0000000578787819 */ /* 0x000fe200000006ff */
[----:B------:R-:W-:-:S03]  /*1780*/  FADD.FTZ R79, R47, R79 ;  /* 0x0000004f2f4f7221 */ /* 0x000fc60000010000 */
[----:B------:R-:W-:-:S04]  /*1790*/  IADD3 R117, P3, R117, R120, RZ ;  /* 0x0000007875757210 */ /* 0x000fc80007f7e0ff */
[----:B------:R-:W-:Y:S01]  /*17a0*/  LEA.HI.X.SX32 R120, R120, R121, 0x1, P3 ;  /* 0x0000007978787211 */ /* 0x000fe200018f0eff */
[----:B--2---:R-:W-:Y:S01]  /*17b0*/  @P0 FMUL.FTZ R76, R76, R104 ;  /* 0x000000684c4c0220 */ /* 0x004fe20000410000 */
[----:B------:R-:W-:Y:S01]  /*17c0*/  LEA R104, P3, R117, UR12, 0x2 ;  /* 0x0000000c75687c11 */ /* 0x000fe2000f8610ff */
[----:B------:R-:W-:Y:S01]  /*17d0*/  @P0 FMUL.FTZ R77, R77, R105 ;  /* 0x000000694d4d0220 */ /* 0x000fe20000410000 */
[----:B------:R-:W-:Y:S01]  /*17e0*/  @P0 FMUL.FTZ R78, R78, R106 ;  /* 0x0000006a4e4e0220 */ /* 0x000fe20000410000 */
[----:B------:R-:W-:Y:S01]  /*17f0*/  @P0 FMUL.FTZ R79, R79, R107 ;  /* 0x0000006b4f4f0220 */ /* 0x000fe20000410000 */
[----:B------:R-:W-:-:S05]  /*1800*/  LEA.HI.X R105, R117, UR13, R120, 0x2, P3 ;  /* 0x0000000d75697c11 */ /* 0x000fca00098f1478 */
[----:B------:R0:W-:Y:S04]  /*1810*/  STG.E.128 desc[UR6][R104.64], R76 ;  /* 0x0000004c68007986 */ /* 0x0001e8000c101d06 */
.L_x_782:
[----:B------:R-:W-:Y:S05]  /*1820*/  BSYNC B1 ;  /* 0x0000000000017941 */ /* 0x000fea0003800000 */
.L_x_781:
[----:B------:R-:W0:Y:S01]  /*1830*/  LDC R117, c[0x0][0x288] ;  /* 0x0000a200ff757b82 */ /* 0x000e220000000800 */
[----:B------:R-:W-:Y:S07]  /*1840*/  BSSY B1, `(.L_x_783) ;  /* 0x0000027000017945 */ /* 0x000fee0003800000 */
[----:B------:R-:W1:Y:S01]  /*1850*/  LDC.64 R120, c[0x0][0x2e0] ;  /* 0x0000b800ff787b82 */ /* 0x000e620000000a00 */
[----:B0-----:R-:W-:-:S05]  /*1860*/  IMAD R105, R116, R117, R7 ;  /* 0x0000007574697224 */ /* 0x001fca00078e0207 */
[----:B------:R-:W-:-:S05]  /*1870*/  LEA R105, R105, 0x4, 0x5 ;  /* 0x0000000469697811 */ /* 0x000fca00078e28ff */
[----:B-1----:R-:W-:Y:S01]  /*1880*/  IMAD.WIDE R120, R105, 0x4, R120 ;  /* 0x0000000469787825 */ /* 0x002fe200078e0278 */
[----:B------:R-:W-:Y:S06]  /*1890*/  @P2 BRA `(.L_x_784) ;  /* 0x0000000000842947 */ /* 0x000fec0003800000 */
[----:B------:R-:W2:Y:S01]  /*18a0*/  LDG.E R8, desc[UR6][R118.64] ;  /* 0x0000000676087981 */ /* 0x000ea2000c1e1900 */
[----:B------:R-:W-:Y:S02]  /*18b0*/  IMAD.IADD R123, R115, 0x1, R0 ;  /* 0x00000001737b7824 */ /* 0x000fe400078e0200 */
[----:B------:R-:W-:Y:S02]  /*18c0*/  IMAD R11, R5, R0, RZ ;  /* 0x00000000050b7224 */ /* 0x000fe400078e02ff */
        /* <DEDUP_REMOVED lines=13> */
[----:B------:R-:W2:Y:S01]  /*19a0*/  @P0 LDG.E.128 R104, desc[UR6][R120.64] ;  /* 0x0000000678680981 */ /* 0x000ea2000c1e1d00 */
[----:B-----5:R-:W-:Y:S01]  /*19b0*/  FADD.FTZ R8, R48, R8 ;  /* 0x0000000830087221 */ /* 0x020fe20000010000 */
[----:B------:R-:W-:Y:S01]  /*19c0*/  FADD.FTZ R10, R50, R10 ;  /* 0x0000000a320a7221 */ /* 0x000fe20000010000 */
[----:B------:R-:W-:Y:S01]  /*19d0*/  FADD.FTZ R9, R49, R9 ;  /* 0x0000000931097221 */ /* 0x000fe20000010000 */
[----:B------:R-:W-:Y:S01]  /*19e0*/  FADD.FTZ R11, R51, R11 ;  /* 0x0000000b330b7221 */ /* 0x000fe20000010000 */
[----:B--2---:R-:W-:Y:S01]  /*19f0*/  @P0 FMUL.FTZ R8, R8, R104 ;  /* 0x0000006808080220 */ /* 0x004fe20000410000 */
[----:B------:R-:W-:Y:S02]  /*1a00*/  IMAD R104, R113, R0, RZ ;  /* 0x0000000071687224 */ /* 0x000fe400078e02ff */
[----:B------:R-:W-:Y:S01]  /*1a10*/  @P0 FMUL.FTZ R10, R10, R106 ;  /* 0x0000006a0a0a0220 */ /* 0x000fe20000410000 */
[----:B------:R-:W-:Y:S01]  /*1a20*/  @P0 FMUL.FTZ R9, R9, R105 ;  /* 0x0000006909090220 */ /* 0x000fe20000410000 */
[----:B------:R-:W-:Y:S01]  /*1a30*/  @P0 FMUL.FTZ R11, R11, R107 ;  /* 0x0000006b0b0b0220 */ /* 0x000fe20000410000 */
[----:B------:R-:W-:Y:S01]  /*1a40*/  IMAD.SHL.U32 R106, R104, 0x20, RZ ;  /* 0x00000020686a7824 */ /* 0x000fe200078e00ff */
[----:B------:R-:W-:-:S04]  /*1a50*/  SHF.R.S32.HI R104, RZ, 0x1f, R123 ;  /* 0x0000001fff687819 */ /* 0x000fc8000001147b */
[----:B------:R-:W-:-:S04]  /*1a60*/  IADD3 R123, P3, R106, R123, RZ ;  /* 0x0000007b6a7b7210 */ /* 0x000fc80007f7e0ff */
[----:B------:R-:W-:Y:S02]  /*1a70*/  LEA.HI.X.SX32 R106, R106, R104, 0x1, P3 ;  /* 0x000000686a6a7211 */ /* 0x000fe400018f0eff */
[----:B------:R-:W-:-:S04]  /*1a80*/  LEA R104, P3, R123, UR12, 0x2 ;  /* 0x0000000c7b687c11 */ /* 0x000fc8000f8610ff */
[----:B------:R-:W-:-:S05]  /*1a90*/  LEA.HI.X R105, R123, UR13, R106, 0x2, P3 ;  /* 0x0000000d7b697c11 */ /* 0x000fca00098f146a */
[----:B------:R0:W-:Y:S04]  /*1aa0*/  STG.E.128 desc[UR6][R104.64], R8 ;  /* 0x0000000868007986 */ /* 0x0001e8000c101d06 */
.L_x_784:
[----:B------:R-:W-:Y:S05]  /*1ab0*/  BSYNC B1 ;  /* 0x0000000000017941 */ /* 0x000fea0003800000 */
.L_x_783:
[----:B------:R-:W-:Y:S04]  /*1ac0*/  BSSY B1, `(.L_x_785) ;  /* 0x0000023000017945 */ /* 0x000fe80003800000 */
[----:B------:R-:W-:Y:S05]  /*1ad0*/  @P2 BRA `(.L_x_786) ;  /* 0x0000000000842947 */ /* 0x000fea0003800000 */
[----:B------:R-:W2:Y:S01]  /*1ae0*/  LDG.E R80, desc[UR6][R118.64] ;  /* 0x0000000676507981 */ /* 0x000ea2000c1e1900 */
[----:B------:R-:W-:Y:S02]  /*1af0*/  IMAD R123, R0, 0x2, R115 ;  /* 0x00000002007b7824 */ /* 0x000fe400078e0273 */
[----:B------:R-:W-:-:S03]  /*1b00*/  IMAD R83, R5, R0, RZ ;  /* 0x0000000005537224 */ /* 0x000fc600078e02ff */
        /* <DEDUP_REMOVED lines=13> */
[----:B0-----:R-:W2:Y:S01]  /*1be0*/  @P0 LDG.E.128 R104, desc[UR6][R120.64+0x10] ;  /* 0x0000100678680981 */ /* 0x001ea2000c1e1d00 */
        /* <DEDUP_REMOVED lines=16> */
.L_x_786:
[----:B------:R-:W-:Y:S05]  /*1cf0*/  BSYNC B1 ;  /* 0x0000000000017941 */ /* 0x000fea0003800000 */
.L_x_785:
        /* <DEDUP_REMOVED lines=18> */
[----:B01----:R-:W2:Y:S01]  /*1e20*/  @P0 LDG.E.128 R104, desc[UR6][R120.64+0x20] ;  /* 0x0000200678680981 */ /* 0x003ea2000c1e1d00 */
        /* <DEDUP_REMOVED lines=16> */
.L_x_788:
[----:B------:R-:W-:Y:S05]  /*1f30*/  BSYNC B1 ;  /* 0x0000000000017941 */ /* 0x000fea0003800000 */
.L_x_787:
[----:B------:R-:W-:Y:S04]  /*1f40*/  BSSY B1, `(.L_x_789) ;  /* 0x0000023000017945 */ /* 0x000fe80003800000 */
[----:B------:R-:W-:Y:S05]  /*1f50*/  @P2 BRA `(.L_x_790) ;  /* 0x0000000000842947 */ /* 0x000fea0003800000 */
[----:B------:R-:W2:Y:S01]  /*1f60*/  LDG.E R88, desc[UR6][R118.64] ;  /* 0x0000000676587981 */ /* 0x000ea2000c1e1900 */
[----:B------:R-:W-:Y:S01]  /*1f70*/  LEA R123, R0, R115, 0x2 ;  /* 0x00000073007b7211 */ /* 0x000fe200078e10ff */
[----:B------:R-:W-:-:S04]  /*1f80*/  IMAD R91, R5, R0, RZ ;  /* 0x00000000055b7224 */ /* 0x000fc800078e02ff */
[----:B------:R-:W-:Y:S02]  /*1f90*/  IMAD.SHL.U32 R123, R123, 0x4, RZ ;  /* 0x000000047b7b7824 */ /* 0x000fe400078e00ff */
        /* <DEDUP_REMOVED lines=22> */
[----:B------:R-:W-:-:S02]  /*2100*/  SHF.L.U32 R106, R104, 0x5, RZ ;  /* 0x00000005686a7819 */ /* 0x000fc400000006ff */
[----:B------:R-:W-:Y:S02]  /*2110*/  SHF.R.S32.HI R104, RZ, 0x1f, R123 ;  /* 0x0000001fff687819 */ /* 0x000fe4000001147b */
[----:B------:R-:W-:-:S04]  /*2120*/  IADD3 R123, P3, R106, R123, RZ ;  /* 0x0000007b6a7b7210 */ /* 0x000fc80007f7e0ff */
[----:B------:R-:W-:Y:S02]  /*2130*/  LEA.HI.X.SX32 R106, R106, R104, 0x1, P3 ;  /* 0x000000686a6a7211 */ /* 0x000fe400018f0eff */
[----:B------:R-:W-:-:S04]  /*2140*/  LEA R104, P3, R123, UR12, 0x2 ;  /* 0x0000000c7b687c11 */ /* 0x000fc8000f8610ff */
[----:B------:R-:W-:-:S05]  /*2150*/  LEA.HI.X R105, R123, UR13, R106, 0x2, P3 ;  /* 0x0000000d7b697c11 */ /* 0x000fca00098f146a */
[----:B------:R0:W-:Y:S04]  /*2160*/  STG.E.128 desc[UR6][R104.64], R88 ;  /* 0x0000005868007986 */ /* 0x0001e8000c101d06 */
.L_x_790:
[----:B------:R-:W-:Y:S05]  /*2170*/  BSYNC B1 ;  /* 0x0000000000017941 */ /* 0x000fea0003800000 */
.L_x_789:
[----:B------:R-:W-:Y:S04]  /*2180*/  BSSY B1, `(.L_x_791) ;  /* 0x0000023000017945 */ /* 0x000fe80003800000 */
[----:B------:R-:W-:Y:S05]  /*2190*/  @P2 BRA `(.L_x_792) ;  /* 0x0000000000842947 */ /* 0x000fea0003800000 */
[----:B------:R-:W2:Y:S01]  /*21a0*/  LDG.E R92, desc[UR6][R118.64] ;  /* 0x00000006765c7981 */ /* 0x000ea2000c1e1900 */
[----:B------:R-:W-:Y:S02]  /*21b0*/  IMAD R123, R0, 0x5, R115 ;  /* 0x00000005007b7824 */ /* 0x000fe400078e0273 */
[----:B------:R-:W-:Y:S02]  /*21c0*/  IMAD R95, R5, R0, RZ ;  /* 0x00000000055f7224 */ /* 0x000fe400078e02ff */
        /* <DEDUP_REMOVED lines=30> */
.L_x_792:
[----:B------:R-:W-:Y:S05]  /*23b0*/  BSYNC B1 ;  /* 0x0000000000017941 */ /* 0x000fea0003800000 */
.L_x_791:
        /* <DEDUP_REMOVED lines=35> */
.L_x_794:
[----:B------:R-:W-:Y:S05]  /*25f0*/  BSYNC B1 ;  /* 0x0000000000017941 */ /* 0x000fea0003800000 */
.L_x_793:
        /* <DEDUP_REMOVED lines=19> */
[----:B------:R-:W-:Y:S02]  /*2730*/  IMAD R117, R113, R0, RZ ;  /* 0x0000000071757224 */ /* 0x000fe400078e02ff */
[----:B-----5:R-:W-:Y:S01]  /*2740*/  FADD.FTZ R100, R72, R100 ;  /* 0x0000006448647221 */ /* 0x020fe20000010000 */
[----:B------:R-:W-:Y:S01]  /*2750*/  FADD.FTZ R101, R73, R101 ;  /* 0x0000006549657221 */ /* 0x000fe20000010000 */
[----:B------:R-:W-:Y:S01]  /*2760*/  FADD.FTZ R102, R74, R102 ;  /* 0x000000664a667221 */ /* 0x000fe20000010000 */
[----:B------:R-:W-:Y:S01]  /*2770*/  FADD.FTZ R103, R75, R103 ;  /* 0x000000674b677221 */ /* 0x000fe20000010000 */
[----:B------:R-:W-:Y:S02]  /*2780*/  SHF.L.U32 R118, R117, 0x5, RZ ;  /* 0x0000000575767819 */ /* 0x000fe400000006ff */
[----:B------:R-:W-:Y:S02]  /*2790*/  SHF.R.S32.HI R117, RZ, 0x1f, R115 ;  /* 0x0000001fff757819 */ /* 0x000fe40000011473 */
        /* <DEDUP_REMOVED lines=9> */
.L_x_796:
[----:B------:R-:W-:Y:S05]  /*2830*/  BSYNC B1 ;  /* 0x0000000000017941 */ /* 0x000fea0003800000 */
.L_x_795:
[----:B------:R-:W-:Y:S04]  /*2840*/  BSSY B1, `(.L_x_797) ;  /* 0x0000040000017945 */ /* 0x000fe80003800000 */
[----:B------:R-:W-:Y:S05]  /*2850*/  @P2 BRA `(.L_x_798) ;  /* 0x0000000000f82947 */ /* 0x000fea0003800000 */
[----:B01----:R-:W0:Y:S01]  /*2860*/  LDC.64 R104, c[0x0][0x2d8] ;  /* 0x0000b600ff687b82 */ /* 0x003e220000000a00 */
[----:B------:R-:W-:-:S04]  /*2870*/  ISETP.NE.U32.AND P2, PT, RZ, UR16, PT ;  /* 0x00000010ff007c0c */ /* 0x000fc8000bf45070 */
[----:B------:R-:W-:-:S13]  /*2880*/  ISETP.NE.AND.EX P3, PT, RZ, UR17, PT, P2 ;  /* 0x00000011ff007c0c */ /* 0x000fda000bf65320 */
[----:B------:R-:W1:Y:S01]  /*2890*/  @P3 LDC R117, c[0x0][0x2d0] ;  /* 0x0000b400ff753b82 */ /* 0x000e620000000800 */
        /* <DEDUP_REMOVED lines=8> */
[----:B------:R-:W4:Y:S01]  /*2920*/  @P3 LDG.E R104, desc[UR6][R104.64] ;  /* 0x0000000668683981 */ /* 0x000f22000c1e1900 */
[----:B--2---:R-:W-:-:S06]  /*2930*/  @P2 IMAD.WIDE R106, R7, 0x4, R106 ;  /* 0x00000004076a2825 */ /* 0x004fcc00078e026a */
[----:B------:R0:W2:Y:S01]  /*2940*/  @P2 LDG.E R106, desc[UR6][R106.64] ;  /* 0x000000066a6a2981 */ /* 0x0000a2000c1e1900 */
[----:B---3-5:R-:W-:Y:S01]  /*2950*/  FMUL.FTZ R115, R16, R8 ;  /* 0x0000000810737220 */ /* 0x028fe20000410000 */
[----:B------:R-:W-:Y:S01]  /*2960*/  FMUL.FTZ R118, R17, R9 ;  /* 0x0000000911767220 */ /* 0x000fe20000410000 */
[----:B------:R-:W-:Y:S02]  /*2970*/  @P2 ISETP.GE.AND P5, PT, R111, R108, PT ;  /* 0x0000006c6f00220c */ /* 0x000fe40003fa6270 */
[----:B------:R-:W-:Y:S01]  /*2980*/  FFMA.FTZ R115, R12, R76, R115 ;  /* 0x0000004c0c737223 */ /* 0x000fe20000010073 */
[----:B------:R-:W-:-:S03]  /*2990*/  FFMA.FTZ R118, R13, R77, R118 ;  /* 0x0000004d0d767223 */ /* 0x000fc60000010076 */
[----:B------:R-:W-:Y:S01]  /*29a0*/  FFMA.FTZ R115, R20, R80, R115 ;  /* 0x0000005014737223 */ /* 0x000fe20000010073 */
[----:B------:R-:W-:Y:S01]  /*29b0*/  FFMA.FTZ R118, R21, R81, R118 ;  /* 0x0000005115767223 */ /* 0x000fe20000010076 */
[----:B0-----:R-:W-:Y:S02]  /*29c0*/  FMUL.FTZ R107, R18, R10 ;  /* 0x0000000a126b7220 */ /* 0x001fe40000410000 */
[----:B----4-:R-:W-:Y:S01]  /*29d0*/  FFMA.FTZ R115, R24, R84, R115 ;  /* 0x0000005418737223 */ /* 0x010fe20000010073 */
[----:B------:R-:W-:Y:S01]  /*29e0*/  FFMA.FTZ R118, R25, R85, R118 ;  /* 0x0000005519767223 */ /* 0x000fe20000010076 */
[----:B------:R-:W-:Y:S02]  /*29f0*/  FFMA.FTZ R107, R14, R78, R107 ;  /* 0x0000004e0e6b7223 */ /* 0x000fe4000001006b */
[----:B------:R-:W-:Y:S01]  /*2a00*/  FFMA.FTZ R115, R28, R88, R115 ;  /* 0x000000581c737223 */ /* 0x000fe20000010073 */
[----:B------:R-:W-:Y:S01]  /*2a10*/  FFMA.FTZ R118, R29, R89, R118 ;  /* 0x000000591d767223 */ /* 0x000fe20000010076 */
[----:B------:R-:W-:-:S02]  /*2a20*/  FFMA.FTZ R107, R22, R82, R107 ;  /* 0x00000052166b7223 */ /* 0x000fc4000001006b */
[----:B------:R-:W-:Y:S01]  /*2a30*/  FFMA.FTZ R115, R32, R92, R115 ;  /* 0x0000005c20737223 */ /* 0x000fe20000010073 */
[----:B------:R-:W-:Y:S01]  /*2a40*/  FFMA.FTZ R118, R33, R93, R118 ;  /* 0x0000005d21767223 */ /* 0x000fe20000010076 */
[----:B------:R-:W-:Y:S02]  /*2a50*/  FFMA.FTZ R107, R26, R86, R107 ;  /* 0x000000561a6b7223 */ /* 0x000fe4000001006b */
[----:B------:R-:W-:Y:S01]  /*2a60*/  FFMA.FTZ R115, R36, R96, R115 ;  /* 0x0000006024737223 */ /* 0x000fe20000010073 */
[----:B------:R-:W-:Y:S01]  /*2a70*/  FFMA.FTZ R118, R37, R97, R118 ;  /* 0x0000006125767223 */ /* 0x000fe20000010076 */
[----:B------:R-:W-:Y:S02]  /*2a80*/  FFMA.FTZ R107, R30, R90, R107 ;  /* 0x0000005a1e6b7223 */ /* 0x000fe4000001006b */
[----:B------:R-:W-:Y:S01]  /*2a90*/  FFMA.FTZ R105, R40, R100, R115 ;  /* 0x0000006428697223 */ /* 0x000fe20000010073 */
[----:B------:R-:W-:Y:S01]  /*2aa0*/  FFMA.FTZ R118, R41, R101, R118 ;  /* 0x0000006529767223 */ /* 0x000fe20000010076 */
[----:B------:R-:W-:-:S03]  /*2ab0*/  FFMA.FTZ R107, R34, R94, R107 ;  /* 0x0000005e226b7223 */ /* 0x000fc6000001006b */
[----:B------:R-:W-:Y:S01]  /*2ac0*/  FADD.FTZ R105, R105, R118 ;  /* 0x0000007669697221 */ /* 0x000fe20000010000 */
[----:B------:R-:W-:Y:S01]  /*2ad0*/  FMUL.FTZ R118, R19, R11 ;  /* 0x0000000b13767220 */ /* 0x000fe20000410000 */
[----:B------:R-:W-:-:S03]  /*2ae0*/  FFMA.FTZ R107, R38, R98, R107 ;  /* 0x00000062266b7223 */ /* 0x000fc6000001006b */
[----:B------:R-:W-:Y:S01]  /*2af0*/  FFMA.FTZ R118, R15, R79, R118 ;  /* 0x0000004f0f767223 */ /* 0x000fe20000010076 */
[----:B------:R-:W-:Y:S01]  /*2b00*/  FFMA.FTZ R120, R42, R102, R107 ;  /* 0x000000662a787223 */ /* 0x000fe2000001006b */
[----:B------:R-:W-:Y:S02]  /*2b10*/  @P2 SEL R107, R112, RZ, !P5 ;  /* 0x000000ff706b2207 */ /* 0x000fe40006800000 */
[----:B------:R-:W-:Y:S01]  /*2b20*/  FFMA.FTZ R118, R23, R83, R118 ;  /* 0x0000005317767223 */ /* 0x000fe20000010076 */
[----:B------:R-:W-:-:S03]  /*2b30*/  FADD.FTZ R105, R120, R105 ;  /* 0x0000006978697221 */ /* 0x000fc60000010000 */
[----:B------:R-:W-:-:S04]  /*2b40*/  FFMA.FTZ R118, R27, R87, R118 ;  /* 0x000000571b767223 */ /* 0x000fc80000010076 */
[----:B------:R-:W-:-:S04]  /*2b50*/  FFMA.FTZ R118, R31, R91, R118 ;  /* 0x0000005b1f767223 */ /* 0x000fc80000010076 */
[----:B------:R-:W-:-:S04]  /*2b60*/  FFMA.FTZ R118, R35, R95, R118 ;  /* 0x0000005f23767223 */ /* 0x000fc80000010076 */
[----:B------:R-:W-:-:S04]  /*2b70*/  FFMA.FTZ R118, R39, R99, R118 ;  /* 0x0000006327767223 */ /* 0x000fc80000010076 */
[----:B------:R-:W-:-:S04]  /*2b80*/  FFMA.FTZ R118, R43, R103, R118 ;  /* 0x000000672b767223 */ /* 0x000fc80000010076 */
[----:B------:R-:W-:Y:S01]  /*2b90*/  FADD.FTZ R105, R118, R105 ;  /* 0x0000006976697221 */ /* 0x000fe20000010000 */
[----:B------:R-:W-:-:S03]  /*2ba0*/  @P2 IADD3 R118, R111, 0x1, -R114 ;  /* 0x000000016f762810 */ /* 0x000fc60007ffe872 */
[----:B------:R-:W-:Y:S02]  /*2bb0*/  FMUL.FTZ R105, R105, UR14 ;  /* 0x0000000e69697c20 */ /* 0x000fe40008410000 */
[----:B------:R-:W-:Y:S02]  /*2bc0*/  @P2 IMAD.IADD R107, R107, 0x1, R118 ;  /* 0x000000016b6b2824 */ /* 0x000fe400078e0276 */
[----:B------:R-:W-:-:S03]  /*2bd0*/  @P3 FADD.FTZ R105, R105, R104 ;  /* 0x0000006869693221 */ /* 0x000fc60000010000 */
[----:B------:R-:W-:Y:S02]  /*2be0*/  @P2 I2FP.F32.S32 R104, R107 ;  /* 0x0000006b00682245 */ /* 0x000fe40000201400 */
[----:B------:R-:W-:-:S03]  /*2bf0*/  IADD3 R107, R111, -R6, RZ ;  /* 0x800000066f6b7210 */ /* 0x000fc60007ffe0ff */
[----:B--2---:R-:W-:Y:S02]  /*2c00*/  @P2 FFMA.FTZ R105, R104, R106, R105 ;  /* 0x0000006a68692223 */ /* 0x004fe40000010069 */
[----:B------:R-:W-:-:S03]  /*2c10*/  IMAD R104, R107, 0x4, R4 ;  /* 0x000000046b687824 */ /* 0x000fc600078e0204 */
[----:B------:R-:W-:Y:S02]  /*2c20*/  @!P1 FMNMX.FTZ R110, R110, R105, !PT ;  /* 0x000000696e6e9209 */ /* 0x000fe40007810000 */
[----:B------:R0:W-:Y:S05]  /*2c30*/  STS [R104], R105 ;  /* 0x0000006968007388 */ /* 0x0001ea0000000800 */
.L_x_798:
[----:B------:R-:W-:Y:S05]  /*2c40*/  BSYNC B1 ;  /* 0x0000000000017941 */ /* 0x000fea0003800000 */
.L_x_797:
[----:B01----:R-:W-:Y:S02]  /*2c50*/  VIADD R105, R114, 0xffffffff ;  /* 0xffffffff72697836 */ /* 0x003fe40000000000 */
[----:B------:R-:W-:-:S03]  /*2c60*/  VIADD R111, R111, 0x100 ;  /* 0x000001006f6f7836 */ /* 0x000fc60000000000 */
[----:B------:R-:W-:-:S05]  /*2c70*/  IADD3 R105, R105, -R6, RZ ;  /* 0x8000000669697210 */ /* 0x000fca0007ffe0ff */
[----:B------:R-:W-:-:S05]  /*2c80*/  VIADD R105, R105, 0x1f ;  /* 0x0000001f69697836 */ /* 0x000fca0000000000 */
[----:B------:R-:W-:-:S04]  /*2c90*/  SHF.R.S32.HI R104, RZ, 0x1f, R105 ;  /* 0x0000001fff687819 */ /* 0x000fc80000011469 */
[----:B------:R-:W-:-:S04]  /*2ca0*/  LEA.HI R104, R104, R105, RZ, 0x5 ;  /* 0x0000006968687211 */ /* 0x000fc800078f28ff */
[----:B------:R-:W-:-:S04]  /*2cb0*/  LOP3.LUT R105, R104, 0xffffffe0, RZ, 0xc0, !PT ;  /* 0xffffffe068697812 */ /* 0x000fc800078ec0ff */
[----:B------:R-:W-:-:S04]  /*2cc0*/  IADD3 R104, R105, R6, RZ ;  /* 0x0000000669687210 */ /* 0x000fc80007ffe0ff */
[----:B------:R-:W-:-:S13]  /*2cd0*/  ISETP.GE.AND P1, PT, R111, R104, PT ;  /* 0x000000686f00720c */ /* 0x000fda0003f26270 */
[----:B------:R-:W-:Y:S05]  /*2ce0*/  @!P1 BRA `(.L_x_799) ;  /* 0xffffffe400949947 */ /* 0x000fea000383ffff */
.L_x_780:
[----:B------:R-:W-:Y:S05]  /*2cf0*/  BSYNC B0 ;  /* 0x0000000000007941 */ /* 0x000fea0003800000 */
.L_x_779:
[----:B-----5:R-:W1:Y:S01]  /*2d00*/  SHFL.BFLY PT, R9, R110, 0x10, 0x1f ;  /* 0x0e001f006e097f89 */ /* 0x020e6200000e0000 */
[----:B------:R-:W-:Y:S01]  /*2d10*/  BSSY B0, `(.L_x_800) ;  /* 0x0000099000007945 */ /* 0x000fe20003800000 */
[----:B0-----:R-:W0:Y:S01]  /*2d20*/  S2R R29, SR_TID.X ;  /* 0x00000000001d7919 */ /* 0x001e220000002100 */
[----:B-1----:R-:W-:-:S05]  /*2d30*/  FMNMX.FTZ R9, R9, R110, !PT ;  /* 0x0000006e09097209 */ /* 0x002fca0007810000 */
[----:B------:R-:W1:Y:S01]  /*2d40*/  SHFL.BFLY PT, R2, R9, 0x8, 0x1f ;  /* 0x0d001f0009027f89 */ /* 0x000e6200000e0000 */
[----:B0-----:R-:W-:-:S04]  /*2d50*/  SHF.R.S32.HI R10, RZ, 0x1f, R29 ;  /* 0x0000001fff0a7819 */ /* 0x001fc8000001141d */
[----:B------:R-:W-:-:S04]  /*2d60*/  LEA.HI R10, R10, R29, RZ, 0x5 ;  /* 0x0000001d0a0a7211 */ /* 0x000fc800078f28ff */
[----:B------:R-:W-:-:S05]  /*2d70*/  LOP3.LUT R8, R10, 0xffffffe0, RZ, 0xc0, !PT ;  /* 0xffffffe00a087812 */ /* 0x000fca00078ec0ff */
[----:B------:R-:W-:Y:S01]  /*2d80*/  IMAD.IADD R12, R29, 0x1, -R8 ;  /* 0x000000011d0c7824 */ /* 0x000fe200078e0a08 */
[----:B-1----:R-:W-:-:S04]  /*2d90*/  FMNMX.FTZ R2, R9, R2, !PT ;  /* 0x0000000209027209 */ /* 0x002fc80007810000 */
[C---:B------:R-:W-:Y:S02]  /*2da0*/  ISETP.NE.AND P1, PT, R12.reuse, RZ, PT ;  /* 0x000000ff0c00720c */ /* 0x040fe40003f25270 */
[----:B------:R-:W-:Y:S01]  /*2db0*/  ISETP.GT.AND P2, PT, R12, 0x7, PT ;  /* 0x000000070c00780c */ /* 0x000fe20003f44270 */
[----:B------:R-:W0:Y:S10]  /*2dc0*/  SHFL.BFLY PT, R11, R2, 0x4, 0x1f ;  /* 0x0c801f00020b7f89 */ /* 0x000e3400000e0000 */
[----:B------:R-:W1:Y:S01]  /*2dd0*/  @!P1 S2R R13, SR_CgaCtaId ;  /* 0x00000000000d9919 */ /* 0x000e620000008800 */
[----:B------:R-:W-:-:S02]  /*2de0*/  @!P1 SHF.R.S32.HI R10, RZ, 0x5, R10 ;  /* 0x00000005ff0a9819 */ /* 0x000fc4000001140a */
[----:B------:R-:W-:Y:S01]  /*2df0*/  @!P2 MOV R14, 0x400 ;  /* 0x00000400000ea802 */ /* 0x000fe20000000f00 */
[----:B------:R-:W2:Y:S01]  /*2e00*/  @!P2 S2R R15, SR_CgaCtaId ;  /* 0x00000000000fa919 */ /* 0x000ea20000008800 */
[----:B0-----:R-:W-:Y:S02]  /*2e10*/  FMNMX.FTZ R11, R2, R11, !PT ;  /* 0x0000000b020b7209 */ /* 0x001fe40007810000 */
[----:B------:R-:W-:-:S03]  /*2e20*/  @!P1 MOV R2, 0x400 ;  /* 0x0000040000029802 */ /* 0x000fc60000000f00 */
[----:B------:R-:W0:Y:S01]  /*2e30*/  SHFL.BFLY PT, R8, R11, 0x2, 0x1f ;  /* 0x0c401f000b087f89 */ /* 0x000e2200000e0000 */
[----:B-1----:R-:W-:Y:S01]  /*2e40*/  @!P1 LEA R13, R13, R2, 0x18 ;  /* 0x000000020d0d9211 */ /* 0x002fe200078ec0ff */
[----:B------:R-:W-:Y:S01]  /*2e50*/  IMAD.MOV.U32 R2, RZ, RZ, -0x800001 ;  /* 0xff7fffffff027424 */ /* 0x000fe200078e00ff */
[----:B--2---:R-:W-:-:S03]  /*2e60*/  @!P2 LEA R15, R15, R14, 0x18 ;  /* 0x0000000e0f0fa211 */ /* 0x004fc600078ec0ff */
[----:B------:R-:W-:Y:S01]  /*2e70*/  @!P1 IMAD R10, R10, 0x4, R13 ;  /* 0x000000040a0a9824 */ /* 0x000fe200078e020d */
[----:B------:R-:W-:Y:S01]  /*2e80*/  @!P2 LEA R12, R12, R15, 0x2 ;  /* 0x0000000f0c0ca211 */ /* 0x000fe200078e10ff */
[----:B------:R-:W-:Y:S01]  /*2e90*/  IMAD.IADD R15, R29, 0x1, R6 ;  /* 0x000000011d0f7824 */ /* 0x000fe200078e0206 */
[----:B0-----:R-:W-:-:S05]  /*2ea0*/  FMNMX.FTZ R8, R11, R8, !PT ;  /* 0x000000080b087209 */ /* 0x001fca0007810000 */
[----:B------:R-:W0:Y:S02]  /*2eb0*/  SHFL.BFLY PT, R9, R8, 0x1, 0x1f ;  /* 0x0c201f0008097f89 */ /* 0x000e2400000e0000 */
[----:B0-----:R-:W-:-:S05]  /*2ec0*/  FMNMX.FTZ R13, R8, R9, !PT ;  /* 0x00000009080d7209 */ /* 0x001fca0007810000 */
[----:B------:R0:W-:Y:S01]  /*2ed0*/  @!P1 STS [R10], R13 ;  /* 0x0000000d0a009388 */ /* 0x0001e20000000800 */
[----:B------:R-:W-:Y:S01]  /*2ee0*/  BAR.SYNC.DEFER_BLOCKING 0x0 ;  /* 0x0000000000007b1d */ /* 0x000fe20000010000 */
[----:B0-----:R-:W-:-:S05]  /*2ef0*/  MOV R13, RZ ;  /* 0x000000ff000d7202 */ /* 0x001fca0000000f00 */
[----:B------:R-:W0:Y:S01]  /*2f00*/  @!P2 LDS R2, [R12] ;  /* 0x000000000c02a984 */ /* 0x000e220000000800 */
[----:B------:R-:W-:-:S03]  /*2f10*/  ISETP.GE.AND P2, PT, R15, R114, PT ;  /* 0x000000720f00720c */ /* 0x000fc60003f46270 */
[----:B0-----:R-:W0:Y:S02]  /*2f20*/  SHFL.BFLY PT, R9, R2, 0x4, 0x1f ;  /* 0x0c801f0002097f89 */ /* 0x001e2400000e0000 */
[----:B0-----:R-:W-:-:S05]  /*2f30*/  FMNMX.FTZ R8, R9, R2, !PT ;  /* 0x0000000209087209 */ /* 0x001fca0007810000 */
[----:B------:R-:W0:Y:S02]  /*2f40*/  SHFL.BFLY PT, R9, R8, 0x2, 0x1f ;  /* 0x0c401f0008097f89 */ /* 0x000e2400000e0000 */
[----:B0-----:R-:W-:Y:S01]  /*2f50*/  FMNMX.FTZ R11, R8, R9, !PT ;  /* 0x00000009080b7209 */ /* 0x001fe20007810000 */
[----:B------:R-:W-:-:S04]  /*2f60*/  IMAD.MOV.U32 R9, RZ, RZ, R15 ;  /* 0x000000ffff097224 */ /* 0x000fc800078e000f */
[----:B------:R-:W0:Y:S02]  /*2f70*/  SHFL.BFLY PT, R14, R11, 0x1, 0x1f ;  /* 0x0c201f000b0e7f89 */ /* 0x000e2400000e0000 */
[----:B0-----:R-:W-:-:S05]  /*2f80*/  FMNMX.FTZ R14, R11, R14, !PT ;  /* 0x0000000e0b0e7209 */ /* 0x001fca0007810000 */
[----:B---3--:R0:W1:Y:S01]  /*2f90*/  SHFL.IDX PT, R19, R14, RZ, 0x1f ;  /* 0x00001fff0e137589 */ /* 0x00806200000e0000 */
        /* <DEDUP_REMOVED lines=8> */
[----:B0-----:R-:W-:Y:S01]  /*3020*/  IMAD R14, R109, R0, RZ ;  /* 0x000000006d0e7224 */ /* 0x001fe200078e02ff */
[----:B------:R-:W-:Y:S01]  /*3030*/  ULDC.64 UR4, c[0x0][0x2b0] ;  /* 0x0000ac0000047ab9 */ /* 0x000fe20000000a00 */
[--C-:B------:R-:W-:Y:S01]  /*3040*/  SHF.R.S32.HI R0, RZ, 0x1f, R15.reuse ;  /* 0x0000001fff007819 */ /* 0x100fe2000001140f */
[----:B------:R-:W-:Y:S01]  /*3050*/  IMAD.MOV.U32 R13, RZ, RZ, RZ ;  /* 0x000000ffff0d7224 */ /* 0x000fe200078e00ff */
[----:B------:R-:W-:Y:S02]  /*3060*/  ISETP.NE.U32.AND P1, PT, RZ, UR4, PT ;  /* 0x00000004ff007c0c */ /* 0x000fe4000bf25070 */
[----:B------:R-:W-:Y:S02]  /*3070*/  SHF.R.S32.HI R11, RZ, 0x1f, R14 ;  /* 0x0000001fff0b7819 */ /* 0x000fe4000001140e */
[----:B------:R-:W-:Y:S02]  /*3080*/  IADD3 R14, P3, P5, R14, UR4, R15 ;  /* 0x000000040e0e7c10 */ /* 0x000fe4000fd7e00f */
[----:B------:R-:W-:-:S02]  /*3090*/  ISETP.NE.AND.EX P1, PT, RZ, UR5, PT, P1 ;  /* 0x00000005ff007c0c */ /* 0x000fc4000bf25310 */
[----:B------:R-:W-:Y:S02]  /*30a0*/  IADD3.X R11, R11, UR5, R0, P3, P5 ;  /* 0x000000050b0b7c10 */ /* 0x000fe40009fea400 */
[----:B------:R-:W-:-:S09]  /*30b0*/  LEA R0, R29, R4, 0x2 ;  /* 0x000000041d007211 */ /* 0x000fd200078e10ff */
.L_x_807:
[----:B------:R-:W-:Y:S04]  /*30c0*/  BSSY B2, `(.L_x_804) ;  /* 0x000000b000027945 */ /* 0x000fe80003800000 */
[----:B0-----:R-:W-:Y:S05]  /*30d0*/  @!P1 BRA `(.L_x_805) ;  /* 0x0000000000149947 */ /* 0x001fea0003800000 */
[----:B------:R-:W-:-:S06]  /*30e0*/  IMAD.MOV.U32 R10, RZ, RZ, R14 ;  /* 0x000000ffff0a7224 */ /* 0x000fcc00078e000e */
[----:B------:R-:W2:Y:S01]  /*30f0*/  LDG.E.U8 R10, desc[UR6][R10.64] ;  /* 0x000000060a0a7981 */ /* 0x000ea2000c1e1100 */
[----:B------:R-:W-:Y:S01]  /*3100*/  HFMA2.MMA R12, -RZ, RZ, 0, 0 ;  /* 0x00000000ff0c7435 */ /* 0x000fe200000001ff */
[----:B--2---:R-:W-:-:S13]  /*3110*/  ISETP.NE.AND P3, PT, R10, RZ, PT ;  /* 0x000000ff0a00720c */ /* 0x004fda0003f65270 */
[----:B------:R-:W-:Y:S05]  /*3120*/  @P3 BRA `(.L_x_806) ;  /* 0x0000000000103947 */ /* 0x000fea0003800000 */
.L_x_805:
[----:B------:R-:W1:Y:S02]  /*3130*/  LDS R10, [R0] ;  /* 0x00000000000a7984 */ /* 0x000e640000000800 */
[----:B-1----:R-:W-:-:S04]  /*3140*/  FADD.FTZ R10, -R19, R10 ;  /* 0x0000000a130a7221 */ /* 0x002fc80000010100 */
[----:B------:R-:W-:-:S04]  /*3150*/  FMUL.FTZ R10, R10, 1.4426950216293334961 ;  /* 0x3fb8aa3b0a0a7820 */ /* 0x000fc80000410000 */
[----:B------:R0:W2:Y:S03]  /*3160*/  MUFU.EX2 R12, R10 ;  /* 0x0000000a000c7308 */ /* 0x0000a60000000800 */
.L_x_806:
[----:B------:R-:W-:Y:S05]  /*3170*/  BSYNC B2 ;  /* 0x0000000000027941 */ /* 0x000fea0003800000 */
.L_x_804:
[----:B------:R-:W-:Y:S01]  /*3180*/  VIADD R8, R8, 0xffffffff ;  /* 0xffffffff08087836 */ /* 0x000fe20000000000 */
[----:B------:R-:W-:Y:S01]  /*3190*/  IADD3 R14, P5, R14, 0x100, RZ ;  /* 0x000001000e0e7810 */ /* 0x000fe20007fbe0ff */
[----:B--2---:R2:W-:Y:S01]  /*31a0*/  STS [R0], R12 ;  /* 0x0000000c00007388 */ /* 0x0045e20000000800 */
[----:B------:R-:W-:Y:S01]  /*31b0*/  FADD.FTZ R13, R12, R13 ;  /* 0x0000000d0c0d7221 */ /* 0x000fe20000010000 */
[----:B------:R-:W-:Y:S01]  /*31c0*/  VIADD R15, R15, 0x100 ;  /* 0x000001000f0f7836 */ /* 0x000fe20000000000 */
[----:B------:R-:W-:Y:S01]  /*31d0*/  ISETP.NE.AND P3, PT, R8, RZ, PT ;  /* 0x000000ff0800720c */ /* 0x000fe20003f65270 */
[----:B------:R-:W-:Y:S01]  /*31e0*/  IMAD.X R11, RZ, RZ, R11, P5 ;  /* 0x000000ffff0b7224 */ /* 0x000fe200028e060b */
[----:B--2---:R-:W-:-:S11]  /*31f0*/  IADD3 R0, R0, 0x400, RZ ;  /* 0x0000040000007810 */ /* 0x004fd60007ffe0ff */
[----:B------:R-:W-:Y:S05]  /*3200*/  @P3 BRA `(.L_x_807) ;  /* 0xfffffffc00ac3947 */ /* 0x000fea000383ffff */
.L_x_803:
[----:B------:R-:W-:Y:S05]  /*3210*/  BSYNC B1 ;  /* 0x0000000000017941 */ /* 0x000fea0003800000 */
.L_x_802:
[----:B------:R-:W-:-:S13]  /*3220*/  ISETP.GE.U32.AND P1, PT, R2, 0x300, PT ;  /* 0x000003000200780c */ /* 0x000fda0003f26070 */
[----:B------:R-:W-:Y:S05]  /*3230*/  @!P1 BRA `(.L_x_801) ;  /* 0x0000000400189947 */ /* 0x000fea0003800000 */
[----:B------:R-:W-:Y:S01]  /*3240*/  ULDC UR4, c[0x0][0x284] ;  /* 0x0000a10000047ab9 */ /* 0x000fe20000000800 */
[----:B------:R-:W-:Y:S01]  /*3250*/  LEA R11, R15, 0x800, 0x2 ;  /* 0x000008000f0b7811 */ /* 0x000fe200078e10ff */
[----:B------:R-:W-:Y:S01]  /*3260*/  IMAD R0, R109, UR4, RZ ;  /* 0x000000046d007c24 */ /* 0x000fe2000f8e02ff */
[----:B------:R-:W-:Y:S01]  /*3270*/  ULDC.64 UR8, c[0x0][0x2b0] ;  /* 0x0000ac0000087ab9 */ /* 0x000fe20000000a00 */
[----:B------:R-:W-:Y:S02]  /*3280*/  SHF.R.S32.HI R2, RZ, 0x1f, R15 ;  /* 0x0000001fff027819 */ /* 0x000fe4000001140f */
[----:B------:R-:W-:Y:S01]  /*3290*/  IMAD R11, R6, -0x4, R11 ;  /* 0xfffffffc060b7824 */ /* 0x000fe200078e020b */
[----:B------:R-:W-:Y:S02]  /*32a0*/  ISETP.NE.U32.AND P1, PT, RZ, UR8, PT ;  /* 0x00000008ff007c0c */ /* 0x000fe4000bf25070 */
[--C-:B0-----:R-:W-:Y:S02]  /*32b0*/  IADD3 R10, P3, P5, R15, UR8, R0.reuse ;  /* 0x000000080f0a7c10 */ /* 0x101fe4000fd7e000 */
[----:B------:R-:W-:Y:S01]  /*32c0*/  SHF.R.S32.HI R17, RZ, 0x1f, R0 ;  /* 0x0000001fff117819 */ /* 0x000fe20000011400 */
[----:B------:R-:W-:Y:S01]  /*32d0*/  IMAD.IADD R0, R4, 0x1, R11 ;  /* 0x0000000104007824 */ /* 0x000fe200078e020b */
[----:B------:R-:W-:-:S02]  /*32e0*/  ISETP.NE.AND.EX P1, PT, RZ, UR9, PT, P1 ;  /* 0x00000009ff007c0c */ /* 0x000fc4000bf25310 */
[----:B------:R-:W-:-:S11]  /*32f0*/  IADD3.X R11, R2, UR9, R17, P3, P5 ;  /* 0x00000009020b7c10 */ /* 0x000fd60009fea411 */
.L_x_820:
[----:B------:R-:W-:Y:S04]  /*3300*/  BSSY B1, `(.L_x_808) ;  /* 0x000000a000017945 */ /* 0x000fe80003800000 */
[----:B0-----:R-:W-:Y:S05]  /*3310*/  @!P1 BRA `(.L_x_809) ;  /* 0x0000000000109947 */ /* 0x001fea0003800000 */
[----:B------:R-:W2:Y:S02]  /*3320*/  LDG.E.U8 R2, desc[UR6][R10.64] ;  /* 0x000000060a027981 */ /* 0x000ea4000c1e1100 */
[----:B--2---:R-:W-:-:S13]  /*3330*/  ISETP.NE.AND P3, PT, R2, RZ, PT ;  /* 0x000000ff0200720c */ /* 0x004fda0003f65270 */
[----:B------:R-:W-:Y:S01]  /*3340*/  @P3 MOV R2, RZ ;  /* 0x000000ff00023202 */ /* 0x000fe20000000f00 */
[----:B------:R-:W-:Y:S06]  /*3350*/  @P3 BRA `(.L_x_810) ;  /* 0x0000000000103947 */ /* 0x000fec0003800000 */
.L_x_809:
[----:B------:R-:W1:Y:S02]  /*3360*/  LDS R2, [R0+-0x800] ;  /* 0xfff8000000027984 */ /* 0x000e640000000800 */
[----:B-1----:R-:W-:-:S04]  /*3370*/  FADD.FTZ R2, -R19, R2 ;  /* 0x0000000213027221 */ /* 0x002fc80000010100 */
[----:B------:R-:W-:-:S06]  /*3380*/  FMUL.FTZ R2, R2, 1.4426950216293334961 ;  /* 0x3fb8aa3b02027820 */ /* 0x000fcc0000410000 */
[----:B------:R-:W0:Y:S02]  /*3390*/  MUFU.EX2 R2, R2 ;  /* 0x0000000200027308 */ /* 0x000e240000000800 */
.L_x_810:
[----:B------:R-:W-:Y:S05]  /*33a0*/  BSYNC B1 ;  /* 0x0000000000017941 */ /* 0x000fea0003800000 */
.L_x_808:
[----:B0-----:R0:W-:Y:S01]  /*33b0*/  STS [R0+-0x800], R2 ;  /* 0xfff8000200007388 */ /* 0x0011e20000000800 */
[----:B------:R-:W-:Y:S01]  /*33c0*/  BSSY B1, `(.L_x_811) ;  /* 0x000000b000017945 */ /* 0x000fe20003800000 */
[----:B------:R-:W-:-:S03]  /*33d0*/  FADD.FTZ R8, R2, R13 ;  /* 0x0000000d02087221 */ /* 0x000fc60000010000 */
[----:B------:R-:W-:Y:S05]  /*33e0*/  @!P1 BRA `(.L_x_812) ;  /* 0x0000000000109947 */ /* 0x000fea0003800000 */
[----:B0-----:R-:W2:Y:S02]  /*33f0*/  LDG.E.U8 R2, desc[UR6][R10.64+0x100] ;  /* 0x000100060a027981 */ /* 0x001ea4000c1e1100 */
[----:B--2---:R-:W-:-:S13]  /*3400*/  ISETP.NE.AND P3, PT, R2, RZ, PT ;  /* 0x000000ff0200720c */ /* 0x004fda0003f65270 */
[----:B------:R-:W-:Y:S01]  /*3410*/  @P3 IMAD.MOV.U32 R13, RZ, RZ, RZ ;  /* 0x000000ffff0d3224 */ /* 0x000fe200078e00ff */
[----:B------:R-:W-:Y:S06]  /*3420*/  @P3 BRA `(.L_x_813) ;  /* 0x0000000000103947 */ /* 0x000fec0003800000 */
.L_x_812:
[----:B0-----:R-:W1:Y:S02]  /*3430*/  LDS R2, [R0+-0x400] ;  /* 0xfffc000000027984 */ /* 0x001e640000000800 */
[----:B-1----:R-:W-:-:S04]  /*3440*/  FADD.FTZ R2, -R19, R2 ;  /* 0x0000000213027221 */ /* 0x002fc80000010100 */
[----:B------:R-:W-:-:S04]  /*3450*/  FMUL.FTZ R2, R2, 1.4426950216293334961 ;  /* 0x3fb8aa3b02027820 */ /* 0x000fc80000410000 */
[----:B------:R0:W2:Y:S03]  /*3460*/  MUFU.EX2 R13, R2 ;  /* 0x00000002000d7308 */ /* 0x0000a60000000800 */
.L_x_813:
[----:B------:R-:W-:Y:S05]  /*3470*/  BSYNC B1 ;  /* 0x0000000000017941 */ /* 0x000fea0003800000 */
.L_x_811:
[----:B--2---:R2:W-:Y:S01]  /*3480*/  STS [R0+-0x400], R13 ;  /* 0xfffc000d00007388 */ /* 0x0045e20000000800 */
[----:B------:R-:W-:Y:S01]  /*3490*/  BSSY B1, `(.L_x_814) ;  /* 0x000000b000017945 */ /* 0x000fe20003800000 */
[----:B------:R-:W-:-:S03]  /*34a0*/  FADD.FTZ R8, R8, R13 ;  /* 0x0000000d08087221 */ /* 0x000fc60000010000 */
[----:B------:R-:W-:Y:S05]  /*34b0*/  @!P1 BRA `(.L_x_815) ;  /* 0x0000000000109947 */ /* 0x000fea0003800000 */
[----:B0-----:R-:W3:Y:S01]  /*34c0*/  LDG.E.U8 R2, desc[UR6][R10.64+0x200] ;  /* 0x000200060a027981 */ /* 0x001ee2000c1e1100 */
[----:B--2---:R-:W-:Y:S01]  /*34d0*/  IMAD.MOV.U32 R13, RZ, RZ, RZ ;  /* 0x000000ffff0d7224 */ /* 0x004fe200078e00ff */
[----:B---3--:R-:W-:-:S13]  /*34e0*/  ISETP.NE.AND P3, PT, R2, RZ, PT ;  /* 0x000000ff0200720c */ /* 0x008fda0003f65270 */
[----:B------:R-:W-:Y:S05]  /*34f0*/  @P3 BRA `(.L_x_816) ;  /* 0x0000000000103947 */ /* 0x000fea0003800000 */
.L_x_815:
[----:B0-----:R-:W1:Y:S02]  /*3500*/  LDS R2, [R0] ;  /* 0x0000000000027984 */ /* 0x001e640000000800 */
[----:B-1----:R-:W-:-:S04]  /*3510*/  FADD.FTZ R2, -R19, R2 ;  /* 0x0000000213027221 */ /* 0x002fc80000010100 */
[----:B------:R-:W-:-:S04]  /*3520*/  FMUL.FTZ R2, R2, 1.4426950216293334961 ;  /* 0x3fb8aa3b02027820 */ /* 0x000fc80000410000 */
[----:B--2---:R0:W2:Y:S03]  /*3530*/  MUFU.EX2 R13, R2 ;  /* 0x00000002000d7308 */ /* 0x0040a60000000800 */
.L_x_816:
[----:B------:R-:W-:Y:S05]  /*3540*/  BSYNC B1 ;  /* 0x0000000000017941 */ /* 0x000fea0003800000 */
.L_x_814:
[----:B--2---:R2:W-:Y:S01]  /*3550*/  STS [R0], R13 ;  /* 0x0000000d00007388 */ /* 0x0045e20000000800 */
[----:B------:R-:W-:Y:S01]  /*3560*/  BSSY B1, `(.L_x_817) ;  /* 0x000000b000017945 */ /* 0x000fe20003800000 */
[----:B------:R-:W-:-:S03]  /*3570*/  FADD.FTZ R8, R8, R13 ;  /* 0x0000000d08087221 */ /* 0x000fc60000010000 */
[----:B------:R-:W-:Y:S05]  /*3580*/  @!P1 BRA `(.L_x_818) ;  /* 0x0000000000109947 */ /* 0x000fea0003800000 */
[----:B0-----:R-:W3:Y:S02]  /*3590*/  LDG.E.U8 R2, desc[UR6][R10.64+0x300] ;  /* 0x000300060a027981 */ /* 0x001ee4000c1e1100 */
[----:B---3--:R-:W-:-:S13]  /*35a0*/  ISETP.NE.AND P3, PT, R2, RZ, PT ;  /* 0x000000ff0200720c */ /* 0x008fda0003f65270 */
[----:B------:R-:W-:Y:S01]  /*35b0*/  @P3 MOV R17, RZ ;  /* 0x000000ff00113202 */ /* 0x000fe20000000f00 */
[----:B------:R-:W-:Y:S06]  /*35c0*/  @P3 BRA `(.L_x_819) ;  /* 0x0000000000103947 */ /* 0x000fec0003800000 */
.L_x_818:
[----:B0-----:R-:W1:Y:S02]  /*35d0*/  LDS R2, [R0+0x400] ;  /* 0x0004000000027984 */ /* 0x001e640000000800 */
[----:B-1----:R-:W-:-:S04]  /*35e0*/  FADD.FTZ R2, -R19, R2 ;  /* 0x0000000213027221 */ /* 0x002fc80000010100 */
[----:B------:R-:W-:-:S04]  /*35f0*/  FMUL.FTZ R2, R2, 1.4426950216293334961 ;  /* 0x3fb8aa3b02027820 */ /* 0x000fc80000410000 */
[----:B------:R0:W3:Y:S03]  /*3600*/  MUFU.EX2 R17, R2 ;  /* 0x0000000200117308 */ /* 0x0000e60000000800 */
.L_x_819:
[----:B------:R-:W-:Y:S05]  /*3610*/  BSYNC B1 ;  /* 0x0000000000017941 */ /* 0x000fea0003800000 */
.L_x_817:
[----:B------:R-:W-:Y:S01]  /*3620*/  VIADD R15, R15, 0x400 ;  /* 0x000004000f0f7836 */ /* 0x000fe20000000000 */
[----:B------:R-:W-:Y:S01]  /*3630*/  IADD3 R10, P5, R10, 0x400, RZ ;  /* 0x000004000a0a7810 */ /* 0x000fe20007fbe0ff */
[----:B---3--:R3:W-:Y:S01]  /*3640*/  STS [R0+0x400], R17 ;  /* 0x0004001100007388 */ /* 0x0087e20000000800 */
[----:B--2---:R-:W-:Y:S02]  /*3650*/  FADD.FTZ R13, R8, R17 ;  /* 0x00000011080d7221 */ /* 0x004fe40000010000 */
[----:B------:R-:W-:Y:S01]  /*3660*/  ISETP.GE.AND P3, PT, R15, R114, PT ;  /* 0x000000720f00720c */ /* 0x000fe20003f66270 */
[----:B------:R-:W-:Y:S01]  /*3670*/  IMAD.X R11, RZ, RZ, R11, P5 ;  /* 0x000000ffff0b7224 */ /* 0x000fe200028e060b */
[----:B---3--:R-:W-:-:S11]  /*3680*/  IADD3 R0, R0, 0x1000, RZ ;  /* 0x0000100000007810 */ /* 0x008fd60007ffe0ff */
[----:B------:R-:W-:Y:S05]  /*3690*/  @!P3 BRA `(.L_x_820) ;  /* 0xfffffffc0018b947 */ /* 0x000fea000383ffff */
.L_x_801:
[----:B------:R-:W-:Y:S05]  /*36a0*/  BSYNC B0 ;  /* 0x0000000000007941 */ /* 0x000fea0003800000 */
.L_x_800:
[----:B------:R-:W2:Y:S01]  /*36b0*/  SHFL.BFLY PT, R0, R13, 0x10, 0x1f ;  /* 0x0e001f000d007f89 */ /* 0x000ea200000e0000 */
[----:B0-----:R-:W-:Y:S01]  /*36c0*/  LOP3.LUT P1, R10, R29, 0x1f, RZ, 0xc0, !PT ;  /* 0x0000001f1d0a7812 */ /* 0x001fe2000782c0ff */
[----:B------:R-:W-:-:S03]  /*36d0*/  ULDC.U8 UR4, c[0x0][0x31c] ;  /* 0x0000c70000047ab9 */ /* 0x000fc60000000000 */
[----:B------:R-:W-:-:S09]  /*36e0*/  ISETP.GT.U32.AND P3, PT, R10, 0x7, PT ;  /* 0x000000070a00780c */ /* 0x000fd20003f64070 */
[----:B------:R-:W0:Y:S01]  /*36f0*/  @!P1 S2R R17, SR_CgaCtaId ;  /* 0x0000000000119919 */ /* 0x000e220000008800 */
[----:B------:R-:W-:-:S03]  /*3700*/  @!P1 MOV R12, 0x400 ;  /* 0x00000400000c9802 */ /* 0x000fc60000000f00 */
[----:B-1----:R-:W1:Y:S01]  /*3710*/  @!P3 S2R R19, SR_CgaCtaId ;  /* 0x000000000013b919 */ /* 0x002e620000008800 */
[----:B--2---:R-:W-:-:S05]  /*3720*/  FADD.FTZ R0, R0, R13 ;  /* 0x0000000d00007221 */ /* 0x004fca0000010000 */
[----:B------:R-:W2:Y:S02]  /*3730*/  SHFL.BFLY PT, R11, R0, 0x8, 0x1f ;  /* 0x0d001f00000b7f89 */ /* 0x000ea400000e0000 */
[----:B--2---:R-:W-:Y:S01]  /*3740*/  FADD.FTZ R11, R0, R11 ;  /* 0x0000000b000b7221 */ /* 0x004fe20000010000 */
[----:B------:R-:W-:-:S04]  /*3750*/  @!P1 SHF.R.U32.HI R0, RZ, 0x3, R29 ;  /* 0x00000003ff009819 */ /* 0x000fc8000001161d */
[----:B------:R-:W2:Y:S01]  /*3760*/  SHFL.BFLY PT, R2, R11, 0x4, 0x1f ;  /* 0x0c801f000b027f89 */ /* 0x000ea200000e0000 */
[----:B------:R-:W-:Y:S01]  /*3770*/  @!P1 LOP3.LUT R0, R0, 0x1ffffffc, RZ, 0xc0, !PT ;  /* 0x1ffffffc00009812 */ /* 0x000fe200078ec0ff */
[----:B--2---:R-:W-:Y:S01]  /*3780*/  FADD.FTZ R2, R11, R2 ;  /* 0x000000020b027221 */ /* 0x004fe20000010000 */
[----:B0-----:R-:W-:Y:S02]  /*3790*/  @!P1 LEA R11, R17, R12, 0x18 ;  /* 0x0000000c110b9211 */ /* 0x001fe400078ec0ff */
[----:B------:R-:W-:Y:S02]  /*37a0*/  @!P3 MOV R12, 0x400 ;  /* 0x00000400000cb802 */ /* 0x000fe40000000f00 */
[----:B------:R-:W0:Y:S01]  /*37b0*/  SHFL.BFLY PT, R15, R2, 0x2, 0x1f ;  /* 0x0c401f00020f7f89 */ /* 0x000e2200000e0000 */
[----:B------:R-:W-:Y:S01]  /*37c0*/  @!P1 IMAD.IADD R11, R0, 0x1, R11 ;  /* 0x00000001000b9824 */ /* 0x000fe200078e020b */
        /* <DEDUP_REMOVED lines=8> */
[----:B------:R0:W1:Y:S02]  /*3850*/  @!P3 LDS R8, [R10+0x20] ;  /* 0x000020000a08b984 */ /* 0x0000640000000800 */
[----:B0-----:R-:W-:Y:S02]  /*3860*/  CS2R R10, SRZ ;  /* 0x00000000000a7805 */ /* 0x001fe4000001ff00 */
[----:B-1----:R-:W0:Y:S02]  /*3870*/  SHFL.BFLY PT, R13, R8, 0x4, 0x1f ;  /* 0x0c801f00080d7f89 */ /* 0x002e2400000e0000 */
[----:B0-----:R-:W-:-:S05]  /*3880*/  FADD.FTZ R13, R13, R8 ;  /* 0x000000080d0d7221 */ /* 0x001fca0000010000 */
[----:B------:R-:W0:Y:S02]  /*3890*/  SHFL.BFLY PT, R0, R13, 0x2, 0x1f ;  /* 0x0c401f000d007f89 */ /* 0x000e2400000e0000 */
[----:B0-----:R-:W-:-:S05]  /*38a0*/  FADD.FTZ R0, R13, R0 ;  /* 0x000000000d007221 */ /* 0x001fca0000010000 */
[----:B------:R-:W0:Y:S02]  /*38b0*/  SHFL.BFLY PT, R15, R0, 0x1, 0x1f ;  /* 0x0c201f00000f7f89 */ /* 0x000e2400000e0000 */
[----:B0-----:R-:W-:-:S06]  /*38c0*/  FADD.FTZ R15, R0, R15 ;  /* 0x0000000f000f7221 */ /* 0x001fcc0000010000 */
[----:B------:R-:W0:Y:S02]  /*38d0*/  SHFL.IDX PT, R15, R15, RZ, 0x1f ;  /* 0x00001fff0f0f7589 */ /* 0x000e2400000e0000 */
[----:B0-----:R-:W-:-:S04]  /*38e0*/  FADD.FTZ R2, R15, 9.9999999747524270788e-07 ;  /* 0x358637bd0f027421 */ /* 0x001fc80000010000 */
[----:B------:R0:W1:Y:S01]  /*38f0*/  MUFU.RCP R17, R2 ;  /* 0x0000000200117308 */ /* 0x0000620000001000 */
[----:B------:R-:W-:Y:S05]  /*3900*/  @!P1 BRA `(.L_x_821) ;  /* 0x0000000000189947 */ /* 0x000fea0003800000 */
[----:B------:R-:W2:Y:S08]  /*3910*/  LDC R0, c[0x0][0x318] ;  /* 0x0000c600ff007b82 */ /* 0x000eb00000000800 */
[----:B0-----:R-:W2:Y:S08]  /*3920*/  LDC R2, c[0x0][0x29c] ;  /* 0x0000a700ff027b82 */ /* 0x001eb00000000800 */
[----:B------:R-:W0:Y:S01]  /*3930*/  LDC R10, c[0x0][0x284] ;  /* 0x0000a100ff0a7b82 */ /* 0x000e220000000800 */
[----:B--2---:R-:W-:-:S04]  /*3940*/  IMAD R113, R113, R0, R2 ;  /* 0x0000000071717224 */ /* 0x004fc800078e0202 */
[----:B0-----:R-:W-:-:S05]  /*3950*/  IMAD R10, R113, R10, RZ ;  /* 0x0000000a710a7224 */ /* 0x001fca00078e02ff */
[----:B------:R-:W-:-:S07]  /*3960*/  SHF.R.S32.HI R11, RZ, 0x1f, R10 ;  /* 0x0000001fff0b7819 */ /* 0x000fce000001140a */
.L_x_821:
[----:B------:R-:W-:Y:S04]  /*3970*/  BSSY B0, `(.L_x_822) ;  /* 0x0000042000007945 */ /* 0x000fe80003800000 */
[----:B------:R-:W-:Y:S05]  /*3980*/  @P2 BRA `(.L_x_823) ;  /* 0x0000000400002947 */ /* 0x000fea0003800000 */
[----:B------:R-:W-:Y:S01]  /*3990*/  LOP3.LUT R0, RZ, R6, RZ, 0x33, !PT ;  /* 0x00000006ff007212 */ /* 0x000fe200078e33ff */
[----:B------:R-:W-:Y:S03]  /*39a0*/  BSSY B1, `(.L_x_824) ;  /* 0x000001b000017945 */ /* 0x000fe60003800000 */
[----:B------:R-:W-:-:S04]  /*39b0*/  IADD3 R0, -R29, R114, R0 ;  /* 0x000000721d007210 */ /* 0x000fc80007ffe100 */
[C---:B0-----:R-:W-:Y:S02]  /*39c0*/  LEA.HI R2, R0.reuse, 0x1, RZ, 0x18 ;  /* 0x0000000100027811 */ /* 0x041fe400078fc0ff */
[----:B------:R-:W-:Y:S02]  /*39d0*/  ISETP.GE.U32.AND P2, PT, R0, 0x300, PT ;  /* 0x000003000000780c */ /* 0x000fe40003f46070 */
[----:B------:R-:W-:-:S13]  /*39e0*/  LOP3.LUT P3, R2, R2, 0x3, RZ, 0xc0, !PT ;  /* 0x0000000302027812 */ /* 0x000fda000786c0ff */
[----:B------:R-:W-:Y:S05]  /*39f0*/  @!P3 BRA `(.L_x_825) ;  /* 0x000000000054b947 */ /* 0x000fea0003800000 */
[----:B------:R-:W-:Y:S01]  /*3a00*/  IADD3 R9, R29, R6, RZ ;  /* 0x000000061d097210 */ /* 0x000fe20007ffe0ff */
[----:B------:R-:W-:Y:S01]  /*3a10*/  ULDC.64 UR8, c[0x0][0x310] ;  /* 0x0000c40000087ab9 */ /* 0x000fe20000000a00 */
[----:B------:R-:W-:Y:S02]  /*3a20*/  IMAD.MOV.U32 R0, RZ, RZ, R2 ;  /* 0x000000ffff007224 */ /* 0x000fe400078e0002 */
[----:B------:R-:W-:Y:S01]  /*3a30*/  IADD3 R15, P3, R9, R10, RZ ;  /* 0x0000000a090f7210 */ /* 0x000fe20007f7e0ff */
[----:B------:R-:W-:-:S03]  /*3a40*/  IMAD R2, R29, 0x4, R4 ;  /* 0x000000041d027824 */ /* 0x000fc600078e0204 */
[----:B------:R-:W-:Y:S02]  /*3a50*/  LEA R14, P5, R15, UR8, 0x2 ;  /* 0x000000080f0e7c11 */ /* 0x000fe4000f8a10ff */
[----:B------:R-:W-:-:S04]  /*3a60*/  LEA.HI.X.SX32 R8, R9, R11, 0x1, P3 ;  /* 0x0000000b09087211 */ /* 0x000fc800018f0eff */
[----:B------:R-:W-:-:S07]  /*3a70*/  LEA.HI.X R15, R15, UR9, R8, 0x2, P5 ;  /* 0x000000090f0f7c11 */ /* 0x000fce000a8f1408 */
.L_x_826:
[----:B------:R-:W1:Y:S01]  /*3a80*/  LDS R8, [R2] ;  /* 0x0000000002087984 */ /* 0x000e620000000800 */
[----:B------:R-:W-:Y:S01]  /*3a90*/  @P1 MOV R12, R14 ;  /* 0x0000000e000c1202 */ /* 0x000fe20000000f00 */
[----:B------:R-:W-:Y:S01]  /*3aa0*/  @P1 IMAD.MOV.U32 R13, RZ, RZ, R15 ;  /* 0x000000ffff0d1224 */ /* 0x000fe200078e000f */
[----:B------:R-:W-:Y:S01]  /*3ab0*/  IADD3 R14, P3, R14, 0x400, RZ ;  /* 0x000004000e0e7810 */ /* 0x000fe20007f7e0ff */
[----:B------:R-:W-:Y:S01]  /*3ac0*/  VIADD R0, R0, 0xffffffff ;  /* 0xffffffff00007836 */ /* 0x000fe20000000000 */
[----:B------:R-:W-:-:S03]  /*3ad0*/  IADD3 R9, R9, 0x100, RZ ;  /* 0x0000010009097810 */ /* 0x000fc60007ffe0ff */
[----:B------:R-:W-:Y:S01]  /*3ae0*/  IMAD.X R15, RZ, RZ, R15, P3 ;  /* 0x000000ffff0f7224 */ /* 0x000fe200018e060f */
[----:B------:R-:W-:Y:S01]  /*3af0*/  ISETP.NE.AND P5, PT, R0, RZ, PT ;  /* 0x000000ff0000720c */ /* 0x000fe20003fa5270 */
[----:B-1----:R-:W-:-:S05]  /*3b00*/  FMUL.FTZ R19, R8, R17 ;  /* 0x0000001108137220 */ /* 0x002fca0000410000 */
[----:B------:R-:W-:Y:S04]  /*3b10*/  @P1 STG.E desc[UR6][R12.64], R19 ;  /* 0x000000130c001986 */ /* 0x000fe8000c101906 */
[----:B------:R0:W-:Y:S02]  /*3b20*/  STS [R2], R19 ;  /* 0x0000001302007388 */ /* 0x0001e40000000800 */
[----:B0-----:R-:W-:Y:S01]  /*3b30*/  VIADD R2, R2, 0x400 ;  /* 0x0000040002027836 */ /* 0x001fe20000000000 */
[----:B------:R-:W-:Y:S06]  /*3b40*/  @P5 BRA `(.L_x_826) ;  /* 0xfffffffc00cc5947 */ /* 0x000fec000383ffff */
.L_x_825:
[----:B------:R-:W-:Y:S05]  /*3b50*/  BSYNC B1 ;  /* 0x0000000000017941 */ /* 0x000fea0003800000 */
.L_x_824:
[----:B------:R-:W-:Y:S05]  /*3b60*/  @!P2 BRA `(.L_x_823) ;  /* 0x000000000088a947 */ /* 0x000fea0003800000 */
[C---:B------:R-:W-:Y:S01]  /*3b70*/  IADD3 R14, P1, R9.reuse, R10, RZ ;  /* 0x0000000a090e7210 */ /* 0x040fe20007f3e0ff */
[----:B------:R-:W-:Y:S01]  /*3b80*/  ULDC.64 UR8, c[0x0][0x310] ;  /* 0x0000c40000087ab9 */ /* 0x000fe20000000a00 */
[----:B------:R-:W-:Y:S02]  /*3b90*/  SHF.L.U32 R0, R6, 0x2, RZ ;  /* 0x0000000206007819 */ /* 0x000fe400000006ff */
[C---:B------:R-:W-:Y:S02]  /*3ba0*/  LEA.HI.X.SX32 R15, R9.reuse, R11, 0x1, P1 ;  /* 0x0000000b090f7211 */ /* 0x040fe400008f0eff */
[C---:B------:R-:W-:Y:S01]  /*3bb0*/  LEA R13, P2, R14.reuse, UR8, 0x2 ;  /* 0x000000080e0d7c11 */ /* 0x040fe2000f8410ff */
[----:B------:R-:W-:Y:S01]  /*3bc0*/  IMAD R11, R9, 0x4, -R0 ;  /* 0x00000004090b7824 */ /* 0x000fe200078e0a00 */
[----:B------:R-:W-:Y:S02]  /*3bd0*/  ISETP.NE.AND P3, PT, RZ, UR4, PT ;  /* 0x00000004ff007c0c */ /* 0x000fe4000bf65270 */
[----:B------:R-:W-:Y:S01]  /*3be0*/  LEA.HI.X R14, R14, UR9, R15, 0x2, P2 ;  /* 0x000000090e0e7c11 */ /* 0x000fe200090f140f */
[----:B------:R-:W-:-:S10]  /*3bf0*/  IMAD.IADD R0, R4, 0x1, R11 ;  /* 0x0000000104007824 */ /* 0x000fd400078e020b */
.L_x_827:
[----:B------:R-:W1:Y:S01]  /*3c00*/  LDS R10, [R0+0xc00] ;  /* 0x000c0000000a7984 */ /* 0x000e620000000800 */
[----:B------:R-:W-:Y:S02]  /*3c10*/  IMAD.MOV.U32 R11, RZ, RZ, R14 ;  /* 0x000000ffff0b7224 */ /* 0x000fe400078e000e */
[----:B------:R-:W-:Y:S01]  /*3c20*/  VIADD R9, R9, 0x400 ;  /* 0x0000040009097836 */ /* 0x000fe20000000000 */
[----:B------:R-:W0:Y:S04]  /*3c30*/  LDS R2, [R0] ;  /* 0x0000000000027984 */ /* 0x000e280000000800 */
[----:B------:R-:W2:Y:S01]  /*3c40*/  LDS R8, [R0+0x400] ;  /* 0x0004000000087984 */ /* 0x000ea20000000800 */
[----:B------:R-:W-:-:S03]  /*3c50*/  ISETP.GE.AND P1, PT, R9, R114, PT ;  /* 0x000000720900720c */ /* 0x000fc60003f26270 */
[----:B------:R-:W3:Y:S01]  /*3c60*/  LDS R12, [R0+0x800] ;  /* 0x00080000000c7984 */ /* 0x000ee20000000800 */
[----:B-1----:R-:W-:Y:S01]  /*3c70*/  FMUL.FTZ R23, R10, R17 ;  /* 0x000000110a177220 */ /* 0x002fe20000410000 */
[----:B------:R-:W-:Y:S01]  /*3c80*/  MOV R10, R13 ;  /* 0x0000000d000a7202 */ /* 0x000fe20000000f00 */
[----:B0-----:R-:W-:-:S03]  /*3c90*/  FMUL.FTZ R15, R2, R17 ;  /* 0x00000011020f7220 */ /* 0x001fc60000410000 */
[----:B------:R-:W-:Y:S01]  /*3ca0*/  IADD3 R13, P2, R10, 0x1000, RZ ;  /* 0x000010000a0d7810 */ /* 0x000fe20007f5e0ff */
[----:B------:R-:W-:Y:S01]  /*3cb0*/  @P3 STG.E desc[UR6][R10.64+0xc00], R23 ;  /* 0x000c00170a003986 */ /* 0x000fe2000c101906 */
[----:B------:R-:W-:Y:S01]  /*3cc0*/  IADD3 R2, R0, 0x1000, RZ ;  /* 0x0000100000027810 */ /* 0x000fe20007ffe0ff */
[-C--:B--2---:R-:W-:Y:S02]  /*3cd0*/  FMUL.FTZ R19, R8, R17.reuse ;  /* 0x0000001108137220 */ /* 0x084fe40000410000 */
[----:B------:R-:W-:Y:S01]  /*3ce0*/  @P3 STG.E desc[UR6][R10.64], R15 ;  /* 0x0000000f0a003986 */ /* 0x000fe2000c101906 */
[----:B------:R-:W-:Y:S02]  /*3cf0*/  IMAD.X R14, RZ, RZ, R11, P2 ;  /* 0x000000ffff0e7224 */ /* 0x000fe400010e060b */
[----:B---3--:R-:W-:Y:S01]  /*3d00*/  FMUL.FTZ R21, R12, R17 ;  /* 0x000000110c157220 */ /* 0x008fe20000410000 */
[----:B------:R-:W-:Y:S04]  /*3d10*/  @P3 STG.E desc[UR6][R10.64+0x400], R19 ;  /* 0x000400130a003986 */ /* 0x000fe8000c101906 */
[----:B------:R-:W-:Y:S04]  /*3d20*/  @P3 STG.E desc[UR6][R10.64+0x800], R21 ;  /* 0x000800150a003986 */ /* 0x000fe8000c101906 */
[----:B------:R-:W-:Y:S04]  /*3d30*/  STS [R0+0xc00], R23 ;  /* 0x000c001700007388 */ /* 0x000fe80000000800 */
[----:B------:R-:W-:Y:S04]  /*3d40*/  STS [R0], R15 ;  /* 0x0000000f00007388 */ /* 0x000fe80000000800 */
[----:B------:R-:W-:Y:S04]  /*3d50*/  STS [R0+0x400], R19 ;  /* 0x0004001300007388 */ /* 0x000fe80000000800 */
[----:B------:R0:W-:Y:S02]  /*3d60*/  STS [R0+0x800], R21 ;  /* 0x0008001500007388 */ /* 0x0001e40000000800 */
[----:B0-----:R-:W-:Y:S01]  /*3d70*/  IMAD.MOV.U32 R0, RZ, RZ, R2 ;  /* 0x000000ffff007224 */ /* 0x001fe200078e0002 */
[----:B------:R-:W-:Y:S06]  /*3d80*/  @!P1 BRA `(.L_x_827) ;  /* 0xfffffffc009c9947 */ /* 0x000fec000383ffff */
.L_x_823:
[----:B------:R-:W-:Y:S05]  /*3d90*/  BSYNC B0 ;  /* 0x0000000000007941 */ /* 0x000fea0003800000 */
.L_x_822:
[----:B------:R-:W-:Y:S01]  /*3da0*/  IADD3 R33, R114, -0x1, RZ ;  /* 0xffffffff72217810 */ /* 0x000fe20007ffe0ff */
[----:B------:R-:W2:Y:S01]  /*3db0*/  S2UR UR5, SR_CgaCtaId ;  /* 0x00000000000579c3 */ /* 0x000ea20000008800 */
[----:B------:R-:W-:Y:S01]  /*3dc0*/  SHF.R.S32.HI R8, RZ, 0x1f, R29 ;  /* 0x0000001fff087819 */ /* 0x000fe2000001141d */
[----:B------:R-:W-:Y:S01]  /*3dd0*/  ULDC UR8, c[0x0][0x288] ;  /* 0x0000a20000087ab9 */ /* 0x000fe20000000800 */
[----:B------:R-:W-:Y:S01]  /*3de0*/  SHF.R.S32.HI R0, RZ, 0x1f, R33 ;  /* 0x0000001fff007819 */ /* 0x000fe20000011421 */
[----:B------:R-:W-:Y:S01]  /*3df0*/  UMOV UR4, 0x400 ;  /* 0x0000040000047882 */ /* 0x000fe20000000000 */
[----:B------:R-:W-:Y:S01]  /*3e00*/  ULDC UR9, c[0x0][0x284] ;  /* 0x0000a10000097ab9 */ /* 0x000fe20000000800 */
[----:B------:R-:W-:Y:S01]  /*3e10*/  UIADD3 UR4, UR4, 0xc0, URZ ;  /* 0x000000c004047890 */ /* 0x000fe2000fffe03f */
[----:B0-----:R-:W-:Y:S01]  /*3e20*/  LEA.HI R2, R0, R33, RZ, 0x5 ;  /* 0x0000002100027211 */ /* 0x001fe200078f28ff */
[----:B------:R-:W-:Y:S01]  /*3e30*/  BSSY B0, `(.L_x_828) ;  /* 0x0000023000007945 */ /* 0x000fe20003800000 */
[----:B------:R-:W-:Y:S01]  /*3e40*/  LEA.HI R0, R8, R29, RZ, 0x3 ;  /* 0x0000001d08007211 */ /* 0x000fe200078f18ff */
[----:B------:R-:W-:Y:S01]  /*3e50*/  HFMA2.MMA R15, -RZ, RZ, 0, 0 ;  /* 0x00000000ff0f7435 */ /* 0x000fe200000001ff */
[----:B------:R-:W-:-:S02]  /*3e60*/  LOP3.LUT R2, R2, 0xffffffe0, RZ, 0xc0, !PT ;  /* 0xffffffe002027812 */ /* 0x000fc400078ec0ff */
[----:B------:R-:W-:Y:S02]  /*3e70*/  CS2R R10, SRZ ;  /* 0x00000000000a7805 */ /* 0x000fe4000001ff00 */
[----:B------:R-:W-:Y:S02]  /*3e80*/  SHF.R.S32.HI R35, RZ, 0x3, R0 ;  /* 0x00000003ff237819 */ /* 0x000fe40000011400 */
[----:B------:R-:W-:Y:S02]  /*3e90*/  CS2R R8, SRZ ;  /* 0x0000000000087805 */ /* 0x000fe4000001ff00 */
[----:B------:R-:W-:Y:S01]  /*3ea0*/  LOP3.LUT R0, R0, 0xfffffff8, RZ, 0xc0, !PT ;  /* 0xfffffff800007812 */ /* 0x000fe200078ec0ff */
[----:B------:R-:W-:Y:S01]  /*3eb0*/  IMAD.IADD R2, R33, 0x1, -R2 ;  /* 0x0000000121027824 */ /* 0x000fe200078e0a02 */
[----:B------:R-:W-:-:S03]  /*3ec0*/  MOV R44, UR9 ;  /* 0x00000009002c7c02 */ /* 0x000fc60008000f00 */
[----:B------:R-:W-:Y:S01]  /*3ed0*/  IMAD.IADD R0, R29, 0x1, -R0 ;  /* 0x000000011d007824 */ /* 0x000fe200078e0a00 */
[----:B------:R-:W-:Y:S01]  /*3ee0*/  ISETP.NE.AND P2, PT, R35, R2, PT ;  /* 0x000000022300720c */ /* 0x000fe20003f45270 */
[----:B------:R-:W-:Y:S01]  /*3ef0*/  IMAD R2, R109, UR8, R7 ;  /* 0x000000086d027c24 */ /* 0x000fe2000f8e0207 */
[----:B------:R-:W-:Y:S01]  /*3f00*/  ULDC UR8, c[0x0][0x29c] ;  /* 0x0000a70000087ab9 */ /* 0x000fe20000000800 */
[----:B------:R-:W-:Y:S01]  /*3f10*/  IMAD.SHL.U32 R31, R0, 0x4, RZ ;  /* 0x00000004001f7824 */ /* 0x000fe200078e00ff */
[----:B------:R-:W-:Y:S01]  /*3f20*/  ISETP.NE.OR P1, PT, RZ, UR8, P2 ;  /* 0x00000008ff007c0c */ /* 0x000fe20009725670 */
[----:B------:R-:W-:Y:S01]  /*3f30*/  IMAD.SHL.U32 R2, R2, 0x20, RZ ;  /* 0x0000002002027824 */ /* 0x000fe200078e00ff */
[----:B--2---:R-:W-:Y:S01]  /*3f40*/  ULEA UR4, UR5, UR4, 0x18 ;  /* 0x0000000405047291 */ /* 0x004fe2000f8ec03f */
[-CC-:B------:R-:W-:Y:S02]  /*3f50*/  IMAD R30, R5, R44.reuse, R31.reuse ;  /* 0x0000002c051e7224 */ /* 0x180fe400078e021f */
[----:B------:R-:W-:-:S03]  /*3f60*/  IMAD R28, R2, R44, R31 ;  /* 0x0000002c021c7224 */ /* 0x000fc600078e021f */
[----:B------:R-:W-:Y:S02]  /*3f70*/  LEA R32, R0, UR4, 0x4 ;  /* 0x0000000400207c11 */ /* 0x000fe4000f8e20ff */
[----:B------:R-:W-:Y:S02]  /*3f80*/  SHF.R.S32.HI R5, RZ, 0x1f, R28 ;  /* 0x0000001fff057819 */ /* 0x000fe4000001141c */
[----:B------:R-:W-:Y:S01]  /*3f90*/  SHF.R.S32.HI R34, RZ, 0x1f, R30 ;  /* 0x0000001fff227819 */ /* 0x000fe2000001141e */
[----:B------:R-:W-:Y:S06]  /*3fa0*/  @P1 BRA `(.L_x_829) ;  /* 0x00000000002c1947 */ /* 0x000fec0003800000 */
[----:B------:R-:W-:Y:S01]  /*3fb0*/  ULDC.64 UR4, c[0x0][0x240] ;  /* 0x0000900000047ab9 */ /* 0x000fe20000000a00 */
[----:B------:R-:W-:Y:S02]  /*3fc0*/  CS2R R10, SRZ ;  /* 0x00000000000a7805 */ /* 0x000fe4000001ff00 */
[----:B------:R-:W-:Y:S02]  /*3fd0*/  ISETP.NE.U32.AND P1, PT, RZ, UR4, PT ;  /* 0x00000004ff007c0c */ /* 0x000fe4000bf25070 */
[----:B------:R-:W-:Y:S02]  /*3fe0*/  CS2R R8, SRZ ;  /* 0x0000000000087805 */ /* 0x000fe4000001ff00 */
[----:B------:R-:W-:-:S13]  /*3ff0*/  ISETP.NE.AND.EX P1, PT, RZ, UR5, PT, P1 ;  /* 0x00000005ff007c0c */ /* 0x000fda000bf25310 */
[----:B------:R-:W-:Y:S05]  /*4000*/  @!P1 BRA `(.L_x_830) ;  /* 0x0000000000109947 */ /* 0x000fea0003800000 */
[----:B------:R-:W0:Y:S01]  /*4010*/  LDC.64 R8, c[0x0][0x240] ;  /* 0x00009000ff087b82 */ /* 0x000e220000000a00 */
[----:B------:R-:W-:-:S04]  /*4020*/  IMAD R11, R7, 0x20, R31 ;  /* 0x00000020070b7824 */ /* 0x000fc800078e021f */
[----:B0-----:R-:W-:-:S06]  /*4030*/  IMAD.WIDE R8, R11, 0x4, R8 ;  /* 0x000000040b087825 */ /* 0x001fcc00078e0208 */
[----:B------:R-:W5:Y:S02]  /*4040*/  LDG.E.128 R8, desc[UR6][R8.64] ;  /* 0x0000000608087981 */ /* 0x000f64000c1e1d00 */
.L_x_830:
[----:B-----5:R0:W-:Y:S02]  /*4050*/  STS.128 [R32], R8 ;  /* 0x0000000820007388 */ /* 0x0201e40000000c00 */
.L_x_829:
[----:B------:R-:W-:Y:S05]  /*4060*/  BSYNC B0 ;  /* 0x0000000000007941 */ /* 0x000fea0003800000 */
.L_x_828:
[----:B------:R-:W-:Y:S01]  /*4070*/  IMAD.IADD R38, R35, 0x1, R6 ;  /* 0x0000000123267824 */ /* 0x000fe200078e0206 */
[----:B------:R-:W-:Y:S01]  /*4080*/  ULDC.64 UR4, c[0x0][0x250] ;  /* 0x0000940000047ab9 */ /* 0x000fe20000000a00 */
[----:B------:R-:W-:Y:S01]  /*4090*/  VIMNMX R45, R33, R44, PT ;  /* 0x0000002c212d7248 */ /* 0x000fe20003fe0100 */
[----:B------:R-:W-:Y:S01]  /*40a0*/  IMAD.U32 R37, RZ, RZ, UR4 ;  /* 0x00000004ff257e24 */ /* 0x000fe2000f8e00ff */
[----:B------:R-:W-:Y:S01]  /*40b0*/  ULDC UR9, c[0x0][0x288] ;  /* 0x0000a20000097ab9 */ /* 0x000fe20000000800 */
[----:B------:R-:W-:Y:S01]  /*40c0*/  SHF.L.U32 R0, R38, 0x5, RZ ;  /* 0x0000000526007819 */ /* 0x000fe200000006ff */
[----:B------:R-:W-:Y:S01]  /*40d0*/  IMAD.U32 R36, RZ, RZ, UR5 ;  /* 0x00000005ff247e24 */ /* 0x000fe2000f8e00ff */
[----:B------:R-:W-:Y:S01]  /*40e0*/  ULDC UR12, c[0x0][0x284] ;  /* 0x0000a100000c7ab9 */ /* 0x000fe20000000800 */
[----:B------:R-:W-:Y:S01]  /*40f0*/  ULDC.64 UR10, c[0x0][0x258] ;  /* 0x00009600000a7ab9 */ /* 0x000fe20000000a00 */
[----:B------:R-:W-:Y:S01]  /*4100*/  BAR.SYNC.DEFER_BLOCKING 0x0 ;  /* 0x0000000000007b1d */ /* 0x000fe20000010000 */
[----:B------:R-:W-:Y:S01]  /*4110*/  IADD3 R12, P1, R28, R0, RZ ;  /* 0x000000001c0c7210 */ /* 0x000fe20007f3e0ff */
[----:B------:R-:W-:Y:S01]  /*4120*/  IMAD.MOV.U32 R14, RZ, RZ, RZ ;  /* 0x000000ffff0e7224 */ /* 0x000fe200078e00ff */
[----:B------:R-:W-:-:S02]  /*4130*/  LEA R39, R35, R4, 0x2 ;  /* 0x0000000423277211 */ /* 0x000fc400078e10ff */
[----:B------:R-:W-:Y:S01]  /*4140*/  LEA.HI.X.SX32 R13, R0, R5, 0x1, P1 ;  /* 0x00000005000d7211 */ /* 0x000fe200008f0eff */
[----:B------:R-:W-:Y:S01]  /*4150*/  ULDC.64 UR14, c[0x0][0x250] ;  /* 0x00009400000e7ab9 */ /* 0x000fe20000000a00 */
[C---:B------:R-:W-:Y:S01]  /*4160*/  LEA R40, P1, R12.reuse, R37, 0x2 ;  /* 0x000000250c287211 */ /* 0x040fe200078210ff */
[----:B------:R-:W-:Y:S03]  /*4170*/  BSSY B0, `(.L_x_831) ;  /* 0x0000085000007945 */ /* 0x000fe60003800000 */
[----:B------:R-:W-:Y:S02]  /*4180*/  LEA.HI.X R41, R12, R36, R13, 0x2, P1 ;  /* 0x000000240c297211 */ /* 0x000fe400008f140d */
[----:B------:R-:W-:Y:S02]  /*4190*/  CS2R R12, SRZ ;  /* 0x00000000000c7805 */ /* 0x000fe4000001ff00 */
[----:B------:R-:W-:-:S13]  /*41a0*/  ISETP.GE.AND P1, PT, R38, R45, PT ;  /* 0x0000002d2600720c */ /* 0x000fda0003f26270 */
[----:B------:R-:W-:Y:S05]  /*41b0*/  @P1 BRA `(.L_x_832) ;  /* 0x0000000800001947 */ /* 0x000fea0003800000 */
[----:B------:R-:W2:Y:S01]  /*41c0*/  LDC R19, c[0x0][0x288] ;  /* 0x0000a200ff137b82 */ /* 0x000ea20000000800 */
[----:B------:R-:W-:Y:S01]  /*41d0*/  IMAD.MOV R13, RZ, RZ, -R114 ;  /* 0x000000ffff0d7224 */ /* 0x000fe200078e0a72 */
[----:B------:R-:W-:Y:S01]  /*41e0*/  LOP3.LUT R0, RZ, R44, RZ, 0x33, !PT ;  /* 0x0000002cff007212 */ /* 0x000fe200078e33ff */
[----:B------:R-:W-:Y:S01]  /*41f0*/  BSSY B1, `(.L_x_833) ;  /* 0x0000031000017945 */ /* 0x000fe20003800000 */
[----:B------:R-:W-:Y:S01]  /*4200*/  IMAD.MOV.U32 R51, RZ, RZ, R38 ;  /* 0x000000ffff337224 */ /* 0x000fe200078e0026 */
[----:B------:R-:W-:Y:S02]  /*4210*/  CS2R R14, SRZ ;  /* 0x00000000000e7805 */ /* 0x000fe4000001ff00 */
[----:B------:R-:W-:Y:S01]  /*4220*/  VIMNMX R13, R0, R13, !PT ;  /* 0x0000000d000d7248 */ /* 0x000fe20007fe0100 */
[----:B------:R-:W3:Y:S01]  /*4230*/  LDC.64 R42, c[0x0][0x2e8] ;  /* 0x0000ba00ff2a7b82 */ /* 0x000ee20000000a00 */
[----:B------:R-:W-:-:S04]  /*4240*/  IADD3 R0, -R6, -0x2, -R35 ;  /* 0xfffffffe06007810 */ /* 0x000fc80007ffe923 */
[----:B----4-:R-:W-:-:S04]  /*4250*/  IADD3 R24, R0, -R13, RZ ;  /* 0x8000000d00187210 */ /* 0x010fc80007ffe0ff */
[----:B------:R-:W-:Y:S01]  /*4260*/  LOP3.LUT P1, RZ, R24, 0x20, RZ, 0xc0, !PT ;  /* 0x0000002018ff7812 */ /* 0x000fe2000782c0ff */
[----:B--2---:R-:W-:-:S04]  /*4270*/  IMAD R12, R116, R19, R7 ;  /* 0x00000013740c7224 */ /* 0x004fc800078e0207 */
[----:B------:R-:W-:-:S04]  /*4280*/  IMAD R13, R12, 0x20, R31 ;  /* 0x000000200c0d7824 */ /* 0x000fc800078e021f */
[----:B---3--:R-:W-:Y:S01]  /*4290*/  IMAD.WIDE R42, R13, 0x4, R42 ;  /* 0x000000040d2a7825 */ /* 0x008fe200078e022a */
[----:B------:R-:W-:-:S03]  /*42a0*/  CS2R R12, SRZ ;  /* 0x00000000000c7805 */ /* 0x000fc6000001ff00 */
[----:B------:R-:W-:Y:S05]  /*42b0*/  @P1 BRA `(.L_x_834) ;  /* 0x0000000000901947 */ /* 0x000fea0003800000 */
[----:B------:R-:W-:Y:S01]  /*42c0*/  IMAD R13, R109, R44, RZ ;  /* 0x0000002c6d0d7224 */ /* 0x000fe200078e02ff */
[----:B------:R-:W-:Y:S01]  /*42d0*/  SHF.R.S32.HI R0, RZ, 0x1f, R38 ;  /* 0x0000001fff007819 */ /* 0x000fe20000011426 */
[----:B------:R-:W-:-:S03]  /*42e0*/  ULDC.64 UR4, c[0x0][0x258] ;  /* 0x0000960000047ab9 */ /* 0x000fc60000000a00 */
[----:B------:R-:W-:-:S04]  /*42f0*/  IADD3 R12, P1, R13, R38, RZ ;  /* 0x000000260d0c7210 */ /* 0x000fc80007f3e0ff */
[----:B------:R-:W-:Y:S02]  /*4300*/  LEA.HI.X.SX32 R13, R13, R0, 0x1, P1 ;  /* 0x000000000d0d7211 */ /* 0x000fe400008f0eff */
[----:B------:R-:W-:-:S04]  /*4310*/  LEA R16, P1, R12, UR4, 0x2 ;  /* 0x000000040c107c11 */ /* 0x000fc8000f8210ff */
[----:B-1----:R-:W-:-:S05]  /*4320*/  LEA.HI.X R17, R12, UR5, R13, 0x2, P1 ;  /* 0x000000050c117c11 */ /* 0x002fca00088f140d */
[----:B------:R-:W2:Y:S02]  /*4330*/  LDG.E R16, desc[UR6][R16.64] ;  /* 0x0000000610107981 */ /* 0x000ea4000c1e1900 */
[----:B--2---:R-:W-:-:S04]  /*4340*/  IMAD R13, R16, R19, RZ ;  /* 0x00000013100d7224 */ /* 0x004fc800078e02ff */
[----:B------:R-:W-:-:S05]  /*4350*/  IMAD R13, R13, R44, R38 ;  /* 0x0000002c0d0d7224 */ /* 0x000fca00078e0226 */
[----:B------:R-:W-:-:S04]  /*4360*/  SHF.L.U32 R13, R13, 0x5, RZ ;  /* 0x000000050d0d7819 */ /* 0x000fc800000006ff */
[----:B------:R-:W-:-:S04]  /*4370*/  IADD3 R0, P1, R30, R13, RZ ;  /* 0x0000000d1e007210 */ /* 0x000fc80007f3e0ff */
[----:B------:R-:W-:Y:S02]  /*4380*/  LEA.HI.X.SX32 R13, R13, R34, 0x1, P1 ;  /* 0x000000220d0d7211 */ /* 0x000fe400008f0eff */
[----:B------:R-:W-:-:S04]  /*4390*/  LEA R12, P1, R0, R37, 0x2 ;  /* 0x00000025000c7211 */ /* 0x000fc800078210ff */
[----:B------:R-:W-:Y:S02]  /*43a0*/  LEA.HI.X R13, R0, R36, R13, 0x2, P1 ;  /* 0x00000024000d7211 */ /* 0x000fe400008f140d */
[----:B------:R1:W2:Y:S04]  /*43b0*/  LDS R0, [R39] ;  /* 0x0000000027007984 */ /* 0x0002a80000000800 */
[----:B------:R-:W5:Y:S01]  /*43c0*/  LDG.E.128 R12, desc[UR6][R12.64] ;  /* 0x000000060c0c7981 */ /* 0x000f62000c1e1d00 */
[----:B------:R-:W-:-:S06]  /*43d0*/  UISETP.NE.AND UP0, UPT, UR8, URZ, UPT ;  /* 0x0000003f0800728c */ /* 0x000fcc000bf05270 */
[----:B------:R-:W-:-:S13]  /*43e0*/  PLOP3.LUT P4, PT, PT, PT, UP0, 0x80, 0x0 ;  /* 0x000000000000781c */ /* 0x000fda0003f8f008 */
[----:B-1----:R-:W-:Y:S05]  /*43f0*/  @P4 BRA `(.L_x_835) ;  /* 0x00000000002c4947 */ /* 0x002fea0003800000 */
[----:B------:R-:W3:Y:S04]  /*4400*/  @P0 LDG.E.128 R16, desc[UR6][R42.64] ;  /* 0x000000062a100981 */ /* 0x000ee8000c1e1d00 */
[----:B------:R-:W1:Y:S02]  /*4410*/  LDS.128 R20, [R32] ;  /* 0x0000000020147984 */ /* 0x000e640000000c00 */
[----:B-1---5:R-:W-:Y:S01]  /*4420*/  FADD.FTZ R12, R12, R20 ;  /* 0x000000140c0c7221 */ /* 0x022fe20000010000 */
[----:B------:R-:W-:Y:S01]  /*4430*/  FADD.FTZ R13, R13, R21 ;  /* 0x000000150d0d7221 */ /* 0x000fe20000010000 */
[----:B------:R-:W-:Y:S01]  /*4440*/  FADD.FTZ R14, R14, R22 ;  /* 0x000000160e0e7221 */ /* 0x000fe20000010000 */
[----:B------:R-:W-:Y:S01]  /*4450*/  FADD.FTZ R15, R15, R23 ;  /* 0x000000170f0f7221 */ /* 0x000fe20000010000 */
[----:B---3--:R-:W-:Y:S01]  /*4460*/  @P0 FMUL.FTZ R12, R12, R16 ;  /* 0x000000100c0c0220 */ /* 0x008fe20000410000 */
[----:B------:R-:W-:Y:S01]  /*4470*/  @P0 FMUL.FTZ R13, R13, R17 ;  /* 0x000000110d0d0220 */ /* 0x000fe20000410000 */
[----:B------:R-:W-:Y:S01]  /*4480*/  @P0 FMUL.FTZ R14, R14, R18 ;  /* 0x000000120e0e0220 */ /* 0x000fe20000410000 */
[----:B------:R-:W-:-:S05]  /*4490*/  @P0 FMUL.FTZ R15, R15, R19 ;  /* 0x000000130f0f0220 */ /* 0x000fca0000410000 */
[----:B------:R1:W-:Y:S02]  /*44a0*/  STG.E.128 desc[UR6][R40.64], R12 ;  /* 0x0000000c28007986 */ /* 0x0003e4000c101d06 */
.L_x_835:
[C---:B-12--5:R-:W-:Y:S01]  /*44b0*/  FFMA.FTZ R12, R0.reuse, R12, RZ ;  /* 0x0000000c000c7223 */ /* 0x066fe200000100ff */
[C---:B------:R-:W-:Y:S01]  /*44c0*/  FFMA.FTZ R13, R0.reuse, R13, RZ ;  /* 0x0000000d000d7223 */ /* 0x040fe200000100ff */
[C---:B------:R-:W-:Y:S01]  /*44d0*/  FFMA.FTZ R14, R0.reuse, R14, RZ ;  /* 0x0000000e000e7223 */ /* 0x040fe200000100ff */
[----:B------:R-:W-:Y:S01]  /*44e0*/  FFMA.FTZ R15, R0, R15, RZ ;  /* 0x0000000f000f7223 */ /* 0x000fe200000100ff */
[----:B------:R-:W-:-:S07]  /*44f0*/  VIADD R51, R38, 0x20 ;  /* 0x0000002026337836 */ /* 0x000fce0000000000 */
.L_x_834:
[----:B------:R-:W-:Y:S05]  /*4500*/  BSYNC B1 ;  /* 0x0000000000017941 */ /* 0x000fea0003800000 */
.L_x_833:
[----:B------:R-:W-:-:S13]  /*4510*/  LOP3.LUT P1, RZ, R24, 0xffffffe0, RZ, 0xc0, !PT ;  /* 0xffffffe018ff7812 */ /* 0x000fda000782c0ff */
[----:B------:R-:W-:Y:S05]  /*4520*/  @!P1 BRA `(.L_x_832) ;  /* 0x0000000400249947 */ /* 0x000fea0003800000 */
[----:B------:R-:W-:Y:S01]  /*4530*/  UISETP.NE.AND UP0, UPT, UR8, URZ, UPT ;  /* 0x0000003f0800728c */ /* 0x000fe2000bf05270 */
[----:B------:R-:W-:-:S05]  /*4540*/  IMAD R50, R109, R44, RZ ;  /* 0x0000002c6d327224 */ /* 0x000fca00078e02ff */
[----:B------:R-:W-:-:S13]  /*4550*/  PLOP3.LUT P4, PT, PT, PT, UP0, 0x80, 0x0 ;  /* 0x000000000000781c */ /* 0x000fda0003f8f008 */
.L_x_838:
[----:B------:R-:W-:Y:S02]  /*4560*/  SHF.R.S32.HI R0, RZ, 0x1f, R51 ;  /* 0x0000001fff007819 */ /* 0x000fe40000011433 */
[----:B-1----:R-:W-:-:S04]  /*4570*/  IADD3 R16, P1, R50, R51, RZ ;  /* 0x0000003332107210 */ /* 0x002fc80007f3e0ff */
[----:B-1----:R-:W-:Y:S02]  /*4580*/  LEA.HI.X.SX32 R17, R50, R0, 0x1, P1 ;  /* 0x0000000032117211 */ /* 0x002fe400008f0eff */
[----:B------:R-:W-:-:S04]  /*4590*/  LEA R48, P1, R16, UR10, 0x2 ;  /* 0x0000000a10307c11 */ /* 0x000fc8000f8210ff */
[----:B------:R-:W-:-:S05]  /*45a0*/  LEA.HI.X R49, R16, UR11, R17, 0x2, P1 ;  /* 0x0000000b10317c11 */ /* 0x000fca00088f1411 */
[----:B--2---:R-:W2:Y:S01]  /*45b0*/  LDG.E R0, desc[UR6][R48.64] ;  /* 0x0000000630007981 */ /* 0x004ea2000c1e1900 */
[----:B------:R-:W-:Y:S01]  /*45c0*/  IMAD.U32 R44, RZ, RZ, UR12 ;  /* 0x0000000cff2c7e24 */ /* 0x000fe2000f8e00ff */
[----:B------:R-:W-:Y:S01]  /*45d0*/  SHF.L.U32 R16, R51, 0x5, RZ ;  /* 0x0000000533107819 */ /* 0x000fe200000006ff */
[----:B------:R-:W-:Y:S01]  /*45e0*/  IMAD.U32 R37, RZ, RZ, UR14 ;  /* 0x0000000eff257e24 */ /* 0x000fe2000f8e00ff */
[----:B------:R-:W-:Y:S01]  /*45f0*/  MOV R36, UR15 ;  /* 0x0000000f00247c02 */ /* 0x000fe20008000f00 */
[----:B--2---:R-:W-:-:S04]  /*4600*/  IMAD R0, R0, UR9, RZ ;  /* 0x0000000900007c24 */ /* 0x004fc8000f8e02ff */
[----:B------:R-:W-:-:S04]  /*4610*/  IMAD R0, R0, R44, R51 ;  /* 0x0000002c00007224 */ /* 0x000fc800078e0233 */
[----:B------:R-:W-:Y:S01]  /*4620*/  IMAD.SHL.U32 R17, R0, 0x20, RZ ;  /* 0x0000002000117824 */ /* 0x000fe200078e00ff */
[----:B------:R-:W-:-:S04]  /*4630*/  IADD3 R0, P3, R28, R16, RZ ;  /* 0x000000101c007210 */ /* 0x000fc80007f7e0ff */
[----:B------:R-:W-:Y:S02]  /*4640*/  IADD3 R18, P1, R30, R17, RZ ;  /* 0x000000111e127210 */ /* 0x000fe40007f3e0ff */
[----:B------:R-:W-:Y:S02]  /*4650*/  LEA.HI.X.SX32 R19, R16, R5, 0x1, P3 ;  /* 0x0000000510137211 */ /* 0x000fe400018f0eff */
[----:B------:R-:W-:Y:S02]  /*4660*/  LEA.HI.X.SX32 R17, R17, R34, 0x1, P1 ;  /* 0x0000002211117211 */ /* 0x000fe400008f0eff */
[-C--:B------:R-:W-:Y:S02]  /*4670*/  LEA R16, P1, R18, R37.reuse, 0x2 ;  /* 0x0000002512107211 */ /* 0x080fe400078210ff */
[----:B------:R-:W-:Y:S02]  /*4680*/  LEA R46, P3, R0, R37, 0x2 ;  /* 0x00000025002e7211 */ /* 0x000fe400078610ff */
[----:B------:R-:W-:-:S02]  /*4690*/  LEA.HI.X R17, R18, R36, R17, 0x2, P1 ;  /* 0x0000002412117211 */ /* 0x000fc400008f1411 */
[----:B------:R-:W-:-:S04]  /*46a0*/  LEA.HI.X R47, R0, R36, R19, 0x2, P3 ;  /* 0x00000024002f7211 */ /* 0x000fc800018f1413 */
[----:B------:R-:W5:Y:S01]  /*46b0*/  LDG.E.128 R16, desc[UR6][R16.64] ;  /* 0x0000000610107981 */ /* 0x000f62000c1e1d00 */
[----:B------:R-:W-:Y:S05]  /*46c0*/  @P4 BRA `(.L_x_836) ;  /* 0x00000000002c4947 */ /* 0x000fea0003800000 */
[----:B------:R-:W2:Y:S04]  /*46d0*/  @P0 LDG.E.128 R20, desc[UR6][R42.64] ;  /* 0x000000062a140981 */ /* 0x000ea8000c1e1d00 */
[----:B------:R-:W1:Y:S02]  /*46e0*/  LDS.128 R24, [R32] ;  /* 0x0000000020187984 */ /* 0x000e640000000c00 */
[----:B-1---5:R-:W-:Y:S01]  /*46f0*/  FADD.FTZ R16, R16, R24 ;  /* 0x0000001810107221 */ /* 0x022fe20000010000 */
[----:B------:R-:W-:Y:S01]  /*4700*/  FADD.FTZ R17, R17, R25 ;  /* 0x0000001911117221 */ /* 0x000fe20000010000 */
[----:B------:R-:W-:Y:S01]  /*4710*/  FADD.FTZ R18, R18, R26 ;  /* 0x0000001a12127221 */ /* 0x000fe20000010000 */
[----:B------:R-:W-:Y:S01]  /*4720*/  FADD.FTZ R19, R19, R27 ;  /* 0x0000001b13137221 */ /* 0x000fe20000010000 */
[----:B--2---:R-:W-:Y:S01]  /*4730*/  @P0 FMUL.FTZ R16, R16, R20 ;  /* 0x0000001410100220 */ /* 0x004fe20000410000 */
[----:B------:R-:W-:Y:S01]  /*4740*/  @P0 FMUL.FTZ R17, R17, R21 ;  /* 0x0000001511110220 */ /* 0x000fe20000410000 */
[----:B------:R-:W-:Y:S01]  /*4750*/  @P0 FMUL.FTZ R18, R18, R22 ;  /* 0x0000001612120220 */ /* 0x000fe20000410000 */
[----:B------:R-:W-:-:S05]  /*4760*/  @P0 FMUL.FTZ R19, R19, R23 ;  /* 0x0000001713130220 */ /* 0x000fca0000410000 */
[----:B------:R1:W-:Y:S02]  /*4770*/  STG.E.128 desc[UR6][R46.64], R16 ;  /* 0x000000102e007986 */ /* 0x0003e4000c101d06 */
.L_x_836:
[----:B------:R-:W2:Y:S01]  /*4780*/  LDG.E R48, desc[UR6][R48.64+0x80] ;  /* 0x0000800630307981 */ /* 0x000ea2000c1e1900 */
[----:B------:R-:W-:Y:S02]  /*4790*/  IMAD.IADD R25, R51, 0x1, -R6 ;  /* 0x0000000133197824 */ /* 0x000fe400078e0a06 */
        /* <DEDUP_REMOVED lines=8> */
[----:B------:R-:W-:-:S05]  /*4820*/  LEA R0, R25, R4, 0x2 ;  /* 0x0000000419007211 */ /* 0x000fca00078e10ff */
[----:B------:R-:W2:Y:S02]  /*4830*/  LDS R25, [R0] ;  /* 0x0000000000197984 */ /* 0x000ea40000000800 */
[C---:B--2--5:R-:W-:Y:S01]  /*4840*/  FFMA.FTZ R24, R25.reuse, R16, R12 ;  /* 0x0000001019187223 */ /* 0x064fe2000001000c */
[C---:B------:R-:W-:Y:S01]  /*4850*/  FFMA.FTZ R26, R25.reuse, R17, R13 ;  /* 0x00000011191a7223 */ /* 0x040fe2000001000d */
[C---:B------:R-:W-:Y:S01]  /*4860*/  FFMA.FTZ R27, R25.reuse, R18, R14 ;  /* 0x00000012191b7223 */ /* 0x040fe2000001000e */
[----:B------:R-:W-:Y:S01]  /*4870*/  FFMA.FTZ R48, R25, R19, R15 ;  /* 0x0000001319307223 */ /* 0x000fe2000001000f */
[----:B------:R-:W-:Y:S06]  /*4880*/  @P4 BRA `(.L_x_837) ;  /* 0x00000000002c4947 */ /* 0x000fec0003800000 */
[----:B------:R-:W2:Y:S04]  /*4890*/  @P0 LDG.E.128 R12, desc[UR6][R42.64] ;  /* 0x000000062a0c0981 */ /* 0x000ea8000c1e1d00 */
[----:B-1----:R-:W1:Y:S02]  /*48a0*/  LDS.128 R16, [R32] ;  /* 0x0000000020107984 */ /* 0x002e640000000c00 */
[----:B-1----:R-:W-:Y:S01]  /*48b0*/  FADD.FTZ R20, R16, R20 ;  /* 0x0000001410147221 */ /* 0x002fe20000010000 */
        /* <DEDUP_REMOVED lines=8> */
.L_x_837:
[----:B------:R-:W3:Y:S01]  /*4940*/  LDS R15, [R0+0x80] ;  /* 0x00008000000f7984 */ /* 0x000ee20000000800 */
[----:B------:R-:W-:-:S05]  /*4950*/  VIADD R51, R51, 0x40 ;  /* 0x0000004033337836 */ /* 0x000fca0000000000 */
[----:B------:R-:W-:Y:S01]  /*4960*/  ISETP.GE.AND P1, PT, R51, R45, PT ;  /* 0x0000002d3300720c */ /* 0x000fe20003f26270 */
[C---:B---3--:R-:W-:Y:S01]  /*4970*/  FFMA.FTZ R12, R15.reuse, R20, R24 ;  /* 0x000000140f0c7223 */ /* 0x048fe20000010018 */
[C---:B------:R-:W-:Y:S01]  /*4980*/  FFMA.FTZ R13, R15.reuse, R21, R26 ;  /* 0x000000150f0d7223 */ /* 0x040fe2000001001a */
[C---:B------:R-:W-:Y:S01]  /*4990*/  FFMA.FTZ R14, R15.reuse, R22, R27 ;  /* 0x000000160f0e7223 */ /* 0x040fe2000001001b */
[----:B------:R-:W-:-:S09]  /*49a0*/  FFMA.FTZ R15, R15, R23, R48 ;  /* 0x000000170f0f7223 */ /* 0x000fd20000010030 */
[----:B------:R-:W-:Y:S05]  /*49b0*/  @!P1 BRA `(.L_x_838) ;  /* 0xfffffff800e89947 */ /* 0x000fea000383ffff */
.L_x_832:
[----:B------:R-:W-:Y:S05]  /*49c0*/  BSYNC B0 ;  /* 0x0000000000007941 */ /* 0x000fea0003800000 */
.L_x_831:
[----:B------:R-:W-:Y:S01]  /*49d0*/  ISETP.GE.AND P1, PT, R38, R33, PT ;  /* 0x000000212600720c */ /* 0x000fe20003f26270 */
[----:B------:R-:W-:Y:S01]  /*49e0*/  ULDC UR10, c[0x0][0x29c] ;  /* 0x0000a700000a7ab9 */ /* 0x000fe20000000800 */
[----:B------:R-:W-:Y:S01]  /*49f0*/  ULDC UR11, c[0x0][0x288] ;  /* 0x0000a200000b7ab9 */ /* 0x000fe20000000800 */
[----:B------:R-:W-:Y:S01]  /*4a00*/  ULDC.64 UR8, c[0x0][0x258] ;  /* 0x0000960000087ab9 */ /* 0x000fe20000000a00 */
[----:B------:R-:W-:Y:S01]  /*4a10*/  ULDC.64 UR12, c[0x0][0x250] ;  /* 0x00009400000c7ab9 */ /* 0x000fe20000000a00 */
[----:B------:R-:W-:Y:S08]  /*4a20*/  BSSY B0, `(.L_x_839) ;  /* 0x00000db000007945 */ /* 0x000ff00003800000 */
[----:B------:R-:W-:Y:S05]  /*4a30*/  @P1 BRA `(.L_x_840) ;  /* 0x0000000c00641947 */ /* 0x000fea0003800000 */
[----:B--2---:R-:W2:Y:S01]  /*4a40*/  LDC R23, c[0x0][0x288] ;  /* 0x0000a200ff177b82 */ /* 0x004ea20000000800 */
[----:B-1----:R-:W-:Y:S01]  /*4a50*/  IADD3 R19, -R35, -0x2, R114 ;  /* 0xfffffffe23137810 */ /* 0x002fe20007ffe172 */
[----:B------:R-:W-:Y:S03]  /*4a60*/  BSSY B1, `(.L_x_841) ;  /* 0x0000048000017945 */ /* 0x000fe60003800000 */
[----:B------:R-:W-:-:S03]  /*4a70*/  IADD3 R0, R19, -R6, RZ ;  /* 0x8000000613007210 */ /* 0x000fc60007ffe0ff */
[----:B------:R-:W1:Y:S01]  /*4a80*/  LDC.64 R16, c[0x0][0x2e8] ;  /* 0x0000ba00ff107b82 */ /* 0x000e620000000a00 */
[----:B------:R-:W-:Y:S01]  /*4a90*/  LOP3.LUT P1, RZ, R0, 0x20, RZ, 0xc0, !PT ;  /* 0x0000002000ff7812 */ /* 0x000fe2000782c0ff */
[----:B--2---:R-:W-:-:S04]  /*4aa0*/  IMAD R18, R116, R23, R7 ;  /* 0x0000001774127224 */ /* 0x004fc800078e0207 */
[----:B------:R-:W-:-:S04]  /*4ab0*/  IMAD R19, R18, 0x20, R31 ;  /* 0x0000002012137824 */ /* 0x000fc800078e021f */
[----:B-1----:R-:W-:-:S04]  /*4ac0*/  IMAD.WIDE R16, R19, 0x4, R16 ;  /* 0x0000000413107825 */ /* 0x002fc800078e0210 */
[----:B------:R-:W-:Y:S05]  /*4ad0*/  @P1 BRA `(.L_x_842) ;  /* 0x0000000400001947 */ /* 0x000fea0003800000 */
[----:B------:R-:W-:Y:S01]  /*4ae0*/  ISETP.GE.AND P1, PT, R38, R44, PT ;  /* 0x0000002c2600720c */ /* 0x000fe20003f26270 */
[----:B------:R-:W-:-:S12]  /*4af0*/  BSSY B2, `(.L_x_843) ;  /* 0x000003d000027945 */ /* 0x000fd80003800000 */
[----:B------:R-:W-:Y:S05]  /*4b00*/  @!P1 BRA `(.L_x_844) ;  /* 0x0000000000ec9947 */ /* 0x000fea0003800000 */
[----:B------:R-:W-:Y:S01]  /*4b10*/  IABS R21, R44 ;  /* 0x0000002c00157213 */ /* 0x000fe20000000000 */
[----:B------:R-:W-:Y:S01]  /*4b20*/  ULDC.64 UR4, c[0x0][0x258] ;  /* 0x0000960000047ab9 */ /* 0x000fe20000000a00 */
[----:B----4-:R-:W-:Y:S01]  /*4b30*/  IABS R24, R38 ;  /* 0x0000002600187213 */ /* 0x010fe20000000000 */
[----:B------:R-:W1:Y:S01]  /*4b40*/  LDS R39, [R39] ;  /* 0x0000000027277984 */ /* 0x000e620000000800 */
[----:B------:R-:W2:Y:S01]  /*4b50*/  I2F.RP R20, R21 ;  /* 0x0000001500147306 */ /* 0x000ea20000209400 */
[----:B------:R-:W-:Y:S02]  /*4b60*/  ISETP.GE.AND P3, PT, R38, RZ, PT ;  /* 0x000000ff2600720c */ /* 0x000fe40003f66270 */
[----:B------:R-:W-:-:S05]  /*4b70*/  ISETP.NE.AND P4, PT, R44, RZ, PT ;  /* 0x000000ff2c00720c */ /* 0x000fca0003f85270 */
[----:B--2---:R-:W2:Y:S02]  /*4b80*/  MUFU.RCP R20, R20 ;  /* 0x0000001400147308 */ /* 0x004ea40000001000 */
[----:B--2---:R-:W-:Y:S01]  /*4b90*/  IADD3 R22, R20, 0xffffffe, RZ ;  /* 0x0ffffffe14167810 */ /* 0x004fe20007ffe0ff */
[----:B------:R-:W-:-:S05]  /*4ba0*/  IMAD R20, R109, R44, RZ ;  /* 0x0000002c6d147224 */ /* 0x000fca00078e02ff */
        /* <DEDUP_REMOVED lines=13> */
[----:B------:R-:W-:-:S05]  /*4c80*/  IMAD.MOV.U32 R21, RZ, RZ, R18 ;  /* 0x000000ffff157224 */ /* 0x000fca00078e0012 */
[----:B------:R-:W-:Y:S02]  /*4c90*/  @!P3 IADD3 R21, -R21, RZ, RZ ;  /* 0x000000ff1515b210 */ /* 0x000fe40007ffe1ff */
        /* <DEDUP_REMOVED lines=16> */
[----:B------:R-:W-:-:S06]  /*4da0*/  UISETP.NE.AND UP0, UPT, UR4, URZ, UPT ;  /* 0x0000003f0400728c */ /* 0x000fcc000bf05270 */
[----:B------:R-:W-:-:S13]  /*4db0*/  PLOP3.LUT P4, PT, PT, PT, UP0, 0x80, 0x0 ;  /* 0x000000000000781c */ /* 0x000fda0003f8f008 */
[----:B-1----:R-:W-:Y:S05]  /*4dc0*/  @P4 BRA `(.L_x_845) ;  /* 0x00000000002c4947 */ /* 0x002fea0003800000 */
        /* <DEDUP_REMOVED lines=11> */
.L_x_845:
[C---:B-----5:R-:W-:Y:S01]  /*4e80*/  FFMA.FTZ R12, R39.reuse, R20, R12 ;  /* 0x00000014270c7223 */ /* 0x060fe2000001000c */
[C---:B------:R-:W-:Y:S01]  /*4e90*/  FFMA.FTZ R13, R39.reuse, R21, R13 ;  /* 0x00000015270d7223 */ /* 0x040fe2000001000d */
[C---:B------:R-:W-:Y:S01]  /*4ea0*/  FFMA.FTZ R14, R39.reuse, R22, R14 ;  /* 0x00000016270e7223 */ /* 0x040fe2000001000e */
[----:B------:R-:W-:-:S07]  /*4eb0*/  FFMA.FTZ R15, R39, R23, R15 ;  /* 0x00000017270f7223 */ /* 0x000fce000001000f */
.L_x_844:
[----:B------:R-:W-:Y:S05]  /*4ec0*/  BSYNC B2 ;  /* 0x0000000000027941 */ /* 0x000fea0003800000 */
.L_x_843:
[----:B------:R-:W-:-:S07]  /*4ed0*/  IADD3 R38, R38, 0x20, RZ ;  /* 0x0000002026267810 */ /* 0x000fce0007ffe0ff */
.L_x_842:
[----:B------:R-:W-:Y:S05]  /*4ee0*/  BSYNC B1 ;  /* 0x0000000000017941 */ /* 0x000fea0003800000 */
.L_x_841:
[----:B------:R-:W-:-:S13]  /*4ef0*/  LOP3.LUT P1, RZ, R0, 0xffffffe0, RZ, 0xc0, !PT ;  /* 0xffffffe000ff7812 */ /* 0x000fda000782c0ff */
[----:B------:R-:W-:Y:S05]  /*4f00*/  @!P1 BRA `(.L_x_840) ;  /* 0x0000000800309947 */ /* 0x000fea0003800000 */
[----:B------:R-:W-:Y:S01]  /*4f10*/  IMAD.SHL.U32 R39, R6, 0x4, RZ ;  /* 0x0000000406277824 */ /* 0x000fe200078e00ff */
[----:B------:R-:W-:Y:S01]  /*4f20*/  LEA R48, R38, 0x400, 0x5 ;  /* 0x0000040026307811 */ /* 0x000fe200078e28ff */
[----:B------:R-:W-:-:S03]  /*4f30*/  IMAD.MOV.U32 R0, RZ, RZ, RZ ;  /* 0x000000ffff007224 */ /* 0x000fc600078e00ff */
[----:B------:R-:W-:-:S04]  /*4f40*/  LEA R39, R38, -R39, 0x2 ;  /* 0x8000002726277211 */ /* 0x000fc800078e10ff */
[----:B------:R-:W-:-:S07]  /*4f50*/  IADD3 R39, R4, R39, RZ ;  /* 0x0000002704277210 */ /* 0x000fce0007ffe0ff */
.L_x_852:
[----:B------:R-:W2:Y:S01]  /*4f60*/  LDC R46, c[0x0][0x284] ;  /* 0x0000a100ff2e7b82 */ /* 0x000ea20000000800 */
[----:B-1----:R-:W-:Y:S01]  /*4f70*/  VIADD R18, R48, 0xfffffc00 ;  /* 0xfffffc0030127836 */ /* 0x002fe20000000000 */
[----:B------:R-:W-:Y:S01]  /*4f80*/  MOV R37, UR12 ;  /* 0x0000000c00257c02 */ /* 0x000fe20008000f00 */
[----:B------:R-:W-:Y:S01]  /*4f90*/  IMAD.U32 R36, RZ, RZ, UR13 ;  /* 0x0000000dff247e24 */ /* 0x000fe2000f8e00ff */
[----:B------:R-:W-:Y:S01]  /*4fa0*/  BSSY B1, `(.L_x_846) ;  /* 0x0000040000017945 */ /* 0x000fe20003800000 */
[----:B------:R-:W-:Y:S02]  /*4fb0*/  IADD3 R44, R39, R0, RZ ;  /* 0x00000000272c7210 */ /* 0x000fe40007ffe0ff */
[----:B------:R-:W-:-:S04]  /*4fc0*/  IADD3 R19, P1, R28, R18, RZ ;  /* 0x000000121c137210 */ /* 0x000fc80007f3e0ff */
[----:B-1----:R-:W-:Y:S02]  /*4fd0*/  LEA.HI.X.SX32 R20, R18, R5, 0x1, P1 ;  /* 0x0000000512147211 */ /* 0x002fe400008f0eff */
[----:B------:R-:W-:-:S04]  /*4fe0*/  LEA R18, P3, R19, R37, 0x2 ;  /* 0x0000002513127211 */ /* 0x000fc800078610ff */
[----:B------:R-:W-:Y:S02]  /*4ff0*/  LEA.HI.X R19, R19, R36, R20, 0x2, P3 ;  /* 0x0000002413137211 */ /* 0x000fe400018f1414 */
[----:B--2---:R-:W-:-:S13]  /*5000*/  ISETP.GE.AND P1, PT, R38, R46, PT ;  /* 0x0000002e2600720c */ /* 0x004fda0003f26270 */
[----:B------:R-:W-:Y:S05]  /*5010*/  @!P1 BRA `(.L_x_847) ;  /* 0x0000000000e09947 */ /* 0x000fea0003800000 */
[----:B------:R-:W-:Y:S01]  /*5020*/  IABS R23, R46 ;  /* 0x0000002e00177213 */ /* 0x000fe20000000000 */
[----:B------:R1:W2:Y:S01]  /*5030*/  LDS R45, [R44] ;  /* 0x000000002c2d7984 */ /* 0x0002a20000000800 */
[----:B----4-:R-:W-:Y:S02]  /*5040*/  IABS R26, R38 ;  /* 0x00000026001a7213 */ /* 0x010fe40000000000 */
[----:B------:R-:W3:Y:S01]  /*5050*/  I2F.RP R22, R23 ;  /* 0x0000001700167306 */ /* 0x000ee20000209400 */
[----:B------:R-:W-:Y:S02]  /*5060*/  ISETP.GE.AND P3, PT, R38, RZ, PT ;  /* 0x000000ff2600720c */ /* 0x000fe40003f66270 */
[----:B------:R-:W-:-:S05]  /*5070*/  ISETP.NE.AND P4, PT, R46, RZ, PT ;  /* 0x000000ff2e00720c */ /* 0x000fca0003f85270 */
[----:B---3--:R-:W3:Y:S02]  /*5080*/  MUFU.RCP R22, R22 ;  /* 0x0000001600167308 */ /* 0x008ee40000001000 */
[----:B---3--:R-:W-:-:S06]  /*5090*/  VIADD R24, R22, 0xffffffe ;  /* 0x0ffffffe16187836 */ /* 0x008fcc0000000000 */
[----:B------:R-:W3:Y:S02]  /*50a0*/  F2I.FTZ.U32.TRUNC.NTZ R21, R24 ;  /* 0x0000001800157305 */ /* 0x000ee4000021f000 */
[----:B---3--:R-:W-:-:S05]  /*50b0*/  IADD3 R20, RZ, -R21, RZ ;  /* 0x80000015ff147210 */ /* 0x008fca0007ffe0ff */
        /* <DEDUP_REMOVED lines=19> */
[----:B------:R-:W3:Y:S02]  /*51f0*/  LDG.E R24, desc[UR6][R24.64] ;  /* 0x0000000618187981 */ /* 0x000ee4000c1e1900 */
[----:B---3--:R-:W-:-:S04]  /*5200*/  IMAD R21, R24, UR11, RZ ;  /* 0x0000000b18157c24 */ /* 0x008fc8000f8e02ff */
        /* <DEDUP_REMOVED lines=9> */
[----:B-12---:R-:W-:Y:S05]  /*52a0*/  @P4 BRA `(.L_x_848) ;  /* 0x00000000002c4947 */ /* 0x006fea0003800000 */
        /* <DEDUP_REMOVED lines=11> */
.L_x_848:
[C---:B-----5:R-:W-:Y:S01]  /*5360*/  FFMA.FTZ R12, R45.reuse, R20, R12 ;  /* 0x000000142d0c7223 */ /* 0x060fe2000001000c */
[C---:B------:R-:W-:Y:S01]  /*5370*/  FFMA.FTZ R13, R45.reuse, R21, R13 ;  /* 0x000000152d0d7223 */ /* 0x040fe2000001000d */
[C---:B------:R-:W-:Y:S01]  /*5380*/  FFMA.FTZ R14, R45.reuse, R22, R14 ;  /* 0x000000162d0e7223 */ /* 0x040fe2000001000e */
[----:B------:R-:W-:-:S07]  /*5390*/  FFMA.FTZ R15, R45, R23, R15 ;  /* 0x000000172d0f7223 */ /* 0x000fce000001000f */
.L_x_847:
[----:B------:R-:W-:Y:S05]  /*53a0*/  BSYNC B1 ;  /* 0x0000000000017941 */ /* 0x000fea0003800000 */
.L_x_846:
[----:B-1----:R-:W-:Y:S01]  /*53b0*/  IADD3 R22, R38, 0x20, RZ ;  /* 0x0000002026167810 */ /* 0x002fe20007ffe0ff */
[----:B------:R-:W-:Y:S03]  /*53c0*/  BSSY B1, `(.L_x_849) ;  /* 0x000003b000017945 */ /* 0x000fe60003800000 */
[----:B------:R-:W-:-:S13]  /*53d0*/  ISETP.GE.AND P1, PT, R22, R46, PT ;  /* 0x0000002e1600720c */ /* 0x000fda0003f26270 */
[----:B------:R-:W-:Y:S05]  /*53e0*/  @!P1 BRA `(.L_x_850) ;  /* 0x0000000000e09947 */ /* 0x000fea0003800000 */
[----:B------:R-:W-:Y:S01]  /*53f0*/  IABS R23, R46 ;  /* 0x0000002e00177213 */ /* 0x000fe20000000000 */
[----:B------:R1:W2:Y:S01]  /*5400*/  LDS R41, [R44+0x80] ;  /* 0x000080002c297984 */ /* 0x0002a20000000800 */
        /* <DEDUP_REMOVED lines=50> */
.L_x_851:
[C---:B-----5:R-:W-:Y:S01]  /*5730*/  FFMA.FTZ R12, R41.reuse, R20, R12 ;  /* 0x00000014290c7223 */ /* 0x060fe2000001000c */
[C---:B------:R-:W-:Y:S01]  /*5740*/  FFMA.FTZ R13, R41.reuse, R21, R13 ;  /* 0x00000015290d7223 */ /* 0x040fe2000001000d */
[C---:B------:R-:W-:Y:S01]  /*5750*/  FFMA.FTZ R14, R41.reuse, R22, R14 ;  /* 0x00000016290e7223 */ /* 0x040fe2000001000e */
[----:B------:R-:W-:-:S07]  /*5760*/  FFMA.FTZ R15, R41, R23, R15 ;  /* 0x00000017290f7223 */ /* 0x000fce000001000f */
.L_x_850:
[----:B------:R-:W-:Y:S05]  /*5770*/  BSYNC B1 ;  /* 0x0000000000017941 */ /* 0x000fea0003800000 */
.L_x_849:
[----:B------:R-:W-:Y:S01]  /*5780*/  IADD3 R38, R38, 0x40, RZ ;  /* 0x0000004026267810 */ /* 0x000fe20007ffe0ff */
[----:B------:R-:W-:Y:S01]  /*5790*/  VIADD R0, R0, 0x100 ;  /* 0x0000010000007836 */ /* 0x000fe20000000000 */
[----:B------:R-:W-:Y:S02]  /*57a0*/  IADD3 R48, R48, 0x800, RZ ;  /* 0x0000080030307810 */ /* 0x000fe40007ffe0ff */
[----:B------:R-:W-:-:S13]  /*57b0*/  ISETP.GE.AND P1, PT, R38, R33, PT ;  /* 0x000000212600720c */ /* 0x000fda0003f26270 */
[----:B------:R-:W-:Y:S05]  /*57c0*/  @!P1 BRA `(.L_x_852) ;  /* 0xfffffff400e49947 */ /* 0x000fea000383ffff */
.L_x_840:
[----:B------:R-:W-:Y:S05]  /*57d0*/  BSYNC B0 ;  /* 0x0000000000007941 */ /* 0x000fea0003800000 */
.L_x_839:
[----:B------:R-:W-:Y:S04]  /*57e0*/  BSSY B0, `(.L_x_853) ;  /* 0x000002b000007945 */ /* 0x000fe80003800000 */
[----:B------:R-:W-:Y:S05]  /*57f0*/  @P2 BRA `(.L_x_854) ;  /* 0x0000000000a42947 */ /* 0x000fea0003800000 */
[----:B------:R-:W-:-:S05]  /*5800*/  IMAD.SHL.U32 R0, R33, 0x20, RZ ;  /* 0x0000002021007824 */ /* 0x000fca00078e00ff */
[----:B------:R-:W-:-:S04]  /*5810*/  IADD3 R4, P1, R28, R0, RZ ;  /* 0x000000001c047210 */ /* 0x000fc80007f3e0ff */
[----:B-1----:R-:W-:Y:S02]  /*5820*/  LEA.HI.X.SX32 R17, R0, R5, 0x1, P1 ;  /* 0x0000000500117211 */ /* 0x002fe400008f0eff */
[----:B------:R-:W-:-:S04]  /*5830*/  LEA R16, P1, R4, R37, 0x2 ;  /* 0x0000002504107211 */ /* 0x000fc800078210ff */
[----:B------:R-:W-:-:S05]  /*5840*/  LEA.HI.X R17, R4, R36, R17, 0x2, P1 ;  /* 0x0000002404117211 */ /* 0x000fca00008f1411 */
[----:B--2---:R1:W5:Y:S01]  /*5850*/  LDG.E.128 R20, desc[UR6][R16.64] ;  /* 0x0000000610147981 */ /* 0x004362000c1e1d00 */
[----:B------:R-:W-:Y:S04]  /*5860*/  BSSY B1, `(.L_x_855) ;  /* 0x0000016000017945 */ /* 0x000fe80003800000 */
[----:B------:R-:W-:Y:S05]  /*5870*/  @P4 BRA `(.L_x_856) ;  /* 0x0000000000504947 */ /* 0x000fea0003800000 */
[----:B------:R-:W2:Y:S08]  /*5880*/  @P0 LDC R0, c[0x0][0x288] ;  /* 0x0000a200ff000b82 */ /* 0x000eb00000000800 */
[----:B-1----:R-:W1:Y:S01]  /*5890*/  @P0 LDC.64 R16, c[0x0][0x2e8] ;  /* 0x0000ba00ff100b82 */ /* 0x002e620000000a00 */
[----:B--2---:R-:W-:-:S05]  /*58a0*/  @P0 IMAD R0, R116, R0, R7 ;  /* 0x0000000074000224 */ /* 0x004fca00078e0207 */
[----:B------:R-:W-:-:S05]  /*58b0*/  @P0 LEA R7, R0, R31, 0x5 ;  /* 0x0000001f00070211 */ /* 0x000fca00078e28ff */
[----:B-1----:R-:W-:-:S06]  /*58c0*/  @P0 IMAD.WIDE R16, R7, 0x4, R16 ;  /* 0x0000000407100825 */ /* 0x002fcc00078e0210 */
[----:B------:R-:W2:Y:S01]  /*58d0*/  @P0 LDG.E.128 R16, desc[UR6][R16.64] ;  /* 0x0000000610100981 */ /* 0x000ea2000c1e1d00 */
[----:B------:R-:W-:Y:S02]  /*58e0*/  IMAD.SHL.U32 R3, R3, 0x20, RZ ;  /* 0x0000002003037824 */ /* 0x000fe400078e00ff */
[----:B-----5:R-:W-:Y:S01]  /*58f0*/  FADD.FTZ R20, R20, R8 ;  /* 0x0000000814147221 */ /* 0x020fe20000010000 */
[----:B------:R-:W-:Y:S01]  /*5900*/  FADD.FTZ R21, R21, R9 ;  /* 0x0000000915157221 */ /* 0x000fe20000010000 */
[----:B------:R-:W-:Y:S01]  /*5910*/  FADD.FTZ R22, R22, R10 ;  /* 0x0000000a16167221 */ /* 0x000fe20000010000 */
[----:B------:R-:W-:Y:S01]  /*5920*/  FADD.FTZ R23, R23, R11 ;  /* 0x0000000b17177221 */ /* 0x000fe20000010000 */
[----:B------:R-:W-:-:S04]  /*5930*/  IADD3 R28, P1, R28, R3, RZ ;  /* 0x000000031c1c7210 */ /* 0x000fc80007f3e0ff */
[----:B------:R-:W-:Y:S02]  /*5940*/  LEA.HI.X.SX32 R3, R3, R5, 0x1, P1 ;  /* 0x0000000503037211 */ /* 0x000fe400008f0eff */
[----:B------:R-:W-:-:S04]  /*5950*/  LEA R4, P1, R28, R37, 0x2 ;  /* 0x000000251c047211 */ /* 0x000fc800078210ff */
[----:B------:R-:W-:Y:S01]  /*5960*/  LEA.HI.X R5, R28, R36, R3, 0x2, P1 ;  /* 0x000000241c057211 */ /* 0x000fe200008f1403 */
[----:B--2---:R-:W-:Y:S01]  /*5970*/  @P0 FMUL.FTZ R20, R20, R16 ;  /* 0x0000001014140220 */ /* 0x004fe20000410000 */
[----:B------:R-:W-:Y:S01]  /*5980*/  @P0 FMUL.FTZ R21, R21, R17 ;  /* 0x0000001115150220 */ /* 0x000fe20000410000 */
[----:B------:R-:W-:Y:S01]  /*5990*/  @P0 FMUL.FTZ R22, R22, R18 ;  /* 0x0000001216160220 */ /* 0x000fe20000410000 */
[----:B------:R-:W-:-:S05]  /*59a0*/  @P0 FMUL.FTZ R23, R23, R19 ;  /* 0x0000001317170220 */ /* 0x000fca0000410000 */
[----:B------:R2:W-:Y:S02]  /*59b0*/  STG.E.128 desc[UR6][R4.64], R20 ;  /* 0x0000001404007986 */ /* 0x0005e4000c101d06 */
.L_x_856:
[----:B------:R-:W-:Y:S05]  /*59c0*/  BSYNC B1 ;  /* 0x0000000000017941 */ /* 0x000fea0003800000 */
.L_x_855:
[----:B------:R-:W3:Y:S01]  /*59d0*/  S2UR UR5, SR_CgaCtaId ;  /* 0x00000000000579c3 */ /* 0x000ee20000008800 */
[----:B------:R-:W-:Y:S01]  /*59e0*/  UMOV UR4, 0x400 ;  /* 0x0000040000047882 */ /* 0x000fe20000000000 */
[----:B------:R-:W-:Y:S01]  /*59f0*/  IADD3 R33, R33, -R6, RZ ;  /* 0x8000000621217210 */ /* 0x000fe20007ffe0ff */
[----:B------:R-:W-:-:S04]  /*5a00*/  UIADD3 UR4, UR4, 0x140, URZ ;  /* 0x0000014004047890 */ /* 0x000fc8000fffe03f */
[----:B---3--:R-:W-:-:S06]  /*5a10*/  ULEA UR4, UR5, UR4, 0x18 ;  /* 0x0000000405047291 */ /* 0x008fcc000f8ec03f */
[----:B--2---:R-:W-:-:S05]  /*5a20*/  IMAD.U32 R4, RZ, RZ, UR4 ;  /* 0x00000004ff047e24 */ /* 0x004fca000f8e00ff */
[----:B------:R-:W-:-:S06]  /*5a30*/  LEA R3, R33, R4, 0x2 ;  /* 0x0000000421037211 */ /* 0x000fcc00078e10ff */
[----:B------:R-:W2:Y:S02]  /*5a40*/  LDS R3, [R3] ;  /* 0x0000000003037984 */ /* 0x000ea40000000800 */
[C---:B--2--5:R-:W-:Y:S01]  /*5a50*/  FFMA.FTZ R12, R3.reuse, R20, R12 ;  /* 0x00000014030c7223 */ /* 0x064fe2000001000c */
[C---:B------:R-:W-:Y:S01]  /*5a60*/  FFMA.FTZ R13, R3.reuse, R21, R13 ;  /* 0x00000015030d7223 */ /* 0x040fe2000001000d */
[C---:B------:R-:W-:Y:S01]  /*5a70*/  FFMA.FTZ R14, R3.reuse, R22, R14 ;  /* 0x00000016030e7223 */ /* 0x040fe2000001000e */
[----:B------:R-:W-:-:S07]  /*5a80*/  FFMA.FTZ R15, R3, R23, R15 ;  /* 0x00000017030f7223 */ /* 0x000fce000001000f */
.L_x_854:
[----:B------:R-:W-:Y:S05]  /*5a90*/  BSYNC B0 ;  /* 0x0000000000007941 */ /* 0x000fea0003800000 */
.L_x_853:
[----:B------:R-:W-:Y:S01]  /*5aa0*/  BAR.SYNC.DEFER_BLOCKING 0x0 ;  /* 0x0000000000007b1d */ /* 0x000fe20000010000 */
[----:B------:R-:W-:Y:S01]  /*5ab0*/  LOP3.LUT R0, R29, 0xffffff80, RZ, 0xc0, !PT ;  /* 0xffffff801d007812 */ /* 0x000fe200078ec0ff */
[----:B------:R-:W-:Y:S01]  /*5ac0*/  IMAD R35, R35, 0x20, R31 ;  /* 0x0000002023237824 */ /* 0x000fe200078e021f */
[----:B------:R-:W-:Y:S02]  /*5ad0*/  ISETP.GT.AND P1, PT, R29, 0x7f, PT ;  /* 0x0000007f1d00780c */ /* 0x000fe40003f24270 */
[----:B------:R-:W-:Y:S02]  /*5ae0*/  ISETP.NE.AND P0, PT, R0, 0x80, PT ;  /* 0x000000800000780c */ /* 0x000fe40003f05270 */
[----:B------:R-:W-:Y:S02]  /*5af0*/  LEA R35, R35, R4, 0x2 ;  /* 0x0000000423237211 */ /* 0x000fe400078e10ff */
[C---:B------:R-:W-:Y:S02]  /*5b00*/  LOP3.LUT R0, R29.reuse, 0xffffffc0, RZ, 0xc0, !PT ;  /* 0xffffffc01d007812 */ /* 0x040fe400078ec0ff */
[----:B------:R-:W-:-:S02]  /*5b10*/  ISETP.GT.AND P2, PT, R29, 0x3f, PT ;  /* 0x0000003f1d00780c */ /* 0x000fc40003f44270 */
[----:B------:R-:W-:-:S05]  /*5b20*/  ISETP.GT.AND P3, PT, R29, 0x1f, PT ;  /* 0x0000001f1d00780c */ /* 0x000fca0003f64270 */
[----:B------:R-:W-:Y:S01]  /*5b30*/  @!P0 STS.128 [R35+-0x800], R12 ;  /* 0xfff8000c23008388 */ /* 0x000fe20000000c00 */
[----:B------:R-:W-:Y:S01]  /*5b40*/  BAR.SYNC.DEFER_BLOCKING 0x0 ;  /* 0x0000000000007b1d */ /* 0x000fe20000010000 */
[----:B------:R-:W-:Y:S02]  /*5b50*/  ISETP.NE.AND P0, PT, R0, 0x40, PT ;  /* 0x000000400000780c */ /* 0x000fe40003f05270 */
[----:B------:R-:W-:-:S03]  /*5b60*/  LOP3.LUT R0, R29, 0xffffffe0, RZ, 0xc0, !PT ;  /* 0xffffffe01d007812 */ /* 0x000fc600078ec0ff */
[----:B------:R-:W3:Y:S02]  /*5b70*/  @!P1 LDS.128 R4, [R35] ;  /* 0x0000000023049984 */ /* 0x000ee40000000c00 */
[----:B---3--:R-:W-:Y:S01]  /*5b80*/  @!P1 FADD.FTZ R12, R12, R4 ;  /* 0x000000040c0c9221 */ /* 0x008fe20000010000 */
[----:B------:R-:W-:Y:S01]  /*5b90*/  @!P1 FADD.FTZ R13, R13, R5 ;  /* 0x000000050d0d9221 */ /* 0x000fe20000010000 */
[----:B------:R-:W-:Y:S01]  /*5ba0*/  @!P1 FADD.FTZ R14, R14, R6 ;  /* 0x000000060e0e9221 */ /* 0x000fe20000010000 */
[----:B------:R-:W-:Y:S01]  /*5bb0*/  @!P1 FADD.FTZ R15, R15, R7 ;  /* 0x000000070f0f9221 */ /* 0x000fe20000010000 */
[----:B------:R-:W-:Y:S01]  /*5bc0*/  BAR.SYNC.DEFER_BLOCKING 0x0 ;  /* 0x0000000000007b1d */ /* 0x000fe20000010000 */
[----:B------:R-:W-:-:S05]  /*5bd0*/  ISETP.GT.AND P1, PT, R29, 0xf, PT ;  /* 0x0000000f1d00780c */ /* 0x000fca0003f24270 */
[----:B------:R-:W-:Y:S02]  /*5be0*/  @!P0 STS.128 [R35+-0x400], R12 ;  /* 0xfffc000c23008388 */ /* 0x000fe40000000c00 */
        /* <DEDUP_REMOVED lines=13> */
[C---:B------:R-:W-:Y:S01]  /*5cc0*/  LOP3.LUT R0, R29.reuse, 0xfffffff8, RZ, 0xc0, !PT ;  /* 0xfffffff81d007812 */ /* 0x040fe200078ec0ff */
[----:B------:R-:W-:Y:S02]  /*5cd0*/  VIADD R29, R29, 0x7 ;  /* 0x000000071d1d7836 */ /* 0x000fe40000000000 */
[----:B------:R-:W3:Y:S02]  /*5ce0*/  @!P3 LDS.128 R4, [R35] ;  /* 0x000000002304b984 */ /* 0x000ee40000000c00 */
[----:B---3--:R-:W-:Y:S01]  /*5cf0*/  @!P3 FADD.FTZ R12, R12, R4 ;  /* 0x000000040c0cb221 */ /* 0x008fe20000010000 */
[----:B------:R-:W-:Y:S01]  /*5d00*/  @!P3 FADD.FTZ R13, R13, R5 ;  /* 0x000000050d0db221 */ /* 0x000fe20000010000 */
[----:B------:R-:W-:Y:S01]  /*5d10*/  @!P3 FADD.FTZ R14, R14, R6 ;  /* 0x000000060e0eb221 */ /* 0x000fe20000010000 */
[----:B------:R-:W-:Y:S01]  /*5d20*/  @!P3 FADD.FTZ R15, R15, R7 ;  /* 0x000000070f0fb221 */ /* 0x000fe20000010000 */
[----:B------:R-:W-:Y:S06]  /*5d30*/  BAR.SYNC.DEFER_BLOCKING 0x0 ;  /* 0x0000000000007b1d */ /* 0x000fec0000010000 */
[----:B------:R-:W-:Y:S02]  /*5d40*/  @!P0 STS.128 [R35+-0x100], R12 ;  /* 0xffff000c23008388 */ /* 0x000fe40000000c00 */
[----:B------:R-:W-:Y:S01]  /*5d50*/  BAR.SYNC.DEFER_BLOCKING 0x0 ;  /* 0x0000000000007b1d */ /* 0x000fe20000010000 */
[----:B------:R-:W-:-:S05]  /*5d60*/  ISETP.NE.AND P0, PT, R0, 0x8, PT ;  /* 0x000000080000780c */ /* 0x000fca0003f05270 */
[----:B------:R-:W3:Y:S02]  /*5d70*/  @!P1 LDS.128 R4, [R35] ;  /* 0x0000000023049984 */ /* 0x000ee40000000c00 */
[----:B---3--:R-:W-:Y:S01]  /*5d80*/  @!P1 FADD.FTZ R12, R12, R4 ;  /* 0x000000040c0c9221 */ /* 0x008fe20000010000 */
[----:B------:R-:W-:Y:S01]  /*5d90*/  @!P1 FADD.FTZ R13, R13, R5 ;  /* 0x000000050d0d9221 */ /* 0x000fe20000010000 */
[----:B------:R-:W-:Y:S01]  /*5da0*/  @!P1 FADD.FTZ R14, R14, R6 ;  /* 0x000000060e0e9221 */ /* 0x000fe20000010000 */
[----:B------:R-:W-:Y:S01]  /*5db0*/  @!P1 FADD.FTZ R15, R15, R7 ;  /* 0x000000070f0f9221 */ /* 0x000fe20000010000 */
[----:B------:R-:W-:Y:S01]  /*5dc0*/  BAR.SYNC.DEFER_BLOCKING 0x0 ;  /* 0x0000000000007b1d */ /* 0x000fe20000010000 */
[----:B------:R-:W-:-:S05]  /*5dd0*/  ISETP.GT.U32.AND P1, PT, R29, 0xe, PT ;  /* 0x0000000e1d00780c */ /* 0x000fca0003f24070 */
[----:B------:R3:W-:Y:S02]  /*5de0*/  @!P0 STS.128 [R35+-0x80], R12 ;  /* 0xffff800c23008388 */ /* 0x0007e40000000c00 */
[----:B------:R-:W-:Y:S06]  /*5df0*/  BAR.SYNC.DEFER_BLOCKING 0x0 ;  /* 0x0000000000007b1d */ /* 0x000fec0000010000 */
[----:B0-----:R3:W0:Y:S02]  /*5e00*/  @!P2 LDS.128 R8, [R35] ;  /* 0x000000002308a984 */ /* 0x0016240000000c00 */
[----:B------:R-:W-:Y:S06]  /*5e10*/  BAR.SYNC.DEFER_BLOCKING 0x0 ;  /* 0x0000000000007b1d */ /* 0x000fec0000010000 */
[----:B------:R-:W-:Y:S05]  /*5e20*/  @P1 EXIT ;  /* 0x000000000000194d */ /* 0x000fea0003800000 */
[----:B------:R-:W5:Y:S01]  /*5e30*/  LDC R0, c[0x0][0x308] ;  /* 0x0000c200ff007b82 */ /* 0x000f620000000800 */
[----:B0--3--:R-:W-:Y:S01]  /*5e40*/  @!P2 FADD.FTZ R12, R12, R8 ;  /* 0x000000080c0ca221 */ /* 0x009fe20000010000 */
[----:B------:R-:W-:Y:S01]  /*5e50*/  @!P2 FADD.FTZ R13, R13, R9 ;  /* 0x000000090d0da221 */ /* 0x000fe20000010000 */
[----:B------:R-:W-:Y:S01]  /*5e60*/  @!P2 FADD.FTZ R14, R14, R10 ;  /* 0x0000000a0e0ea221 */ /* 0x000fe20000010000 */
[----:B------:R-:W-:Y:S01]  /*5e70*/  @!P2 FADD.FTZ R15, R15, R11 ;  /* 0x0000000b0f0fa221 */ /* 0x000fe20000010000 */
[----:B-----5:R-:W-:-:S13]  /*5e80*/  ISETP.NE.AND P0, PT, R0, 0x2, PT ;  /* 0x000000020000780c */ /* 0x020fda0003f05270 */
[----:B------:R-:W0:Y:S01]  /*5e90*/  @P0 LDC.64 R4, c[0x0][0x210] ;  /* 0x00008400ff040b82 */ /* 0x000e220000000a00 */
[----:B------:R-:W-:-:S05]  /*5ea0*/  @P0 IADD3 R3, R2, R31, RZ ;  /* 0x0000001f02030210 */ /* 0x000fca0007ffe0ff */
[----:B0-----:R-:W-:-:S05]  /*5eb0*/  @P0 IMAD.WIDE R4, R3, 0x4, R4 ;  /* 0x0000000403040825 */ /* 0x001fca00078e0204 */
[----:B------:R0:W-:Y:S01]  /*5ec0*/  @P0 STG.E.128 desc[UR6][R4.64], R12 ;  /* 0x0000000c04000986 */ /* 0x0001e2000c101d06 */
[----:B------:R-:W-:Y:S05]  /*5ed0*/  @P0 EXIT ;  /* 0x000000000000094d */ /* 0x000fea0003800000 */
[----:B0-----:R-:W0:Y:S01]  /*5ee0*/  LDC.64 R4, c[0x0][0x300] ;  /* 0x0000c000ff047b82 */ /* 0x001e220000000a00 */
[----:B------:R-:W-:Y:S01]  /*5ef0*/  IMAD.IADD R31, R2, 0x1, R31 ;  /* 0x00000001021f7824 */ /* 0x000fe200078e021f */
[----:B------:R-:W-:Y:S01]  /*5f00*/  ULDC.64 UR4, c[0x0][0x210] ;  /* 0x0000840000047ab9 */ /* 0x000fe20000000a00 */
[----:B0-----:R-:W3:Y:S02]  /*5f10*/  LDG.E R4, desc[UR6][R4.64] ;  /* 0x0000000604047981 */ /* 0x001ee4000c1e1900 */
[C---:B---3--:R-:W-:Y:S01]  /*5f20*/  FMUL.FTZ R12, R4.reuse, R12 ;  /* 0x0000000c040c7220 */ /* 0x048fe20000410000 */
[C---:B------:R-:W-:Y:S01]  /*5f30*/  FMUL.FTZ R13, R4.reuse, R13 ;  /* 0x0000000d040d7220 */ /* 0x040fe20000410000 */
[C---:B------:R-:W-:Y:S01]  /*5f40*/  FMUL.FTZ R14, R4.reuse, R14 ;  /* 0x0000000e040e7220 */ /* 0x040fe20000410000 */
[----:B------:R-:W-:-:S03]  /*5f50*/  FMUL.FTZ R15, R4, R15 ;  /* 0x0000000f040f7220 */ /* 0x000fc60000410000 */
[----:B------:R-:W0:Y:S08]  /*5f60*/  F2I.S8.NTZ R12, R12 ;  /* 0x0000000c000c7305 */ /* 0x000e300000202100 */
[----:B------:R-:W3:Y:S01]  /*5f70*/  F2I.S8.NTZ R13, R13 ;  /* 0x0000000d000d7305 */ /* 0x000ee20000202100 */
[----:B0-----:R-:W-:-:S07]  /*5f80*/  PRMT R0, R12, 0x8880, RZ ;  /* 0x000088800c007816 */ /* 0x001fce00000000ff */
[----:B------:R-:W0:Y:S01]  /*5f90*/  F2I.S8.NTZ R14, R14 ;  /* 0x0000000e000e7305 */ /* 0x000e220000202100 */
[----:B------:R-:W-:Y:S02]  /*5fa0*/  PRMT R0, R0, 0x7710, RZ ;  /* 0x0000771000007816 */ /* 0x000fe400000000ff */
[----:B---3--:R-:W-:-:S05]  /*5fb0*/  PRMT R3, R13, 0x8880, RZ ;  /* 0x000088800d037816 */ /* 0x008fca00000000ff */
[----:B------:R-:W3:Y:S01]  /*5fc0*/  F2I.S8.NTZ R15, R15 ;  /* 0x0000000f000f7305 */ /* 0x000ee20000202100 */
[----:B------:R-:W-:Y:S02]  /*5fd0*/  LOP3.LUT R0, R0, 0xff, RZ, 0xc0, !PT ;  /* 0x000000ff00007812 */ /* 0x000fe400078ec0ff */
[----:B------:R-:W-:Y:S02]  /*5fe0*/  PRMT R3, R3, 0x7710, RZ ;  /* 0x0000771003037816 */ /* 0x000fe400000000ff */
[----:B0-----:R-:W-:Y:S02]  /*5ff0*/  PRMT R2, R14, 0x8880, RZ ;  /* 0x000088800e027816 */ /* 0x001fe400000000ff */
[----:B------:R-:W-:Y:S02]  /*6000*/  PRMT R3, R3, 0x7604, R0 ;  /* 0x0000760403037816 */ /* 0x000fe40000000000 */
[----:B------:R-:W-:Y:S02]  /*6010*/  PRMT R0, R2, 0x7710, RZ ;  /* 0x0000771002007816 */ /* 0x000fe400000000ff */
[----:B------:R-:W-:-:S02]  /*6020*/  IADD3 R2, P0, R31, UR4, RZ ;  /* 0x000000041f027c10 */ /* 0x000fc4000ff1e0ff */
[----:B---3--:R-:W-:Y:S02]  /*6030*/  PRMT R4, R15, 0x8880, RZ ;  /* 0x000088800f047816 */ /* 0x008fe400000000ff */
[----:B------:R-:W-:Y:S02]  /*6040*/  PRMT R5, R0, 0x7054, R3 ;  /* 0x0000705400057816 */ /* 0x000fe40000000003 */
[----:B------:R-:W-:Y:S02]  /*6050*/  PRMT R4, R4, 0x7710, RZ ;  /* 0x0000771004047816 */ /* 0x000fe400000000ff */
[----:B------:R-:W-:Y:S02]  /*6060*/  LEA.HI.X.SX32 R3, R31, UR5, 0x1, P0 ;  /* 0x000000051f037c11 */ /* 0x000fe400080f0eff */
[----:B------:R-:W-:-:S05]  /*6070*/  PRMT R5, R4, 0x654, R5 ;  /* 0x0000065404057816 */ /* 0x000fca0000000005 */
[----:B------:R-:W-:Y:S01]  /*6080*/  STG.E desc[UR6][R2.64], R5 ;  /* 0x0000000502007986 */ /* 0x000fe2000c101906 */
[----:B------:R-:W-:Y:S05]  /*6090*/  EXIT ;  /* 0x000000000000794d */ /* 0x000fea0003800000 */
.L_x_775:
[----:B------:R-:W-:Y:S01]  /*60a0*/  HFMA2.MMA R17, -RZ, RZ, 0, 9.5367431640625e-07 ;  /* 0x00000010ff117435 */ /* 0x000fe200000001ff */
[----:B------:R-:W-:Y:S01]  /*60b0*/  IMAD.MOV.U32 R19, RZ, RZ, 0x1f ;  /* 0x0000001fff137424 */ /* 0x000fe200078e00ff */
[----:B-1----:R-:W-:-:S09]  /*60c0*/  MOV R16, 0xffffffff ;  /* 0xffffffff00107802 */ /* 0x002fd20000000f00 */
[----:B------:R-:W-:Y:S05]  /*60d0*/  WARPSYNC.COLLECTIVE R16, `(.L_x_857) ;  /* 0x0000000010087348 */ /* 0x000fea0003c00000 */
[----:B------:R0:W1:Y:S02]  /*60e0*/  SHFL.BFLY P1, R15, R4, R17, R19 ;  /* 0x0c000011040f7389 */ /* 0x0000640000020013 */
[----:B01----:R-:W-:Y:S01]  /*60f0*/  ENDCOLLECTIVE ;  /* 0x000000000000791b */ /* 0x003fe20003800000 */
.L_x_857:
[----:B------:R-:W-:Y:S02]  /*6100*/  IMAD.MOV.U32 R17, RZ, RZ, 0x8 ;  /* 0x00000008ff117424 */ /* 0x000fe400078e00ff */
[----:B------:R-:W-:-:S04]  /*6110*/  IMAD.MOV.U32 R11, RZ, RZ, R15 ;  /* 0x000000ffff0b7224 */ /* 0x000fc800078e000f */
[----:B------:R-:W-:-:S05]  /*6120*/  FADD.FTZ R11, R4, R11 ;  /* 0x0000000b040b7221 */ /* 0x000fca0000010000 */
[----:B------:R-:W-:-:S07]  /*6130*/  MOV R4, R11 ;  /* 0x0000000b00047202 */ /* 0x000fce0000000f00 */
[----:B------:R-:W-:Y:S05]  /*6140*/  WARPSYNC.COLLECTIVE R16, `(.L_x_858) ;  /* 0x0000000010087348 */ /* 0x000fea0003c00000 */
[----:B------:R0:W1:Y:S02]  /*6150*/  SHFL.BFLY P1, R15, R4, R17, R19 ;  /* 0x0c000011040f7389 */ /* 0x0000640000020013 */
[----:B01----:R-:W-:Y:S01]  /*6160*/  ENDCOLLECTIVE ;  /* 0x000000000000791b */ /* 0x003fe20003800000 */
.L_x_858:
[----:B------:R-:W-:Y:S01]  /*6170*/  HFMA2.MMA R17, -RZ, RZ, 0, 2.384185791015625e-07 ;  /* 0x00000004ff117435 */ /* 0x000fe200000001ff */
[----:B------:R-:W-:-:S05]  /*6180*/  MOV R12, R15 ;  /* 0x0000000f000c7202 */ /* 0x000fca0000000f00 */
[----:B------:R-:W-:-:S04]  /*6190*/  FADD.FTZ R12, R11, R12 ;  /* 0x0000000c0b0c7221 */ /* 0x000fc80000010000 */
[----:B------:R-:W-:-:S07]  /*61a0*/  IMAD.MOV.U32 R4, RZ, RZ, R12 ;  /* 0x000000ffff047224 */ /* 0x000fce00078e000c */
[----:B------:R-:W-:Y:S05]  /*61b0*/  WARPSYNC.COLLECTIVE R16, `(.L_x_859) ;  /* 0x0000000010087348 */ /* 0x000fea0003c00000 */
[----:B------:R0:W1:Y:S02]  /*61c0*/  SHFL.BFLY P1, R15, R4, R17, R19 ;  /* 0x0c000011040f7389 */ /* 0x0000640000020013 */
[----:B01----:R-:W-:Y:S01]  /*61d0*/  ENDCOLLECTIVE ;  /* 0x000000000000791b */ /* 0x003fe20003800000 */
.L_x_859:
[----:B------:R-:W-:Y:S02]  /*61e0*/  IMAD.MOV.U32 R17, RZ, RZ, 0x2 ;  /* 0x00000002ff117424 */ /* 0x000fe400078e00ff */
[----:B------:R-:W-:-:S04]  /*61f0*/  IMAD.MOV.U32 R13, RZ, RZ, R15 ;  /* 0x000000ffff0d7224 */ /* 0x000fc800078e000f */
[----:B------:R-:W-:-:S05]  /*6200*/  FADD.FTZ R13, R12, R13 ;  /* 0x0000000d0c0d7221 */ /* 0x000fca0000010000 */
[----:B------:R-:W-:-:S07]  /*6210*/  MOV R4, R13 ;  /* 0x0000000d00047202 */ /* 0x000fce0000000f00 */
[----:B------:R-:W-:Y:S05]  /*6220*/  WARPSYNC.COLLECTIVE R16, `(.L_x_860) ;  /* 0x0000000010087348 */ /* 0x000fea0003c00000 */
[----:B------:R0:W1:Y:S02]  /*6230*/  SHFL.BFLY P1, R15, R4, R17, R19 ;  /* 0x0c000011040f7389 */ /* 0x0000640000020013 */
[----:B01----:R-:W-:Y:S01]  /*6240*/  ENDCOLLECTIVE ;  /* 0x000000000000791b */ /* 0x003fe20003800000 */
.L_x_860:
[----:B------:R-:W-:Y:S01]  /*6250*/  HFMA2.MMA R17, -RZ, RZ, 0, 5.9604644775390625e-08 ;  /* 0x00000001ff117435 */ /* 0x000fe200000001ff */
[----:B------:R-:W-:-:S05]  /*6260*/  MOV R14, R15 ;  /* 0x0000000f000e7202 */ /* 0x000fca0000000f00 */
[----:B------:R-:W-:-:S04]  /*6270*/  FADD.FTZ R14, R13, R14 ;  /* 0x0000000e0d0e7221 */ /* 0x000fc80000010000 */
[----:B------:R-:W-:-:S07]  /*6280*/  IMAD.MOV.U32 R4, RZ, RZ, R14 ;  /* 0x000000ffff047224 */ /* 0x000fce00078e000e */
[----:B------:R-:W-:Y:S05]  /*6290*/  WARPSYNC.COLLECTIVE R16, `(.L_x_861) ;  /* 0x0000000010087348 */ /* 0x000fea0003c00000 */
[----:B------:R0:W1:Y:S02]  /*62a0*/  SHFL.BFLY P1, R15, R4, R17, R19 ;  /* 0x0c000011040f7389 */ /* 0x0000640000020013 */
[----:B01----:R-:W-:Y:S01]  /*62b0*/  ENDCOLLECTIVE ;  /* 0x000000000000791b */ /* 0x003fe20003800000 */
.L_x_861:
[----:B------:R-:W-:Y:S05]  /*62c0*/  BRA `(.L_x_862) ;  /* 0xffffffac00107947 */ /* 0x000fea000383ffff */
.L_x_863:
        /* <DEDUP_REMOVED lines=11> */
.L_x_2356:


//--------------------- .text._ZN4mmha33masked_multihead_attention_kernelIfLi32ELi32ELi2ELi8ELi128ELb1ELb1EEEv26Multihead_attention_paramsIT_XT5_EE --------------------------
	.section	.text._ZN4mmha33masked_multihead_attention_kernelIfLi32ELi32ELi2ELi8ELi128ELb1ELb1EEEv26Multihead_attention_paramsIT_XT5_EE,"ax",@progbits
	.align	128
        .global         _ZN4mmha33masked_multihead_attention_kernelIfLi32ELi32ELi2ELi8ELi128ELb1ELb1EEEv26Multihead_attention_paramsIT_XT5_EE
        .type           _ZN4mmha33masked_multihead_attention_kernelIfLi32ELi32ELi2ELi8ELi128ELb1ELb1EEEv26Multihead_attention_paramsIT_XT5_EE,@function
        .size           _ZN4mmha33masked_multihead_attention_kernelIfLi32ELi32ELi2ELi8ELi128ELb1ELb1EEEv26Multihead_attention_paramsIT_XT5_EE,(.L_x_2357 - _ZN4mmha33masked_multihead_attention_kernelIfLi32ELi32ELi2ELi8ELi128ELb1ELb1EEEv26Multihead_attention_paramsIT_XT5_EE)
        .other          _ZN4mmha33masked_multihead_attention_kernelIfLi32ELi32ELi2ELi8ELi128ELb1ELb1EEEv26Multihead_attention_paramsIT_XT5_EE,@"STO_CUDA_ENTRY STV_DEFAULT"
_ZN4mmha33masked_multihead_attention_kernelIfLi32ELi32ELi2ELi8ELi128ELb1ELb1EEEv26Multihead_attention_paramsIT_XT5_EE:
.text._ZN4mmha33masked_multihead_attention_kernelIfLi32ELi32ELi2ELi8ELi128ELb1ELb1EEEv26Multihead_attention_paramsIT_XT5_EE:
[----:B------:R-:W-:Y:S01]  /*0000*/  LDC R1, c[0x0][0x28] ;  /* 0x00000a00ff017b82 */ /* 0x000fe20000000800 */
[----:B------:R-:W-:Y:S01]  /*0010*/  ULDC.64 UR4, c[0x0][0x320] ;  /* 0x0000c80000047ab9 */ /* 0x000fe20000000a00 */
[----:B------:R-:W-:Y:S01]  /*0020*/  ULDC.64 UR8, c[0x0][0x208] ;  /* 0x0000820000087ab9 */ /* 0x000fe20000000a00 */
[----:B------:R-:W-:-:S05]  /*0030*/  ISETP.NE.U32.AND P0, PT, RZ, UR4, PT ;  /* 0x00000004ff007c0c */ /* 0x000fca000bf05070 */
[----:B------:R-:W0:Y:S01]  /*0040*/  S2UR UR6, SR_CTAID.Y ;  /* 0x00000000000679c3 */ /* 0x000e220000002600 */
[----:B------:R-:W-:-:S13]  /*0050*/  ISETP.NE.AND.EX P0, PT, RZ, UR5, PT, P0 ;  /* 0x00000005ff007c0c */ /* 0x000fda000bf05300 */
[----:B------:R-:W-:Y:S05]  /*0060*/  @!P0 BRA `(.L_x_864) ;  /* 0x00000000001c8947 */ /* 0x000fea0003800000 */
[----:B0-----:R-:W-:-:S04]  /*0070*/  UIADD3 UR4, UP0, UR6, UR4, URZ ;  /* 0x0000000406047290 */ /* 0x001fc8000ff1e03f */
[----:B------:R-:W-:Y:S02]  /*0080*/  ULEA.HI.X.SX32 UR5, UR6, UR5, 0x1, UP0 ;  /* 0x0000000506057291 */ /* 0x000fe400080f0e3f */
[----:B------:R-:W-:-:S04]  /*0090*/  IMAD.U32 R2, RZ, RZ, UR4 ;  /* 0x00000004ff027e24 */ /* 0x000fc8000f8e00ff */
[----:B------:R-:W-:-:S05]  /*00a0*/  IMAD.U32 R3, RZ, RZ, UR5 ;  /* 0x00000005ff037e24 */ /* 0x000fca000f8e00ff */
[----:B------:R-:W2:Y:S02]  /*00b0*/  LDG.E.U8 R2, desc[UR8][R2.64] ;  /* 0x0000000802027981 */ /* 0x000ea4000c1e1100 */
[----:B--2---:R-:W-:-:S13]  /*00c0*/  ISETP.NE.AND P0, PT, R2, 0x1, PT ;  /* 0x000000010200780c */ /* 0x004fda0003f05270 */
[----:B------:R-:W-:Y:S05]  /*00d0*/  @!P0 EXIT ;  /* 0x000000000000894d */ /* 0x000fea0003800000 */
.L_x_864:
[----:B------:R-:W1:Y:S01]  /*00e0*/  LDC R0, c[0x0][0x280] ;  /* 0x0000a000ff007b82 */ /* 0x000e620000000800 */
[----:B------:R-:W2:Y:S01]  /*00f0*/  S2R R2, SR_CTAID.Y ;  /* 0x0000000000027919 */ /* 0x000ea20000002600 */
[----:B------:R-:W-:Y:S01]  /*0100*/  ULDC.64 UR4, c[0x0][0x328] ;  /* 0x0000ca0000047ab9 */ /* 0x000fe20000000a00 */
[----:B------:R-:W-:Y:S01]  /*0110*/  ULDC UR7, c[0x0][0x288] ;  /* 0x0000a20000077ab9 */ /* 0x000fe20000000800 */
[----:B0-----:R-:W-:Y:S01]  /*0120*/  UIMAD.WIDE UR4, UR6, 0x4, UR4 ;  /* 0x00000004060478a5 */ /* 0x001fe2000f8e0204 */
[----:B------:R-:W-:-:S03]  /*0130*/  HFMA2.MMA R78, -RZ, RZ, 0, 0 ;  /* 0x00000000ff4e7435 */ /* 0x000fc600000001ff */
[----:B------:R-:W0:Y:S01]  /*0140*/  LDC.64 R8, c[0x0][0x2f0] ;  /* 0x0000bc00ff087b82 */ /* 0x000e220000000a00 */
[----:B-1----:R-:W-:-:S04]  /*0150*/  IABS R6, R0 ;  /* 0x0000000000067213 */ /* 0x002fc80000000000 */
[----:B------:R-:W1:Y:S01]  /*0160*/  I2F.RP R4, R6 ;  /* 0x0000000600047306 */ /* 0x000e620000209400 */
[----:B0-----:R-:W-:Y:S01]  /*0170*/  ISETP.NE.U32.AND P0, PT, R8, RZ, PT ;  /* 0x000000ff0800720c */ /* 0x001fe20003f05070 */
[----:B------:R-:W-:Y:S01]  /*0180*/  IMAD.U32 R8, RZ, RZ, UR4 ;  /* 0x00000004ff087e24 */ /* 0x000fe2000f8e00ff */
[----:B--2---:R-:W-:Y:S01]  /*0190*/  IABS R7, R2 ;  /* 0x0000000200077213 */ /* 0x004fe20000000000 */
[----:B------:R-:W-:-:S04]  /*01a0*/  IMAD.MOV.U32 R2, RZ, RZ, RZ ;  /* 0x000000ffff027224 */ /* 0x000fc800078e00ff */
[----:B-1----:R-:W0:Y:S02]  /*01b0*/  MUFU.RCP R4, R4 ;  /* 0x0000000400047308 */ /* 0x002e240000001000 */
[----:B0-----:R-:W-:Y:S01]  /*01c0*/  VIADD R3, R4, 0xffffffe ;  /* 0x0ffffffe04037836 */ /* 0x001fe20000000000 */
[----:B------:R-:W0:Y:S01]  /*01d0*/  S2R R76, SR_TID.X ;  /* 0x00000000004c7919 */ /* 0x000e220000002100 */
[----:B------:R-:W1:Y:S04]  /*01e0*/  LDC R4, c[0x0][0x278] ;  /* 0x00009e00ff047b82 */ /* 0x000e680000000800 */
[----:B------:R-:W2:Y:S02]  /*01f0*/  F2I.FTZ.U32.TRUNC.NTZ R3, R3 ;  /* 0x0000000300037305 */ /* 0x000ea4000021f000 */
[----:B--2---:R-:W-:-:S05]  /*0200*/  IADD3 R5, RZ, -R3, RZ ;  /* 0x80000003ff057210 */ /* 0x004fca0007ffe0ff */
[----:B------:R-:W-:-:S04]  /*0210*/  IMAD R5, R5, R6, RZ ;  /* 0x0000000605057224 */ /* 0x000fc800078e02ff */
[----:B------:R-:W-:Y:S02]  /*0220*/  IMAD.HI.U32 R5, R3, R5, R2 ;  /* 0x0000000503057227 */ /* 0x000fe400078e0002 */
[----:B------:R-:W2:Y:S04]  /*0230*/  LDC R2, c[0x0][0x29c] ;  /* 0x0000a700ff027b82 */ /* 0x000ea80000000800 */
[----:B------:R-:W-:-:S04]  /*0240*/  IMAD.HI.U32 R5, R5, R7, RZ ;  /* 0x0000000705057227 */ /* 0x000fc800078e00ff */
[----:B------:R-:W-:-:S04]  /*0250*/  IMAD.MOV R3, RZ, RZ, -R5 ;  /* 0x000000ffff037224 */ /* 0x000fc800078e0a05 */
[----:B------:R-:W-:-:S05]  /*0260*/  IMAD R3, R6, R3, R7 ;  /* 0x0000000306037224 */ /* 0x000fca00078e0207 */
[----:B------:R-:W-:Y:S02]  /*0270*/  ISETP.GT.U32.AND P2, PT, R6, R3, PT ;  /* 0x000000030600720c */ /* 0x000fe40003f44070 */
[----:B--2---:R-:W-:-:S04]  /*0280*/  ISETP.NE.AND P3, PT, R2, RZ, PT ;  /* 0x000000ff0200720c */ /* 0x004fc80003f65270 */
[----:B------:R-:W-:Y:S01]  /*0290*/  ISETP.NE.AND.EX P0, PT, R9, RZ, !P3, P0 ;  /* 0x000000ff0900720c */ /* 0x000fe20005f05300 */
[----:B------:R-:W-:-:S06]  /*02a0*/  IMAD.U32 R9, RZ, RZ, UR5 ;  /* 0x00000005ff097e24 */ /* 0x000fcc000f8e00ff */
[----:B------:R-:W-:Y:S01]  /*02b0*/  @!P2 IADD3 R5, R5, 0x1, RZ ;  /* 0x000000010505a810 */ /* 0x000fe20007ffe0ff */
[----:B------:R-:W-:Y:S01]  /*02c0*/  @!P2 IMAD.IADD R3, R3, 0x1, -R6 ;  /* 0x000000010303a824 */ /* 0x000fe200078e0a06 */
[C---:B------:R-:W-:Y:S01]  /*02d0*/  ISETP.NE.AND P2, PT, R0.reuse, RZ, PT ;  /* 0x000000ff0000720c */ /* 0x040fe20003f45270 */
[----:B------:R-:W5:Y:S03]  /*02e0*/  LDG.E R77, desc[UR8][R8.64] ;  /* 0x00000008084d7981 */ /* 0x000f66000c1e1900 */
[----:B------:R-:W-:Y:S02]  /*02f0*/  ISETP.GE.U32.AND P1, PT, R3, R6, PT ;  /* 0x000000060300720c */ /* 0x000fe40003f26070 */
[----:B------:R-:W-:Y:S01]  /*0300*/  LOP3.LUT R3, R0, UR6, RZ, 0x3c, !PT ;  /* 0x0000000600037c12 */ /* 0x000fe2000f8e3cff */
[----:B------:R-:W2:Y:S03]  /*0310*/  @P0 LDC.64 R6, c[0x0][0x2f0] ;  /* 0x0000bc00ff060b82 */ /* 0x000ea60000000a00 */
[----:B------:R-:W-:-:S07]  /*0320*/  ISETP.GE.AND P4, PT, R3, RZ, PT ;  /* 0x000000ff0300720c */ /* 0x000fce0003f86270 */
[----:B------:R-:W-:-:S04]  /*0330*/  @P1 VIADD R5, R5, 0x1 ;  /* 0x0000000105051836 */ /* 0x000fc80000000000 */
[----:B------:R-:W-:Y:S02]  /*0340*/  IMAD.MOV.U32 R25, RZ, RZ, R5 ;  /* 0x000000ffff197224 */ /* 0x000fe400078e0005 */
[----:B------:R-:W3:Y:S02]  /*0350*/  S2R R5, SR_CTAID.X ;  /* 0x0000000000057919 */ /* 0x000ee40000002500 */
[----:B------:R-:W-:Y:S01]  /*0360*/  @!P4 IMAD.MOV R25, RZ, RZ, -R25 ;  /* 0x000000ffff19c224 */ /* 0x000fe200078e0a19 */
[----:B0-----:R-:W-:Y:S01]  /*0370*/  ISETP.GT.AND P4, PT, R76, 0x1f, PT ;  /* 0x0000001f4c00780c */ /* 0x001fe20003f84270 */
[----:B------:R-:W-:Y:S01]  /*0380*/  IMAD.U32 R10, RZ, RZ, UR7 ;  /* 0x00000007ff0a7e24 */ /* 0x000fe2000f8e00ff */
[----:B------:R-:W-:Y:S02]  /*0390*/  @!P2 LOP3.LUT R25, RZ, R0, RZ, 0x33, !PT ;  /* 0x00000000ff19a212 */ /* 0x000fe400078e33ff */
[----:B-1----:R-:W-:-:S03]  /*03a0*/  ISETP.NE.AND P1, PT, R4, RZ, PT ;  /* 0x000000ff0400720c */ /* 0x002fc60003f25270 */
[----:B--2---:R-:W-:Y:S01]  /*03b0*/  @P0 IMAD.WIDE R6, R25, 0x4, R6 ;  /* 0x0000000419060825 */ /* 0x004fe200078e0206 */
[----:B------:R-:W-:Y:S01]  /*03c0*/  USHF.R.S32.HI UR10, URZ, 0x1f, UR6 ;  /* 0x0000001f3f0a7899 */ /* 0x000fe20008011406 */
[----:B------:R-:W-:Y:S02]  /*03d0*/  BSSY B0, `(.L_x_865) ;  /* 0x0000017000007945 */ /* 0x000fe40003800000 */
[----:B------:R-:W-:Y:S01]  /*03e0*/  IMAD.MOV.U32 R21, RZ, RZ, RZ ;  /* 0x000000ffff157224 */ /* 0x000fe200078e00ff */
[----:B------:R0:W5:Y:S01]  /*03f0*/  @P0 LDG.E R78, desc[UR8][R6.64] ;  /* 0x00000008064e0981 */ /* 0x000162000c1e1900 */
[----:B---3--:R-:W-:Y:S01]  /*0400*/  SHF.L.U32 R3, R5, 0x5, RZ ;  /* 0x0000000505037819 */ /* 0x008fe200000006ff */
[----:B------:R-:W-:-:S04]  /*0410*/  IMAD R19, R10, UR6, R5 ;  /* 0x000000060a137c24 */ /* 0x000fc8000f8e0205 */
[----:B------:R-:W-:Y:S02]  /*0420*/  IMAD R4, R4, UR6, R3 ;  /* 0x0000000604047c24 */ /* 0x000fe4000f8e0203 */
[----:B------:R-:W-:-:S05]  /*0430*/  IMAD.SHL.U32 R19, R19, 0x20, RZ ;  /* 0x0000002013137824 */ /* 0x000fca00078e00ff */
[----:B0-----:R-:W-:Y:S01]  /*0440*/  SEL R7, R19, R4, !P1 ;  /* 0x0000000413077207 */ /* 0x001fe20004800000 */
[----:B------:R-:W-:Y:S06]  /*0450*/  @P4 BRA `(.L_x_866) ;  /* 0x0000000000384947 */ /* 0x000fec0003800000 */
        /* <DEDUP_REMOVED lines=14> */
.L_x_866:
[----:B------:R-:W-:Y:S05]  /*0540*/  BSYNC B0 ;  /* 0x0000000000007941 */ /* 0x000fea0003800000 */
.L_x_865:
[----:B------:R-:W-:Y:S01]  /*0550*/  ULDC.64 UR4, c[0x0][0x230] ;  /* 0x00008c0000047ab9 */ /* 0x000fe20000000a00 */
[----:B------:R-:W-:Y:S01]  /*0560*/  ISETP.GE.AND P1, PT, R76, 0x20, PT ;  /* 0x000000204c00780c */ /* 0x000fe20003f26270 */
[----:B------:R-:W0:Y:S01]  /*0570*/  @!P4 LDC.64 R8, c[0x0][0x248] ;  /* 0x00009200ff08cb82 */ /* 0x000e220000000a00 */
[----:B------:R-:W-:Y:S01]  /*0580*/  ISETP.EQ.U32.AND P2, PT, RZ, UR4, PT ;  /* 0x00000004ff007c0c */ /* 0x000fe2000bf42070 */
[----:B-----5:R-:W-:Y:S01]  /*0590*/  VIADD R18, R77, 0xffffffff ;  /* 0xffffffff4d127836 */ /* 0x020fe20000000000 */
[----:B------:R-:W-:Y:S01]  /*05a0*/  SHF.R.S32.HI R7, RZ, 0x1f, R76 ;  /* 0x0000001fff077819 */ /* 0x000fe2000001144c */
[----:B------:R-:W-:Y:S01]  /*05b0*/  ULDC UR12, c[0x0][0x284] ;  /* 0x0000a100000c7ab9 */ /* 0x000fe20000000800 */
[----:B------:R-:W-:Y:S01]  /*05c0*/  ISETP.EQ.OR.EX P2, PT, RZ, UR5, P1, P2 ;  /* 0x00000005ff007c0c */ /* 0x000fe20008f42720 */
[----:B------:R-:W-:Y:S01]  /*05d0*/  ULDC.64 UR4, c[0x0][0x220] ;  /* 0x0000880000047ab9 */ /* 0x000fe20000000a00 */
[----:B------:R-:W-:Y:S01]  /*05e0*/  LEA.HI R7, R7, R76, RZ, 0x2 ;  /* 0x0000004c07077211 */ /* 0x000fe200078f10ff */
[----:B------:R-:W-:Y:S01]  /*05f0*/  IMAD.MOV.U32 R20, RZ, RZ, RZ ;  /* 0x000000ffff147224 */ /* 0x000fe200078e00ff */
[----:B------:R-:W-:-:S02]  /*0600*/  ISETP.NE.OR P2, PT, R2, RZ, P2 ;  /* 0x000000ff0200720c */ /* 0x000fc40001745670 */
[----:B------:R-:W-:Y:S02]  /*0610*/  ISETP.NE.U32.AND P6, PT, RZ, UR4, PT ;  /* 0x00000004ff007c0c */ /* 0x000fe4000bfc5070 */
[----:B------:R-:W-:Y:S02]  /*0620*/  PLOP3.LUT P1, PT, P1, PT, PT, 0x8, 0x0 ;  /* 0x000000000000781c */ /* 0x000fe40000f2e170 */
[----:B------:R-:W-:Y:S02]  /*0630*/  LOP3.LUT R4, R7, 0xfffffffc, RZ, 0xc0, !PT ;  /* 0xfffffffc07047812 */ /* 0x000fe400078ec0ff */
[----:B------:R-:W-:Y:S01]  /*0640*/  ISETP.NE.AND.EX P6, PT, RZ, UR5, PT, P6 ;  /* 0x00000005ff007c0c */ /* 0x000fe2000bfc5360 */
[----:B------:R-:W-:Y:S01]  /*0650*/  HFMA2.MMA R22, -RZ, RZ, 0, 0 ;  /* 0x00000000ff167435 */ /* 0x000fe200000001ff */
[----:B------:R-:W-:Y:S01]  /*0660*/  IADD3 R7, -R4, R76, RZ ;  /* 0x0000004c04077210 */ /* 0x000fe20007ffe1ff */
[----:B------:R-:W-:Y:S01]  /*0670*/  IMAD.IADD R4, R19, 0x1, R4 ;  /* 0x0000000113047824 */ /* 0x000fe200078e0204 */
[----:B------:R-:W-:Y:S01]  /*0680*/  ISETP.GT.OR P6, PT, R76, 0x1f, !P6 ;  /* 0x0000001f4c00780c */ /* 0x000fe200077c4670 */
[----:B------:R-:W1:Y:S01]  /*0690*/  @!P2 LDC.64 R12, c[0x0][0x230] ;  /* 0x00008c00ff0cab82 */ /* 0x000e620000000a00 */
[----:B------:R-:W-:Y:S01]  /*06a0*/  @!P2 PLOP3.LUT P1, PT, PT, PT, PT, 0x80, 0x0 ;  /* 0x000000000000a81c */ /* 0x000fe20003f2f070 */
[----:B------:R-:W-:Y:S01]  /*06b0*/  @!P4 IMAD R17, R18, 0x4, R7 ;  /* 0x000000041211c824 */ /* 0x000fe200078e0207 */
[----:B------:R-:W-:Y:S01]  /*06c0*/  MOV R6, UR12 ;  /* 0x0000000c00067c02 */ /* 0x000fe20008000f00 */
[----:B------:R-:W-:Y:S01]  /*06d0*/  ULDC.64 UR4, c[0x0][0x2a8] ;  /* 0x0000aa0000047ab9 */ /* 0x000fe20000000a00 */
[----:B------:R-:W-:Y:S01]  /*06e0*/  PLOP3.LUT P5, PT, P0, P1, PT, 0x80, 0x0 ;  /* 0x000000000000781c */ /* 0x000fe200007a3070 */
[----:B------:R-:W-:-:S06]  /*06f0*/  @!P4 IMAD R17, R4, UR12, R17 ;  /* 0x0000000c0411cc24 */ /* 0x000fcc000f8e0211 */
[----:B------:R-:W2:Y:S01]  /*0700*/  @!P6 LDC.64 R10, c[0x0][0x220] ;  /* 0x00008800ff0aeb82 */ /* 0x000ea20000000a00 */
[----:B0-----:R-:W-:Y:S01]  /*0710*/  @!P4 IMAD.WIDE R8, R17, 0x4, R8 ;  /* 0x000000041108c825 */ /* 0x001fe200078e0208 */
[----:B------:R-:W-:Y:S01]  /*0720*/  IADD3 R17, R3, R76, RZ ;  /* 0x0000004c03117210 */ /* 0x000fe20007ffe0ff */
[----:B------:R-:W-:Y:S02]  /*0730*/  UISETP.NE.U32.AND UP0, UPT, UR4, URZ, UPT ;  /* 0x0000003f0400728c */ /* 0x000fe4000bf05070 */
[----:B------:R-:W-:Y:S01]  /*0740*/  IMAD.MOV.U32 R3, RZ, RZ, RZ ;  /* 0x000000ffff037224 */ /* 0x000fe200078e00ff */
[----:B------:R-:W3:Y:S01]  /*0750*/  @!P4 LDG.E R20, desc[UR8][R8.64] ;  /* 0x000000080814c981 */ /* 0x000ee2000c1e1900 */
[----:B------:R-:W-:Y:S01]  /*0760*/  @P5 IMAD R23, R78, UR7, R5 ;  /* 0x000000074e175c24 */ /* 0x000fe2000f8e0205 */
[----:B------:R-:W0:Y:S01]  /*0770*/  @P5 LDC.64 R14, c[0x0][0x2e0] ;  /* 0x0000b800ff0e5b82 */ /* 0x000e220000000a00 */
[----:B------:R-:W-:Y:S01]  /*0780*/  IABS R16, R6 ;  /* 0x0000000600107213 */ /* 0x000fe20000000000 */
[----:B------:R-:W-:Y:S01]  /*0790*/  UISETP.NE.AND.EX UP0, UPT, UR5, URZ, UPT, UP0 ;  /* 0x0000003f0500728c */ /* 0x000fe2000bf05300 */
[----:B------:R-:W-:-:S02]  /*07a0*/  @P5 IMAD R23, R23, 0x20, R76 ;  /* 0x0000002017175824 */ /* 0x000fc400078e024c */
[----:B-1----:R-:W-:-:S05]  /*07b0*/  @!P2 IMAD.WIDE R12, R17, 0x4, R12 ;  /* 0x00000004110ca825 */ /* 0x002fca00078e020c */
[----:B------:R1:W3:Y:S01]  /*07c0*/  @!P2 LDG.E R3, desc[UR8][R12.64] ;  /* 0x000000080c03a981 */ /* 0x0002e2000c1e1900 */
[----:B--2---:R-:W-:Y:S01]  /*07d0*/  @!P6 IMAD.WIDE R10, R17, 0x4, R10 ;  /* 0x00000004110ae825 */ /* 0x004fe200078e020a */
[----:B------:R-:W2:Y:S01]  /*07e0*/  I2F.RP R6, R16 ;  /* 0x0000001000067306 */ /* 0x000ea20000209400 */
[----:B------:R-:W-:Y:S01]  /*07f0*/  @UP0 ULEA UR4, UP1, UR6, UR4, 0x2 ;  /* 0x0000000406040291 */ /* 0x000fe2000f82103f */
[----:B-1----:R-:W1:Y:S02]  /*0800*/  LDC R13, c[0x0][0x290] ;  /* 0x0000a400ff0d7b82 */ /* 0x002e640000000800 */
[----:B------:R4:W3:Y:S01]  /*0810*/  @!P6 LDG.E R22, desc[UR8][R10.64] ;  /* 0x000000080a16e981 */ /* 0x0008e2000c1e1900 */
[----:B0-----:R-:W-:-:S05]  /*0820*/  @P5 IMAD.WIDE R14, R23, 0x4, R14 ;  /* 0x00000004170e5825 */ /* 0x001fca00078e020e */
[----:B------:R0:W3:Y:S01]  /*0830*/  @P5 LDG.E R23, desc[UR8][R14.64] ;  /* 0x000000080e175981 */ /* 0x0000e2000c1e1900 */
[----:B--2---:R-:W4:Y:S02]  /*0840*/  MUFU.RCP R6, R6 ;  /* 0x0000000600067308 */ /* 0x004f240000001000 */
[----:B----4-:R-:W-:-:S06]  /*0850*/  VIADD R10, R6, 0xffffffe ;  /* 0x0ffffffe060a7836 */ /* 0x010fcc0000000000 */
[----:B------:R2:W4:Y:S01]  /*0860*/  F2I.FTZ.U32.TRUNC.NTZ R11, R10 ;  /* 0x0000000a000b7305 */ /* 0x000522000021f000 */
[----:B------:R-:W-:Y:S01]  /*0870*/  PLOP3.LUT P2, PT, PT, PT, UP0, 0x80, 0x0 ;  /* 0x000000000000781c */ /* 0x000fe20003f4f008 */
[----:B------:R-:W-:Y:S01]  /*0880*/  @UP0 ULEA.HI.X UR5, UR6, UR5, UR10, 0x2, UP1 ;  /* 0x0000000506050291 */ /* 0x000fe200088f140a */
[----:B------:R-:W-:Y:S01]  /*0890*/  IMAD.MOV.U32 R17, RZ, RZ, RZ ;  /* 0x000000ffff117224 */ /* 0x000fe200078e00ff */
[----:B0-----:R-:W-:Y:S01]  /*08a0*/  IABS R14, R18 ;  /* 0x00000012000e7213 */ /* 0x001fe20000000000 */
[----:B------:R-:W-:Y:S01]  /*08b0*/  IMAD.U32 R8, RZ, RZ, UR4 ;  /* 0x00000004ff087e24 */ /* 0x000fe2000f8e00ff */
[----:B------:R-:W-:Y:S01]  /*08c0*/  ULDC.U8 UR4, c[0x0][0x294] ;  /* 0x0000a50000047ab9 */ /* 0x000fe20000000000 */
[----:B--2---:R-:W-:Y:S02]  /*08d0*/  IMAD.MOV.U32 R10, RZ, RZ, RZ ;  /* 0x000000ffff0a7224 */ /* 0x004fe400078e00ff */
[----:B----4-:R-:W-:-:S04]  /*08e0*/  IMAD.MOV R15, RZ, RZ, -R11 ;  /* 0x000000ffff0f7224 */ /* 0x010fc800078e0a0b */
[----:B------:R-:W-:Y:S02]  /*08f0*/  IMAD R15, R15, R16, RZ ;  /* 0x000000100f0f7224 */ /* 0x000fe400078e02ff */
[----:B------:R-:W-:Y:S02]  /*0900*/  IMAD.U32 R9, RZ, RZ, UR5 ;  /* 0x00000005ff097e24 */ /* 0x000fe4000f8e00ff */
[----:B------:R-:W-:-:S03]  /*0910*/  IMAD.HI.U32 R15, R11, R15, R10 ;  /* 0x0000000f0b0f7227 */ /* 0x000fc600078e000a */
[----:B------:R0:W5:Y:S03]  /*0920*/  @P2 LDG.E R17, desc[UR8][R8.64] ;  /* 0x0000000808112981 */ /* 0x000166000c1e1900 */
[----:B0-----:R-:W-:-:S05]  /*0930*/  IMAD.HI.U32 R8, R15, R14, RZ ;  /* 0x0000000e0f087227 */ /* 0x001fca00078e00ff */
[----:B------:R-:W-:-:S05]  /*0940*/  IADD3 R9, -R8, RZ, RZ ;  /* 0x000000ff08097210 */ /* 0x000fca0007ffe1ff */
[----:B------:R-:W-:-:S05]  /*0950*/  IMAD R14, R16, R9, R14 ;  /* 0x00000009100e7224 */ /* 0x000fca00078e020e */
[----:B------:R-:W-:-:S13]  /*0960*/  ISETP.GT.U32.AND P2, PT, R16, R14, PT ;  /* 0x0000000e1000720c */ /* 0x000fda0003f44070 */
[----:B------:R-:W-:-:S05]  /*0970*/  @!P2 IMAD.IADD R14, R14, 0x1, -R16 ;  /* 0x000000010e0ea824 */ /* 0x000fca00078e0a10 */
[----:B------:R-:W-:-:S13]  /*0980*/  ISETP.GT.U32.AND P2, PT, R16, R14, PT ;  /* 0x0000000e1000720c */ /* 0x000fda0003f44070 */
[----:B------:R-:W-:Y:S01]  /*0990*/  @!P2 IMAD.IADD R14, R14, 0x1, -R16 ;  /* 0x000000010e0ea824 */ /* 0x000fe200078e0a10 */
[----:B------:R-:W-:-:S13]  /*09a0*/  ISETP.GE.AND P2, PT, R18, RZ, PT ;  /* 0x000000ff1200720c */ /* 0x000fda0003f46270 */
[----:B------:R-:W-:Y:S01]  /*09b0*/  @!P2 IMAD.MOV R14, RZ, RZ, -R14 ;  /* 0x000000ffff0ea224 */ /* 0x000fe200078e0a0e */
[----:B------:R-:W-:Y:S02]  /*09c0*/  ISETP.NE.AND P2, PT, RZ, UR4, PT ;  /* 0x00000004ff007c0c */ /* 0x000fe4000bf45270 */
[----:B------:R-:W-:Y:S01]  /*09d0*/  ISETP.NE.AND P6, PT, RZ, UR12, PT ;  /* 0x0000000cff007c0c */ /* 0x000fe2000bfc5270 */
[----:B------:R-:W-:-:S04]  /*09e0*/  UIMAD UR6, UR6, UR12, URZ ;  /* 0x0000000c060672a4 */ /* 0x000fc8000f8e023f */
[----:B------:R-:W-:-:S08]  /*09f0*/  USHF.R.S32.HI UR10, URZ, 0x1f, UR6 ;  /* 0x0000001f3f0a7899 */ /* 0x000fd00008011406 */
[----:B------:R-:W-:Y:S01]  /*0a00*/  @!P6 LOP3.LUT R14, RZ, UR12, RZ, 0x33, !PT ;  /* 0x0000000cff0eec12 */ /* 0x000fe2000f8e33ff */
[----:B---3--:R-:W-:Y:S01]  /*0a10*/  @!P3 FADD.FTZ R20, R3, R20 ;  /* 0x000000140314b221 */ /* 0x008fe20000010000 */
[C---:B-1----:R-:W-:Y:S02]  /*0a20*/  ISETP.GT.AND P3, PT, R13.reuse, RZ, !P2 ;  /* 0x000000ff0d00720c */ /* 0x042fe40005764270 */
[----:B------:R-:W-:-:S04]  /*0a30*/  ISETP.LT.OR P2, PT, R13, 0x1, !P2 ;  /* 0x000000010d00780c */ /* 0x000fc80005741670 */
[----:B------:R-:W-:Y:S01]  /*0a40*/  PLOP3.LUT P2, PT, P3, P2, PT, 0xa8, 0x0 ;  /* 0x000000000000781c */ /* 0x000fe20001f45570 */
[----:B------:R-:W-:Y:S01]  /*0a50*/  FADD.FTZ R21, R22, R21 ;  /* 0x0000001516157221 */ /* 0x000fe20000010000 */
[----:B------:R-:W-:Y:S01]  /*0a60*/  @P5 FMUL.FTZ R20, R20, R23 ;  /* 0x0000001714145220 */ /* 0x000fe20000410000 */
[----:B------:R-:W-:Y:S01]  /*0a70*/  ISETP.NE.AND P5, PT, R2, RZ, PT ;  /* 0x000000ff0200720c */ /* 0x000fe20003fa5270 */
[----:B------:R-:W-:-:S09]  /*0a80*/  IMAD R2, R25, UR7, RZ ;  /* 0x0000000719027c24 */ /* 0x000fd2000f8e02ff */
        /* <DEDUP_REMOVED lines=14> */
[----:B0-----:R-:W-:Y:S02]  /*0b70*/  IADD3 R8, R6, 0xffffffe, RZ ;  /* 0x0ffffffe06087810 */ /* 0x001fe40007ffe0ff */
[----:B------:R-:W-:-:S04]  /*0b80*/  IADD3 R6, RZ, -R22, RZ ;  /* 0x80000016ff067210 */ /* 0x000fc80007ffe0ff */
[----:B------:R0:W1:Y:S02]  /*0b90*/  F2I.FTZ.U32.TRUNC.NTZ R9, R8 ;  /* 0x0000000800097305 */ /* 0x000064000021f000 */
[----:B0-----:R-:W-:Y:S02]  /*0ba0*/  IMAD.MOV.U32 R8, RZ, RZ, RZ ;  /* 0x000000ffff087224 */ /* 0x001fe400078e00ff */
[----:B-1----:R-:W-:-:S04]  /*0bb0*/  IMAD.MOV R10, RZ, RZ, -R9 ;  /* 0x000000ffff0a7224 */ /* 0x002fc800078e0a09 */
[----:B------:R-:W-:Y:S02]  /*0bc0*/  IMAD R25, R10, R23, RZ ;  /* 0x000000170a197224 */ /* 0x000fe400078e02ff */
[----:B------:R-:W-:Y:S02]  /*0bd0*/  IMAD.MOV.U32 R10, RZ, RZ, R12 ;  /* 0x000000ffff0a7224 */ /* 0x000fe400078e000c */
[----:B------:R-:W-:-:S06]  /*0be0*/  IMAD.HI.U32 R9, R9, R25, R8 ;  /* 0x0000001909097227 */ /* 0x000fcc00078e0008 */
[----:B------:R-:W-:-:S04]  /*0bf0*/  IMAD.HI.U32 R9, R9, R10, RZ ;  /* 0x0000000a09097227 */ /* 0x000fc800078e00ff */
[----:B------:R-:W-:-:S05]  /*0c00*/  IMAD R6, R9, R6, R10 ;  /* 0x0000000609067224 */ /* 0x000fca00078e020a */
[----:B------:R-:W-:-:S13]  /*0c10*/  ISETP.GT.U32.AND P6, PT, R23, R6, PT ;  /* 0x000000061700720c */ /* 0x000fda0003fc4070 */
[----:B------:R-:W-:Y:S02]  /*0c20*/  @!P6 IMAD.IADD R6, R6, 0x1, -R23 ;  /* 0x000000010606e824 */ /* 0x000fe400078e0a17 */
[----:B------:R-:W-:Y:S01]  /*0c30*/  @!P6 VIADD R9, R9, 0x1 ;  /* 0x000000010909e836 */ /* 0x000fe20000000000 */
[----:B------:R-:W-:Y:S02]  /*0c40*/  ISETP.NE.AND P6, PT, R11, RZ, PT ;  /* 0x000000ff0b00720c */ /* 0x000fe40003fc5270 */
[----:B------:R-:W-:Y:S02]  /*0c50*/  ISETP.GE.U32.AND P2, PT, R6, R23, PT ;  /* 0x000000170600720c */ /* 0x000fe40003f46070 */
[----:B------:R-:W-:-:S04]  /*0c60*/  LOP3.LUT R6, R76, R11, RZ, 0x3c, !PT ;  /* 0x0000000b4c067212 */ /* 0x000fc800078e3cff */
[----:B------:R-:W-:-:S07]  /*0c70*/  ISETP.GE.AND P3, PT, R6, RZ, PT ;  /* 0x000000ff0600720c */ /* 0x000fce0003f66270 */
[----:B------:R-:W-:-:S06]  /*0c80*/  @P2 VIADD R9, R9, 0x1 ;  /* 0x0000000109092836 */ /* 0x000fcc0000000000 */
[----:B------:R-:W-:Y:S02]  /*0c90*/  @!P3 IADD3 R9, -R9, RZ, RZ ;  /* 0x000000ff0909b210 */ /* 0x000fe40007ffe1ff */
[----:B------:R-:W-:-:S05]  /*0ca0*/  @!P6 LOP3.LUT R9, RZ, R11, RZ, 0x33, !PT ;  /* 0x0000000bff09e212 */ /* 0x000fca00078e33ff */
[----:B------:R-:W-:-:S04]  /*0cb0*/  IMAD.MOV R6, RZ, RZ, -R9 ;  /* 0x000000ffff067224 */ /* 0x000fc800078e0a09 */
[----:B------:R-:W-:-:S04]  /*0cc0*/  IMAD R6, R11, R6, R76 ;  /* 0x000000060b067224 */ /* 0x000fc800078e024c */
[----:B------:R-:W-:-:S05]  /*0cd0*/  IMAD R6, R11, R9, R6 ;  /* 0x000000090b067224 */ /* 0x000fca00078e0206 */
[----:B------:R-:W-:-:S05]  /*0ce0*/  LEA R6, R6, UR4, 0x2 ;  /* 0x0000000406067c11 */ /* 0x000fca000f8e10ff */
[----:B------:R-:W-:Y:S01]  /*0cf0*/  IMAD R13, R13, 0x4, R6 ;  /* 0x000000040d0d7824 */ /* 0x000fe200078e0206 */
[----:B------:R-:W-:Y:S06]  /*0d00*/  @!P1 BRA `(.L_x_869) ;  /* 0x0000000000089947 */ /* 0x000fec0003800000 */
[----:B------:R0:W-:Y:S04]  /*0d10*/  STS [R6], R21 ;  /* 0x0000001506007388 */ /* 0x0001e80000000800 */
[----:B------:R0:W-:Y:S02]  /*0d20*/  @!P5 STS [R13], R20 ;  /* 0x000000140d00d388 */ /* 0x0001e40000000800 */
.L_x_869:
[----:B------:R-:W-:Y:S05]  /*0d30*/  BSYNC B0 ;  /* 0x0000000000007941 */ /* 0x000fea0003800000 */
.L_x_868:
[----:B------:R-:W-:Y:S06]  /*0d40*/  BAR.SYNC.DEFER_BLOCKING 0x0 ;  /* 0x0000000000007b1d */ /* 0x000fec0000010000 */
[----:B------:R-:W-:Y:S02]  /*0d50*/  BSSY B0, `(.L_x_870) ;  /* 0x0000005000007945 */ /* 0x000fe40003800000 */
[----:B------:R-:W-:Y:S06]  /*0d60*/  BAR.SYNC.DEFER_BLOCKING 0x0 ;  /* 0x0000000000007b1d */ /* 0x000fec0000010000 */
[----:B------:R-:W-:Y:S05]  /*0d70*/  @!P1 BRA `(.L_x_871) ;  /* 0x0000000000089947 */ /* 0x000fea0003800000 */
[----:B0-----:R1:W2:Y:S04]  /*0d80*/  @!P5 LDS R20, [R13] ;  /* 0x000000000d14d984 */ /* 0x0012a80000000800 */
[----:B------:R1:W3:Y:S02]  /*0d90*/  LDS R21, [R6] ;  /* 0x0000000006157984 */ /* 0x0002e40000000800 */
.L_x_871:
[----:B------:R-:W-:Y:S05]  /*0da0*/  BSYNC B0 ;  /* 0x0000000000007941 */ /* 0x000fea0003800000 */
.L_x_870:
[----:B------:R-:W-:Y:S06]  /*0db0*/  BAR.SYNC.DEFER_BLOCKING 0x0 ;  /* 0x0000000000007b1d */ /* 0x000fec0000010000 */
.L_x_867:
[----:B01----:R-:W-:Y:S01]  /*0dc0*/  VIADDMNMX R6, R77, -UR12, RZ, !PT ;  /* 0x8000000c4d067c46 */ /* 0x003fe2000f8001ff */
[----:B------:R-:W-:Y:S03]  /*0dd0*/  BSSY B0, `(.L_x_872) ;  /* 0x0000020000007945 */ /* 0x000fe60003800000 */
[----:B------:R-:W-:Y:S01]  /*0de0*/  R2UR UR11, R6 ;  /* 0x00000000060b72ca */ /* 0x000fe200000e0000 */
[----:B------:R-:W-:Y:S01]  /*0df0*/  IMAD.MOV.U32 R6, RZ, RZ, RZ ;  /* 0x000000ffff067224 */ /* 0x000fe200078e00ff */
[----:B------:R-:W-:-:S13]  /*0e00*/  @P4 BRA `(.L_x_873) ;  /* 0x0000000000704947 */ /* 0x000fda0003800000 */
[----:B------:R-:W0:Y:S01]  /*0e10*/  S2R R13, SR_CgaCtaId ;  /* 0x00000000000d7919 */ /* 0x000e220000008800 */
[----:B------:R-:W1:Y:S01]  /*0e20*/  @!P5 LDC.64 R8, c[0x0][0x248] ;  /* 0x00009200ff08db82 */ /* 0x000e620000000a00 */
[----:B------:R-:W-:Y:S01]  /*0e30*/  MOV R10, 0x400 ;  /* 0x00000400000a7802 */ /* 0x000fe20000000f00 */
[----:B------:R-:W-:Y:S01]  /*0e40*/  UMOV UR4, 0xffffffff ;  /* 0xffffffff00047882 */ /* 0x000fe20000000000 */
[----:B------:R-:W-:-:S03]  /*0e50*/  LEA R11, R14, R7, 0x2 ;  /* 0x000000070e0b7211 */ /* 0x000fc600078e10ff */
[C---:B------:R-:W-:Y:S02]  /*0e60*/  VIADD R6, R10.reuse, 0x20 ;  /* 0x000000200a067836 */ /* 0x040fe40000000000 */
[----:B------:R-:W-:Y:S02]  /*0e70*/  @!P5 VIADD R7, R10, 0xa0 ;  /* 0x000000a00a07d836 */ /* 0x000fe40000000000 */
[----:B------:R-:W-:Y:S01]  /*0e80*/  IMAD R23, R4, UR12, R11 ;  /* 0x0000000c04177c24 */ /* 0x000fe2000f8e020b */
[C---:B0-----:R-:W-:Y:S02]  /*0e90*/  LEA R11, R13.reuse, R6, 0x18 ;  /* 0x000000060d0b7211 */ /* 0x041fe400078ec0ff */
[----:B------:R-:W-:Y:S01]  /*0ea0*/  @!P5 LEA R13, R13, R7, 0x18 ;  /* 0x000000070d0dd211 */ /* 0x000fe200078ec0ff */
[----:B-1----:R-:W-:-:S04]  /*0eb0*/  @!P5 IMAD.WIDE R6, R23, 0x4, R8 ;  /* 0x000000041706d825 */ /* 0x002fc800078e0208 */
[----:B--23--:R-:W-:Y:S01]  /*0ec0*/  FMUL.FTZ R9, R20, R21 ;  /* 0x0000001514097220 */ /* 0x00cfe20000410000 */
[C---:B------:R-:W-:Y:S01]  /*0ed0*/  @!P5 LEA R8, R76.reuse, R13, 0x2 ;  /* 0x0000000d4c08d211 */ /* 0x040fe200078e10ff */
[----:B------:R-:W-:Y:S01]  /*0ee0*/  IMAD R4, R76, 0x4, R11 ;  /* 0x000000044c047824 */ /* 0x000fe200078e020b */
[----:B------:R0:W-:Y:S04]  /*0ef0*/  @!P5 STG.E desc[UR8][R6.64], R20 ;  /* 0x000000140600d986 */ /* 0x0001e8000c101908 */
[----:B------:R0:W-:Y:S04]  /*0f00*/  STS [R4], R21 ;  /* 0x0000001504007388 */ /* 0x0001e80000000800 */
[----:B------:R0:W-:Y:S01]  /*0f10*/  @!P5 STS [R8], R3 ;  /* 0x000000030800d388 */ /* 0x0001e20000000800 */
[----:B------:R-:W-:Y:S05]  /*0f20*/  BRA.DIV UR4, `(.L_x_874) ;  /* 0x0000004a04a47947 */ /* 0x000fea000b800000 */
[----:B0-----:R-:W0:Y:S02]  /*0f30*/  SHFL.BFLY PT, R4, R9, 0x10, 0x1f ;  /* 0x0e001f0009047f89 */ /* 0x001e2400000e0000 */
        /* <DEDUP_REMOVED lines=8> */
.L_x_962:
[----:B-1----:R-:W-:-:S07]  /*0fc0*/  FADD.FTZ R6, R7, R8 ;  /* 0x0000000807067221 */ /* 0x002fce0000010000 */
.L_x_873:
[----:B------:R-:W-:Y:S05]  /*0fd0*/  BSYNC B0 ;  /* 0x0000000000007941 */ /* 0x000fea0003800000 */
.L_x_872:
[----:B------:R-:W1:Y:S01]  /*0fe0*/  S2R R38, SR_CgaCtaId ;  /* 0x0000000000267919 */ /* 0x000e620000008800 */
[----:B------:R-:W-:Y:S01]  /*0ff0*/  ISETP.NE.AND P1, PT, R76, RZ, PT ;  /* 0x000000ff4c00720c */ /* 0x000fe20003f25270 */
[----:B------:R-:W-:Y:S01]  /*1000*/  VIADD R4, R18, -UR11 ;  /* 0x8000000b12047c36 */ /* 0x000fe20008000000 */
[----:B--2---:R-:W-:Y:S01]  /*1010*/  MOV R20, 0x400 ;  /* 0x0000040000147802 */ /* 0x004fe20000000f00 */
[----:B------:R-:W-:-:S04]  /*1020*/  IMAD.MOV.U32 R13, RZ, RZ, -0x800001 ;  /* 0xff7fffffff0d7424 */ /* 0x000fc800078e00ff */
[----:B------:R-:W-:-:S05]  /*1030*/  VIADD R11, R20, 0x120 ;  /* 0x00000120140b7836 */ /* 0x000fca0000000000 */
[----:B-1----:R-:W-:Y:S01]  /*1040*/  LEA R11, R38, R11, 0x18 ;  /* 0x0000000b260b7211 */ /* 0x002fe200078ec0ff */
[----:B------:R-:W-:Y:S06]  /*1050*/  @P1 BRA `(.L_x_875) ;  /* 0x0000000000401947 */ /* 0x000fec0003800000 */
[----:B------:R-:W-:Y:S01]  /*1060*/  ULDC.64 UR4, c[0x0][0x2c8] ;  /* 0x0000b20000047ab9 */ /* 0x000fe20000000a00 */
[----:B------:R-:W-:Y:S02]  /*1070*/  LEA R8, R4, R11, 0x2 ;  /* 0x0000000b04087211 */ /* 0x000fe400078e10ff */
[----:B------:R-:W-:Y:S01]  /*1080*/  ISETP.NE.U32.AND P1, PT, RZ, UR4, PT ;  /* 0x00000004ff007c0c */ /* 0x000fe2000bf25070 */
[----:B------:R-:W-:Y:S02]  /*1090*/  ULDC UR4, c[0x0][0x2a0] ;  /* 0x0000a80000047ab9 */ /* 0x000fe40000000800 */
[----:B------:R-:W-:Y:S01]  /*10a0*/  FMUL.FTZ R13, R6, UR4 ;  /* 0x00000004060d7c20 */ /* 0x000fe20008410000 */
[----:B------:R-:W-:-:S13]  /*10b0*/  ISETP.NE.AND.EX P1, PT, RZ, UR5, PT, P1 ;  /* 0x00000005ff007c0c */ /* 0x000fda000bf25310 */
[----:B------:R-:W-:Y:S05]  /*10c0*/  @!P1 BRA `(.L_x_876) ;  /* 0x0000000000209947 */ /* 0x000fea0003800000 */
[----:B0-----:R-:W0:Y:S01]  /*10d0*/  LDC.64 R6, c[0x0][0x2c8] ;  /* 0x0000b200ff067b82 */ /* 0x001e220000000a00 */
[----:B-----5:R-:W-:Y:S01]  /*10e0*/  IMAD.IADD R10, R18, 0x1, -R17 ;  /* 0x00000001120a7824 */ /* 0x020fe200078e0a11 */
[----:B------:R-:W-:-:S03]  /*10f0*/  ULDC UR4, c[0x0][0x2d0] ;  /* 0x0000b40000047ab9 */ /* 0x000fc60000000800 */
[----:B------:R-:W-:-:S04]  /*1100*/  IMAD R3, R5, UR4, R10 ;  /* 0x0000000405037c24 */ /* 0x000fc8000f8e020a */
[----:B------:R-:W-:-:S04]  /*1110*/  IMAD R3, R3, UR4, R10 ;  /* 0x0000000403037c24 */ /* 0x000fc8000f8e020a */
[----:B0-----:R-:W-:-:S06]  /*1120*/  IMAD.WIDE R6, R3, 0x4, R6 ;  /* 0x0000000403067825 */ /* 0x001fcc00078e0206 */
[----:B------:R-:W2:Y:S02]  /*1130*/  LDG.E R6, desc[UR8][R6.64] ;  /* 0x0000000806067981 */ /* 0x000ea4000c1e1900 */
[----:B--2---:R-:W-:-:S07]  /*1140*/  FADD.FTZ R13, R13, R6 ;  /* 0x000000060d0d7221 */ /* 0x004fce0000010000 */
.L_x_876:
[----:B------:R1:W-:Y:S02]  /*1150*/  STS [R8], R13 ;  /* 0x0000000d08007388 */ /* 0x0003e40000000800 */
.L_x_875:
[----:B------:R-:W-:Y:S05]  /*1160*/  WARPSYNC.ALL ;  /* 0x0000000000007948 */ /* 0x000fea0003800000 */
[----:B------:R-:W-:Y:S01]  /*1170*/  BAR.SYNC.DEFER_BLOCKING 0x0 ;  /* 0x0000000000007b1d */ /* 0x000fe20000010000 */
[----:B------:R-:W-:Y:S01]  /*1180*/  LEA.HI R3, R76, R76, RZ, 0x1 ;  /* 0x0000004c4c037211 */ /* 0x000fe200078f08ff */
[----:B------:R-:W-:Y:S02]  /*1190*/  VIADD R9, R20, 0x20 ;  /* 0x0000002014097836 */ /* 0x000fe40000000000 */
[----:B------:R-:W-:Y:S01]  /*11a0*/  VIADD R4, R4, 0xf ;  /* 0x0000000f04047836 */ /* 0x000fe20000000000 */
[----:B0-----:R-:W-:Y:S01]  /*11b0*/  LOP3.LUT R7, R3, 0xfffffffe, RZ, 0xc0, !PT ;  /* 0xfffffffe03077812 */ /* 0x001fe200078ec0ff */
[----:B------:R-:W-:Y:S01]  /*11c0*/  IMAD R2, R2, R0, R5 ;  /* 0x0000000002027224 */ /* 0x000fe200078e0205 */
[----:B------:R-:W-:-:S02]  /*11d0*/  LEA R6, R38, R9, 0x18 ;  /* 0x0000000926067211 */ /* 0x000fc400078ec0ff */
[----:B------:R-:W-:Y:S01]  /*11e0*/  SHF.R.S32.HI R9, RZ, 0x1f, R4 ;  /* 0x0000001fff097819 */ /* 0x000fe20000011404 */
[----:B------:R-:W-:Y:S01]  /*11f0*/  IMAD.IADD R7, R76, 0x1, -R7 ;  /* 0x000000014c077824 */ /* 0x000fe200078e0a07 */
[----:B------:R-:W-:Y:S02]  /*1200*/  LEA.HI.SX32 R3, R3, UR11, 0x1f ;  /* 0x0000000b03037c11 */ /* 0x000fe4000f8ffaff */
[----:B------:R-:W-:Y:S02]  /*1210*/  LEA.HI R9, R9, R4, RZ, 0x4 ;  /* 0x0000000409097211 */ /* 0x000fe400078f20ff */
[----:B------:R-:W-:Y:S02]  /*1220*/  LEA R6, R7, R6, 0x3 ;  /* 0x0000000607067211 */ /* 0x000fe400078e18ff */
[----:B------:R-:W-:-:S05]  /*1230*/  LOP3.LUT R9, R9, 0xfffffff0, RZ, 0xc0, !PT ;  /* 0xfffffff009097812 */ /* 0x000fca00078ec0ff */
[----:B------:R-:W-:Y:S01]  /*1240*/  VIADD R12, R9, UR11 ;  /* 0x0000000b090c7c36 */ /* 0x000fe20008000000 */
[----:B------:R0:W2:Y:S04]  /*1250*/  LDS.64 R22, [R6] ;  /* 0x0000000006167984 */ /* 0x0000a80000000a00 */
[----:B------:R0:W4:Y:S04]  /*1260*/  LDS.64 R24, [R6+0x10] ;  /* 0x0000100006187984 */ /* 0x0001280000000a00 */
[----:B------:R0:W0:Y:S04]  /*1270*/  LDS.64 R26, [R6+0x20] ;  /* 0x00002000061a7984 */ /* 0x0000280000000a00 */
[----:B------:R0:W0:Y:S04]  /*1280*/  LDS.64 R28, [R6+0x30] ;  /* 0x00003000061c7984 */ /* 0x0000280000000a00 */
[----:B------:R0:W0:Y:S04]  /*1290*/  LDS.64 R30, [R6+0x40] ;  /* 0x00004000061e7984 */ /* 0x0000280000000a00 */
[----:B------:R0:W0:Y:S04]  /*12a0*/  LDS.64 R32, [R6+0x50] ;  /* 0x0000500006207984 */ /* 0x0000280000000a00 */
[----:B------:R0:W0:Y:S04]  /*12b0*/  LDS.64 R34, [R6+0x60] ;  /* 0x0000600006227984 */ /* 0x0000280000000a00 */
[----:B------:R0:W0:Y:S01]  /*12c0*/  LDS.64 R36, [R6+0x70] ;  /* 0x0000700006247984 */ /* 0x0000220000000a00 */
[----:B------:R-:W-:Y:S05]  /*12d0*/  @P5 BRA `(.L_x_877) ;  /* 0x00000000002c5947 */ /* 0x000fea0003800000 */
[----:B------:R-:W-:-:S05]  /*12e0*/  VIADD R9, R20, 0xa0 ;  /* 0x000000a014097836 */ /* 0x000fca0000000000 */
[----:B------:R-:W-:-:S04]  /*12f0*/  LEA R0, R38, R9, 0x18 ;  /* 0x0000000926007211 */ /* 0x000fc800078ec0ff */
[----:B------:R-:W-:-:S05]  /*1300*/  LEA R0, R7, R0, 0x3 ;  /* 0x0000000007007211 */ /* 0x000fca00078e18ff */
[----:B------:R0:W0:Y:S04]  /*1310*/  LDS.64 R38, [R0] ;  /* 0x0000000000267984 */ /* 0x0000280000000a00 */
[----:B------:R0:W0:Y:S04]  /*1320*/  LDS.64 R40, [R0+0x10] ;  /* 0x0000100000287984 */ /* 0x0000280000000a00 */
[----:B------:R0:W0:Y:S04]  /*1330*/  LDS.64 R42, [R0+0x20] ;  /* 0x00002000002a7984 */ /* 0x0000280000000a00 */
[----:B------:R0:W0:Y:S04]  /*1340*/  LDS.64 R44, [R0+0x30] ;  /* 0x00003000002c7984 */ /* 0x0000280000000a00 */
[----:B------:R0:W0:Y:S04]  /*1350*/  LDS.64 R46, [R0+0x40] ;  /* 0x00004000002e7984 */ /* 0x0000280000000a00 */
[----:B------:R0:W0:Y:S04]  /*1360*/  LDS.64 R48, [R0+0x50] ;  /* 0x0000500000307984 */ /* 0x0000280000000a00 */
[----:B------:R0:W0:Y:S04]  /*1370*/  LDS.64 R50, [R0+0x60] ;  /* 0x0000600000327984 */ /* 0x0000280000000a00 */
[----:B------:R0:W0:Y:S02]  /*1380*/  LDS.64 R52, [R0+0x70] ;  /* 0x0000700000347984 */ /* 0x0000240000000a00 */
.L_x_877:
        /* <DEDUP_REMOVED lines=10> */
[----:B------:R-:W-:-:S02]  /*1430*/  IMAD.SHL.U32 R10, R2, 0x20, RZ ;  /* 0x00000020020a7824 */ /* 0x000fc400078e00ff */
[----:B------:R-:W-:Y:S01]  /*1440*/  IMAD.SHL.U32 R7, R7, 0x2, RZ ;  /* 0x0000000207077824 */ /* 0x000fe200078e00ff */
[----:B------:R-:W-:Y:S06]  /*1450*/  @P1 BRA `(.L_x_879) ;  /* 0x0000001000c01947 */ /* 0x000fec0003800000 */
[----:B------:R-:W2:Y:S01]  /*1460*/  LDC.64 R56, c[0x0][0x2e0] ;  /* 0x0000b800ff387b82 */ /* 0x000ea20000000a00 */
[----:B0-----:R-:W-:Y:S01]  /*1470*/  IMAD R0, R78, UR7, R5 ;  /* 0x000000074e007c24 */ /* 0x001fe2000f8e0205 */
[----:B------:R-:W-:Y:S01]  /*1480*/  ULDC UR5, c[0x0][0x2d0] ;  /* 0x0000b40000057ab9 */ /* 0x000fe20000000800 */
[--C-:B-1----:R-:W-:Y:S01]  /*1490*/  IMAD R8, R19, UR12, R7.reuse ;  /* 0x0000000c13087c24 */ /* 0x102fe2000f8e0207 */
[----:B------:R-:W-:Y:S01]  /*14a0*/  ULDC UR4, c[0x0][0x298] ;  /* 0x0000a60000047ab9 */ /* 0x000fe20000000800 */
[--C-:B------:R-:W-:Y:S01]  /*14b0*/  IMAD R55, R0, 0x20, R7.reuse ;  /* 0x0000002000377824 */ /* 0x100fe200078e0207 */
[----:B------:R-:W-:Y:S01]  /*14c0*/  IADD3 R6, -R77, 0x1, RZ ;  /* 0x000000014d067810 */ /* 0x000fe20007ffe1ff */
[----:B------:R-:W-:Y:S01]  /*14d0*/  IMAD R7, R10, UR12, R7 ;  /* 0x0000000c0a077c24 */ /* 0x000fe2000f8e0207 */
[----:B------:R-:W0:Y:S01]  /*14e0*/  LDC.64 R58, c[0x0][0x2d8] ;  /* 0x0000b600ff3a7b82 */ /* 0x000e220000000a00 */
[----:B------:R-:W-:Y:S02]  /*14f0*/  SHF.R.S32.HI R4, RZ, 0x1f, R8 ;  /* 0x0000001fff047819 */ /* 0x000fe40000011408 */
[----:B------:R-:W-:-:S05]  /*1500*/  IADD3 R9, R55, 0x4, RZ ;  /* 0x0000000437097810 */ /* 0x000fca0007ffe0ff */
[----:B------:R-:W1:Y:S01]  /*1510*/  LDC R2, c[0x0][0x2c0] ;  /* 0x0000b000ff027b82 */ /* 0x000e620000000800 */
[----:B--2---:R-:W-:-:S04]  /*1520*/  IMAD.WIDE R54, R55, 0x4, R56 ;  /* 0x0000000437367825 */ /* 0x004fc800078e0238 */
[----:B------:R-:W-:-:S04]  /*1530*/  IMAD.WIDE R56, R9, 0x4, R56 ;  /* 0x0000000409387825 */ /* 0x000fc800078e0238 */
[----:B------:R-:W-:Y:S01]  /*1540*/  IMAD.MOV.U32 R9, RZ, RZ, R3 ;  /* 0x000000ffff097224 */ /* 0x000fe200078e0003 */
[----:B------:R-:W-:Y:S01]  /*1550*/  SHF.R.S32.HI R3, RZ, 0x1f, R7 ;  /* 0x0000001fff037819 */ /* 0x000fe20000011407 */
[----:B0-----:R-:W-:-:S04]  /*1560*/  IMAD.WIDE R58, R5, 0x4, R58 ;  /* 0x00000004053a7825 */ /* 0x001fc800078e023a */
[----:B------:R-:W-:Y:S02]  /*1570*/  IMAD R5, R5, UR5, R18 ;  /* 0x0000000505057c24 */ /* 0x000fe4000f8e0212 */
[----:B-1----:R-:W-:-:S07]  /*1580*/  VIADD R2, R2, UR4 ;  /* 0x0000000402027c36 */ /* 0x002fce0008000000 */
.L_x_899:
[----:B0-2---:R-:W0:Y:S01]  /*1590*/  LDC R80, c[0x0][0x284] ;  /* 0x0000a100ff507b82 */ /* 0x005e220000000800 */
[----:B------:R-:W-:Y:S01]  /*15a0*/  ISETP.NE.U32.AND P1, PT, RZ, UR14, PT ;  /* 0x0000000eff007c0c */ /* 0x000fe2000bf25070 */
[----:B---3--:R-:W-:Y:S01]  /*15b0*/  IMAD.U32 R74, RZ, RZ, UR14 ;  /* 0x0000000eff4a7e24 */ /* 0x008fe2000f8e00ff */
[----:B------:R-:W-:Y:S02]  /*15c0*/  IABS R82, R9 ;  /* 0x0000000900527213 */ /* 0x000fe40000000000 */
[----:B------:R-:W-:Y:S02]  /*15d0*/  ISETP.NE.AND.EX P1, PT, RZ, UR15, PT, P1 ;  /* 0x0000000fff007c0c */ /* 0x000fe4000bf25310 */
[----:B------:R-:W-:Y:S01]  /*15e0*/  MOV R75, UR15 ;  /* 0x0000000f004b7c02 */ /* 0x000fe20008000f00 */
[----:B------:R-:W-:-:S04]  /*15f0*/  IMAD.HI.U32 R79, R15, R82, RZ ;  /* 0x000000520f4f7227 */ /* 0x000fc800078e00ff */
[----:B------:R-:W-:-:S06]  /*1600*/  IMAD.MOV R79, RZ, RZ, -R79 ;  /* 0x000000ffff4f7224 */ /* 0x000fcc00078e0a4f */
[----:B------:R-:W-:Y:S02]  /*1610*/  @P1 IADD3 R74, P2, P3, R9, UR6, R74 ;  /* 0x00000006094a1c10 */ /* 0x000fe4000fb5e04a */
[----:B----4-:R-:W-:Y:S02]  /*1620*/  @P1 SHF.R.S32.HI R0, RZ, 0x1f, R9 ;  /* 0x0000001fff001819 */ /* 0x010fe40000011409 */
[----:B01----:R-:W-:Y:S02]  /*1630*/  IABS R84, R80 ;  /* 0x0000005000547213 */ /* 0x003fe40000000000 */
[----:B------:R-:W-:-:S03]  /*1640*/  @P1 IADD3.X R75, R0, UR10, R75, P2, P3 ;  /* 0x0000000a004b1c10 */ /* 0x000fc600097e644b */
[----:B------:R-:W-:Y:S01]  /*1650*/  IMAD R79, R84, R79, R82 ;  /* 0x0000004f544f7224 */ /* 0x000fe200078e0252 */
[----:B------:R-:W-:Y:S01]  /*1660*/  ISETP.GE.AND P3, PT, R9, RZ, PT ;  /* 0x000000ff0900720c */ /* 0x000fe20003f66270 */
[----:B-----5:R0:W5:Y:S01]  /*1670*/  @P1 LDG.E.U8 R0, desc[UR8][R74.64] ;  /* 0x000000084a001981 */ /* 0x020162000c1e1100 */
[----:B------:R-:W-:Y:S01]  /*1680*/  ISETP.NE.AND P4, PT, R80, RZ, PT ;  /* 0x000000ff5000720c */ /* 0x000fe20003f85270 */
[----:B------:R-:W-:Y:S01]  /*1690*/  BSSY B1, `(.L_x_880) ;  /* 0x0000023000017945 */ /* 0x000fe20003800000 */
[----:B------:R-:W-:-:S13]  /*16a0*/  ISETP.GT.U32.AND P2, PT, R16, R79, PT ;  /* 0x0000004f1000720c */ /* 0x000fda0003f44070 */
[----:B------:R-:W-:-:S05]  /*16b0*/  @!P2 IMAD.IADD R79, R79, 0x1, -R84 ;  /* 0x000000014f4fa824 */ /* 0x000fca00078e0a54 */
[----:B------:R-:W-:-:S13]  /*16c0*/  ISETP.GT.U32.AND P2, PT, R16, R79, PT ;  /* 0x0000004f1000720c */ /* 0x000fda0003f44070 */
[----:B------:R-:W-:-:S05]  /*16d0*/  @!P2 IMAD.IADD R79, R79, 0x1, -R84 ;  /* 0x000000014f4fa824 */ /* 0x000fca00078e0a54 */
[----:B------:R-:W-:Y:S02]  /*16e0*/  @!P3 IADD3 R79, -R79, RZ, RZ ;  /* 0x000000ff4f4fb210 */ /* 0x000fe40007ffe1ff */
[----:B------:R-:W-:-:S04]  /*16f0*/  @!P4 LOP3.LUT R79, RZ, R80, RZ, 0x33, !PT ;  /* 0x00000050ff4fc212 */ /* 0x000fc800078e33ff */
[----:B0-----:R-:W-:-:S04]  /*1700*/  IADD3 R74, P2, R79, UR6, RZ ;  /* 0x000000064f4a7c10 */ /* 0x001fc8000ff5e0ff */
[----:B------:R-:W-:Y:S02]  /*1710*/  LEA.HI.X.SX32 R75, R79, UR10, 0x1, P2 ;  /* 0x0000000a4f4b7c11 */ /* 0x000fe400090f0eff */
[----:B------:R-:W-:Y:S02]  /*1720*/  ISETP.GE.AND P2, PT, R9, R18, PT ;  /* 0x000000120900720c */ /* 0x000fe40003f46270 */
[----:B------:R-:W-:-:S04]  /*1730*/  LEA R82, P3, R74, UR16, 0x2 ;  /* 0x000000104a527c11 */ /* 0x000fc8000f8610ff */
[----:B------:R-:W-:-:S07]  /*1740*/  LEA.HI.X R83, R74, UR17, R75, 0x2, P3 ;  /* 0x000000114a537c11 */ /* 0x000fce00098f144b */
[----:B------:R-:W-:Y:S05]  /*1750*/  @P2 BRA `(.L_x_881) ;  /* 0x0000000000582947 */ /* 0x000fea0003800000 */
[----:B------:R-:W2:Y:S01]  /*1760*/  LDG.E R60, desc[UR8][R82.64] ;  /* 0x00000008523c7981 */ /* 0x000ea2000c1e1900 */
[----:B------:R-:W-:Y:S02]  /*1770*/  IMAD.SHL.U32 R81, R79, 0x4, RZ ;  /* 0x000000044f517824 */ /* 0x000fe400078e00ff */
        /* <DEDUP_REMOVED lines=8> */
[----:B------:R-:W-:-:S13]  /*1800*/  ISETP.NE.AND P3, PT, RZ, UR22, PT ;  /* 0x00000016ff007c0c */ /* 0x000fda000bf65270 */
[----:B------:R-:W-:Y:S05]  /*1810*/  @P3 BRA `(.L_x_881) ;  /* 0x0000000000283947 */ /* 0x000fea0003800000 */
[----:B------:R-:W2:Y:S01]  /*1820*/  @P0 LDG.E.64 R74, desc[UR8][R54.64] ;  /* 0x00000008364a0981 */ /* 0x000ea2000c1e1b00 */
[----:B------:R-:W-:Y:S01]  /*1830*/  IADD3 R85, P3, R8, R81, RZ ;  /* 0x0000005108557210 */ /* 0x000fe20007f7e0ff */
[----:B-----5:R-:W-:Y:S01]  /*1840*/  FADD.FTZ R60, R38, R60 ;  /* 0x0000003c263c7221 */ /* 0x020fe20000010000 */
[----:B------:R-:W-:Y:S02]  /*1850*/  FADD.FTZ R61, R39, R61 ;  /* 0x0000003d273d7221 */ /* 0x000fe40000010000 */
[----:B------:R-:W-:Y:S02]  /*1860*/  LEA.HI.X.SX32 R86, R81, R4, 0x1, P3 ;  /* 0x0000000451567211 */ /* 0x000fe400018f0eff */
[----:B------:R-:W-:-:S04]  /*1870*/  LEA R84, P3, R85, UR18, 0x2 ;  /* 0x0000001255547c11 */ /* 0x000fc8000f8610ff */
[----:B------:R-:W-:Y:S01]  /*1880*/  LEA.HI.X R85, R85, UR19, R86, 0x2, P3 ;  /* 0x0000001355557c11 */ /* 0x000fe200098f1456 */
[----:B--2---:R-:W-:Y:S01]  /*1890*/  @P0 FMUL.FTZ R60, R60, R74 ;  /* 0x0000004a3c3c0220 */ /* 0x004fe20000410000 */
[----:B------:R-:W-:-:S05]  /*18a0*/  @P0 FMUL.FTZ R61, R61, R75 ;  /* 0x0000004b3d3d0220 */ /* 0x000fca0000410000 */
[----:B------:R0:W-:Y:S02]  /*18b0*/  STG.E.64 desc[UR8][R84.64], R60 ;  /* 0x0000003c54007986 */ /* 0x0001e4000c101b08 */
.L_x_881:
[----:B------:R-:W-:Y:S05]  /*18c0*/  BSYNC B1 ;  /* 0x0000000000017941 */ /* 0x000fea0003800000 */
.L_x_880:
[----:B------:R-:W-:Y:S04]  /*18d0*/  BSSY B1, `(.L_x_882) ;  /* 0x0000019000017945 */ /* 0x000fe80003800000 */
[----:B------:R-:W-:Y:S05]  /*18e0*/  @P2 BRA `(.L_x_883) ;  /* 0x00000000005c2947 */ /* 0x000fea0003800000 */
[----:B---3--:R-:W2:Y:S01]  /*18f0*/  LDG.E R21, desc[UR8][R82.64] ;  /* 0x0000000852157981 */ /* 0x008ea2000c1e1900 */
        /* <DEDUP_REMOVED lines=13> */
[----:B0-----:R-:W-:Y:S01]  /*19d0*/  IADD3 R85, P3, R8, R81, RZ ;  /* 0x0000005108557210 */ /* 0x001fe20007f7e0ff */
        /* <DEDUP_REMOVED lines=8> */
.L_x_883:
[----:B------:R-:W-:Y:S05]  /*1a60*/  BSYNC B1 ;  /* 0x0000000000017941 */ /* 0x000fea0003800000 */
.L_x_882:
[----:B------:R-:W-:Y:S04]  /*1a70*/  BSSY B1, `(.L_x_884) ;  /* 0x0000019000017945 */ /* 0x000fe80003800000 */
[----:B------:R-:W-:Y:S05]  /*1a80*/  @P2 BRA `(.L_x_885) ;  /* 0x00000000005c2947 */ /* 0x000fea0003800000 */
[----:B------:R-:W2:Y:S01]  /*1a90*/  LDG.E R63, desc[UR8][R82.64] ;  /* 0x00000008523f7981 */ /* 0x000ea2000c1e1900 */
[----:B------:R-:W-:-:S04]  /*1aa0*/  IMAD R62, R80, 0x2, R79 ;  /* 0x00000002503e7824 */ /* 0x000fc800078e024f */
        /* <DEDUP_REMOVED lines=12> */
[----:B01----:R-:W-:Y:S01]  /*1b70*/  IADD3 R85, P3, R8, R81, RZ ;  /* 0x0000005108557210 */ /* 0x003fe20007f7e0ff */
        /* <DEDUP_REMOVED lines=8> */
.L_x_885:
[----:B------:R-:W-:Y:S05]  /*1c00*/  BSYNC B1 ;  /* 0x0000000000017941 */ /* 0x000fea0003800000 */
.L_x_884:
[----:B------:R-:W-:Y:S04]  /*1c10*/  BSSY B1, `(.L_x_886) ;  /* 0x0000019000017945 */ /* 0x000fe80003800000 */
[----:B------:R-:W-:Y:S05]  /*1c20*/  @P2 BRA `(.L_x_887) ;  /* 0x00000000005c2947 */ /* 0x000fea0003800000 */
[----:B------:R-:W2:Y:S01]  /*1c30*/  LDG.E R64, desc[UR8][R82.64] ;  /* 0x0000000852407981 */ /* 0x000ea2000c1e1900 */
[----:B------:R-:W-:-:S04]  /*1c40*/  IMAD R65, R80, 0x3, R79 ;  /* 0x0000000350417824 */ /* 0x000fc800078e024f */
        /* <DEDUP_REMOVED lines=21> */
.L_x_887:
[----:B------:R-:W-:Y:S05]  /*1da0*/  BSYNC B1 ;  /* 0x0000000000017941 */ /* 0x000fea0003800000 */
.L_x_886:
[----:B------:R-:W-:Y:S04]  /*1db0*/  BSSY B1, `(.L_x_888) ;  /* 0x0000019000017945 */ /* 0x000fe80003800000 */
[----:B------:R-:W-:Y:S05]  /*1dc0*/  @P2 BRA `(.L_x_889) ;  /* 0x00000000005c2947 */ /* 0x000fea0003800000 */
[----:B------:R-:W2:Y:S01]  /*1dd0*/  LDG.E R66, desc[UR8][R82.64] ;  /* 0x0000000852427981 */ /* 0x000ea2000c1e1900 */
[----:B------:R-:W-:-:S05]  /*1de0*/  IMAD R67, R80, 0x4, R79 ;  /* 0x0000000450437824 */ /* 0x000fca00078e024f */
        /* <DEDUP_REMOVED lines=21> */
.L_x_889:
[----:B------:R-:W-:Y:S05]  /*1f40*/  BSYNC B1 ;  /* 0x0000000000017941 */ /* 0x000fea0003800000 */
.L_x_888:
        /* <DEDUP_REMOVED lines=25> */
.L_x_891:
[----:B------:R-:W-:Y:S05]  /*20e0*/  BSYNC B1 ;  /* 0x0000000000017941 */ /* 0x000fea0003800000 */
.L_x_890:
        /* <DEDUP_REMOVED lines=25> */
.L_x_893:
[----:B------:R-:W-:Y:S05]  /*2280*/  BSYNC B1 ;  /* 0x0000000000017941 */ /* 0x000fea0003800000 */
.L_x_892:
        /* <DEDUP_REMOVED lines=25> */
.L_x_895:
[----:B------:R-:W-:Y:S05]  /*2420*/  BSYNC B1 ;  /* 0x0000000000017941 */ /* 0x000fea0003800000 */
.L_x_894:
[----:B----45:R-:W-:Y:S01]  /*2430*/  FMUL.FTZ R75, R24, R20 ;  /* 0x00000014184b7220 */ /* 0x030fe20000410000 */
[----:B---3--:R-:W-:Y:S01]  /*2440*/  FMUL.FTZ R74, R25, R21 ;  /* 0x00000015194a7220 */ /* 0x008fe20000410000 */
[----:B------:R-:W-:Y:S01]  /*2450*/  UMOV UR4, 0xffffffff ;  /* 0xffffffff00047882 */ /* 0x000fe20000000000 */
[----:B------:R-:W-:Y:S01]  /*2460*/  ISETP.NE.AND P1, PT, R0, RZ, P1 ;  /* 0x000000ff0000720c */ /* 0x000fe20000f25270 */
[----:B------:R-:W-:Y:S01]  /*2470*/  FFMA.FTZ R75, R22, R60, R75 ;  /* 0x0000003c164b7223 */ /* 0x000fe2000001004b */
[----:B------:R-:W-:-:S03]  /*2480*/  FFMA.FTZ R74, R23, R61, R74 ;  /* 0x0000003d174a7223 */ /* 0x000fc6000001004a */
        /* <DEDUP_REMOVED lines=11> */
[----:B------:R-:W-:-:S04]  /*2540*/  FFMA.FTZ R74, R37, R73, R74 ;  /* 0x00000049254a7223 */ /* 0x000fc8000001004a */
[----:B------:R-:W-:Y:S01]  /*2550*/  FADD.FTZ R74, R75, R74 ;  /* 0x0000004a4b4a7221 */ /* 0x000fe20000010000 */
[----:B------:R-:W-:Y:S06]  /*2560*/  BRA.DIV UR4, `(.L_x_896) ;  /* 0x0000003604a87947 */ /* 0x000fec000b800000 */
[----:B------:R3:W4:Y:S02]  /*2570*/  SHFL.BFLY PT, R75, R74, 0x1, 0x1f ;  /* 0x0c201f004a4b7f89 */ /* 0x00072400000e0000 */
.L_x_965:
[----:B------:R-:W-:Y:S01]  /*2580*/  LOP3.LUT P2, RZ, R76, 0x1, RZ, 0xc0, !PT ;  /* 0x000000014cff7812 */ /* 0x000fe2000784c0ff */
[----:B----4-:R-:W-:Y:S01]  /*2590*/  FADD.FTZ R75, R74, R75 ;  /* 0x0000004b4a4b7221 */ /* 0x010fe20000010000 */
        /* <DEDUP_REMOVED lines=8> */
[----:B--2---:R-:W2:Y:S08]  /*2620*/  @P3 LDC R80, c[0x0][0x2d0] ;  /* 0x0000b400ff503b82 */ /* 0x004eb00000000800 */
[----:B---3--:R-:W3:Y:S01]  /*2630*/  @P3 LDC.64 R74, c[0x0][0x2c8] ;  /* 0x0000b200ff4a3b82 */ /* 0x008ee20000000a00 */
[----:B--2---:R-:W-:Y:S02]  /*2640*/  @P3 IMAD R79, R5, R80, R9 ;  /* 0x00000050054f3224 */ /* 0x004fe400078e0209 */
[----:B------:R-:W2:Y:S02]  /*2650*/  @P2 LDG.E R80, desc[UR8][R58.64] ;  /* 0x000000083a502981 */ /* 0x000ea4000c1e1900 */
[----:B---3--:R-:W-:-:S06]  /*2660*/  @P3 IMAD.WIDE R74, R79, 0x4, R74 ;  /* 0x000000044f4a3825 */ /* 0x008fcc00078e024a */
[----:B------:R-:W3:Y:S01]  /*2670*/  @P3 LDG.E R75, desc[UR8][R74.64] ;  /* 0x000000084a4b3981 */ /* 0x000ee2000c1e1900 */
[----:B------:R-:W-:-:S04]  /*2680*/  @P2 ISETP.GE.AND P4, PT, R9, R2, PT ;  /* 0x000000020900220c */ /* 0x000fc80003f86270 */
[----:B------:R-:W-:-:S04]  /*2690*/  @P2 SEL R79, R17, RZ, !P4 ;  /* 0x000000ff114f2207 */ /* 0x000fc80006000000 */
[----:B------:R-:W-:Y:S02]  /*26a0*/  @P2 IADD3 R79, R79, R9, R6 ;  /* 0x000000094f4f2210 */ /* 0x000fe40007ffe006 */
[----:B------:R-:W-:Y:S02]  /*26b0*/  IADD3 R82, R9, -UR11, RZ ;  /* 0x8000000b09527c10 */ /* 0x000fe4000fffe0ff */
[----:B------:R-:W-:-:S03]  /*26c0*/  @P2 I2FP.F32.S32 R79, R79 ;  /* 0x0000004f004f2245 */ /* 0x000fc60000201400 */
[----:B------:R-:W-:Y:S02]  /*26d0*/  IMAD R81, R82, 0x4, R11 ;  /* 0x0000000452517824 */ /* 0x000fe400078e020b */
[----:B---3--:R-:W-:-:S04]  /*26e0*/  @P3 FADD.FTZ R0, R0, R75 ;  /* 0x0000004b00003221 */ /* 0x008fc80000010000 */
[----:B--2---:R-:W-:-:S05]  /*26f0*/  @P2 FFMA.FTZ R0, R79, R80, R0 ;  /* 0x000000504f002223 */ /* 0x004fca0000010000 */
[----:B------:R4:W-:Y:S01]  /*2700*/  STS [R81], R0 ;  /* 0x0000000051007388 */ /* 0x0009e20000000800 */
[----:B------:R-:W-:-:S07]  /*2710*/  @!P1 FMNMX.FTZ R13, R13, R0, !PT ;  /* 0x000000000d0d9209 */ /* 0x000fce0007810000 */
.L_x_898:
[----:B------:R-:W-:Y:S05]  /*2720*/  BSYNC B1 ;  /* 0x0000000000017941 */ /* 0x000fea0003800000 */
.L_x_897:
[----:B------:R-:W-:-:S05]  /*2730*/  VIADD R9, R9, 0x40 ;  /* 0x0000004009097836 */ /* 0x000fca0000000000 */
[----:B------:R-:W-:-:S13]  /*2740*/  ISETP.GE.AND P1, PT, R9, R12, PT ;  /* 0x0000000c0900720c */ /* 0x000fda0003f26270 */
[----:B------:R-:W-:Y:S05]  /*2750*/  @!P1 BRA `(.L_x_899) ;  /* 0xffffffec008c9947 */ /* 0x000fea000383ffff */
.L_x_879:
[----:B------:R-:W-:Y:S05]  /*2760*/  BSYNC B0 ;  /* 0x0000000000007941 */ /* 0x000fea0003800000 */
.L_x_878:
[----:B------:R-:W-:Y:S01]  /*2770*/  UMOV UR4, 0xffffffff ;  /* 0xffffffff00047882 */ /* 0x000fe20000000000 */
[----:B------:R-:W-:Y:S02]  /*2780*/  SHF.R.S32.HI R7, RZ, 0x1f, R76 ;  /* 0x0000001fff077819 */ /* 0x000fe4000001144c */
[----:B------:R-:W-:Y:S05]  /*2790*/  BRA.DIV UR4, `(.L_x_900) ;  /* 0x0000003604447947 */ /* 0x000fea000b800000 */
[----:B0---4-:R-:W0:Y:S02]  /*27a0*/  SHFL.BFLY PT, R0, R13, 0x10, 0x1f ;  /* 0x0e001f000d007f89 */ /* 0x011e2400000e0000 */
[----:B0-----:R-:W-:-:S05]  /*27b0*/  FMNMX.FTZ R0, R0, R13, !PT ;  /* 0x0000000d00007209 */ /* 0x001fca0007810000 */
[----:B------:R-:W0:Y:S02]  /*27c0*/  SHFL.BFLY PT, R3, R0, 0x8, 0x1f ;  /* 0x0d001f0000037f89 */ /* 0x000e2400000e0000 */
[----:B0-----:R-:W-:-:S05]  /*27d0*/  FMNMX.FTZ R3, R0, R3, !PT ;  /* 0x0000000300037209 */ /* 0x001fca0007810000 */
[----:B------:R-:W0:Y:S02]  /*27e0*/  SHFL.BFLY PT, R2, R3, 0x4, 0x1f ;  /* 0x0c801f0003027f89 */ /* 0x000e2400000e0000 */
[----:B0-----:R-:W-:-:S05]  /*27f0*/  FMNMX.FTZ R2, R3, R2, !PT ;  /* 0x0000000203027209 */ /* 0x001fca0007810000 */
[----:B------:R0:W4:Y:S02]  /*2800*/  SHFL.BFLY PT, R5, R2, 0x2, 0x1f ;  /* 0x0c401f0002057f89 */ /* 0x00012400000e0000 */
.L_x_971:
[----:B------:R-:W-:Y:S01]  /*2810*/  LEA.HI R0, R7, R76, RZ, 0x5 ;  /* 0x0000004c07007211 */ /* 0x000fe200078f28ff */
[----:B------:R-:W-:Y:S05]  /*2820*/  WARPSYNC.ALL ;  /* 0x0000000000007948 */ /* 0x000fea0003800000 */
[----:B------:R-:W-:Y:S02]  /*2830*/  LOP3.LUT R3, R0, 0xffffffe0, RZ, 0xc0, !PT ;  /* 0xffffffe000037812 */ /* 0x000fe400078ec0ff */
[----:B----4-:R-:W-:-:S03]  /*2840*/  FMNMX.FTZ R5, R2, R5, !PT ;  /* 0x0000000502057209 */ /* 0x010fc60007810000 */
[----:B------:R-:W-:-:S05]  /*2850*/  IMAD.IADD R3, R76, 0x1, -R3 ;  /* 0x000000014c037824 */ /* 0x000fca00078e0a03 */
[----:B------:R-:W-:-:S13]  /*2860*/  ISETP.NE.AND P1, PT, R3, RZ, PT ;  /* 0x000000ff0300720c */ /* 0x000fda0003f25270 */
[----:B------:R-:W4:Y:S01]  /*2870*/  @!P1 S2R R4, SR_CgaCtaId ;  /* 0x0000000000049919 */ /* 0x000f220000008800 */
[----:B------:R-:W-:Y:S02]  /*2880*/  @!P1 MOV R7, 0x400 ;  /* 0x0000040000079802 */ /* 0x000fe40000000f00 */
[----:B------:R-:W-:Y:S02]  /*2890*/  @!P1 SHF.R.S32.HI R0, RZ, 0x5, R0 ;  /* 0x00000005ff009819 */ /* 0x000fe40000011400 */
[----:B----4-:R-:W-:-:S04]  /*28a0*/  @!P1 LEA R7, R4, R7, 0x18 ;  /* 0x0000000704079211 */ /* 0x010fc800078ec0ff */
[----:B------:R-:W-:-:S05]  /*28b0*/  @!P1 LEA R0, R0, R7, 0x2 ;  /* 0x0000000700009211 */ /* 0x000fca00078e10ff */
[----:B------:R4:W-:Y:S01]  /*28c0*/  @!P1 STS [R0], R5 ;  /* 0x0000000500009388 */ /* 0x0009e20000000800 */
[----:B------:R-:W-:Y:S01]  /*28d0*/  BAR.SYNC.DEFER_BLOCKING 0x0 ;  /* 0x0000000000007b1d */ /* 0x000fe20000010000 */
[----:B------:R-:W-:Y:S01]  /*28e0*/  ISETP.GT.AND P1, PT, R3, 0x3, PT ;  /* 0x000000030300780c */ /* 0x000fe20003f24270 */
[----:B0-----:R-:W-:Y:S01]  /*28f0*/  IMAD.MOV.U32 R2, RZ, RZ, -0x800001 ;  /* 0xff7fffffff027424 */ /* 0x001fe200078e00ff */
[----:B------:R-:W-:-:S03]  /*2900*/  HFMA2.MMA R6, -RZ, RZ, 0, 0 ;  /* 0x00000000ff067435 */ /* 0x000fc600000001ff */
[----:B------:R-:W-:Y:S08]  /*2910*/  BSSY B0, `(.L_x_901) ;  /* 0x0000081000007945 */ /* 0x000ff00003800000 */
[----:B----4-:R-:W0:Y:S01]  /*2920*/  @!P1 S2R R5, SR_CgaCtaId ;  /* 0x0000000000059919 */ /* 0x010e220000008800 */
[----:B------:R-:W-:-:S04]  /*2930*/  @!P1 MOV R0, 0x400 ;  /* 0x0000040000009802 */ /* 0x000fc80000000f00 */
[----:B0-----:R-:W-:-:S05]  /*2940*/  @!P1 LEA R0, R5, R0, 0x18 ;  /* 0x0000000005009211 */ /* 0x001fca00078ec0ff */
[----:B------:R-:W-:-:S05]  /*2950*/  @!P1 IMAD R3, R3, 0x4, R0 ;  /* 0x0000000403039824 */ /* 0x000fca00078e0200 */
[----:B------:R-:W0:Y:S04]  /*2960*/  @!P1 LDS R2, [R3] ;  /* 0x0000000003029984 */ /* 0x000e280000000800 */
[----:B0-----:R-:W0:Y:S02]  /*2970*/  SHFL.BFLY PT, R5, R2, 0x2, 0x1f ;  /* 0x0c401f0002057f89 */ /* 0x001e2400000e0000 */
[----:B0-----:R-:W-:-:S05]  /*2980*/  FMNMX.FTZ R5, R5, R2, !PT ;  /* 0x0000000205057209 */ /* 0x001fca0007810000 */
[----:B------:R-:W0:Y:S02]  /*2990*/  SHFL.BFLY PT, R0, R5, 0x1, 0x1f ;  /* 0x0c201f0005007f89 */ /* 0x000e2400000e0000 */
[----:B0-----:R-:W-:Y:S01]  /*29a0*/  FMNMX.FTZ R4, R5, R0, !PT ;  /* 0x0000000005047209 */ /* 0x001fe20007810000 */
[----:B------:R-:W-:-:S04]  /*29b0*/  VIADD R0, R76, UR11 ;  /* 0x0000000b4c007c36 */ /* 0x000fc80008000000 */
[----:B------:R0:W4:Y:S01]  /*29c0*/  SHFL.IDX PT, R12, R4, RZ, 0x1f ;  /* 0x00001fff040c7589 */ /* 0x00012200000e0000 */
[----:B------:R-:W-:-:S13]  /*29d0*/  ISETP.GE.AND P2, PT, R0, R77, PT ;  /* 0x0000004d0000720c */ /* 0x000fda0003f46270 */
[----:B0-----:R-:W-:Y:S05]  /*29e0*/  @P2 BRA `(.L_x_902) ;  /* 0x0000000400cc2947 */ /* 0x001fea0003800000 */
[----:B------:R-:W-:Y:S01]  /*29f0*/  ULOP3.LUT UR4, URZ, UR11, URZ, 0x33, !UPT ;  /* 0x0000000b3f047292 */ /* 0x000fe2000f8e333f */
[----:B------:R-:W-:Y:S01]  /*2a00*/  BSSY B1, `(.L_x_903) ;  /* 0x0000028000017945 */ /* 0x000fe20003800000 */
[----:B------:R-:W-:Y:S02]  /*2a10*/  IMAD.MOV.U32 R6, RZ, RZ, RZ ;  /* 0x000000ffff067224 */ /* 0x000fe400078e00ff */
[----:B-1----:R-:W-:Y:S02]  /*2a20*/  IMAD.MOV.U32 R8, RZ, RZ, R0 ;  /* 0x000000ffff087224 */ /* 0x002fe400078e0000 */
[----:B------:R-:W-:-:S04]  /*2a30*/  IADD3 R13, -R76, UR4, R77 ;  /* 0x000000044c0d7c10 */ /* 0x000fc8000fffe14d */
[----:B------:R-:W-:-:S04]  /*2a40*/  LEA.HI R2, R13, 0x1, RZ, 0x19 ;  /* 0x000000010d027811 */ /* 0x000fc800078fc8ff */
[----:B------:R-:W-:-:S13]  /*2a50*/  LOP3.LUT P1, R2, R2, 0x3, RZ, 0xc0, !PT ;  /* 0x0000000302027812 */ /* 0x000fda000782c0ff */
[----:B------:R-:W-:Y:S05]  /*2a60*/  @!P1 BRA `(.L_x_904) ;  /* 0x0000000000849947 */ /* 0x000fea0003800000 */
[----:B------:R-:W-:Y:S01]  /*2a70*/  ULDC.64 UR4, c[0x0][0x2b0] ;  /* 0x0000ac0000047ab9 */ /* 0x000fe20000000a00 */
[----:B------:R-:W-:Y:S01]  /*2a80*/  SHF.R.S32.HI R3, RZ, 0x1f, R0 ;  /* 0x0000001fff037819 */ /* 0x000fe20000011400 */
[----:B------:R-:W-:Y:S01]  /*2a90*/  IMAD.U32 R9, RZ, RZ, UR4 ;  /* 0x00000004ff097e24 */ /* 0x000fe2000f8e00ff */
[----:B------:R-:W-:Y:S01]  /*2aa0*/  MOV R6, UR5 ;  /* 0x0000000500067c02 */ /* 0x000fe20008000f00 */
[----:B------:R-:W-:Y:S01]  /*2ab0*/  IMAD.MOV.U32 R4, RZ, RZ, R2 ;  /* 0x000000ffff047224 */ /* 0x000fe200078e0002 */
[----:B------:R-:W-:Y:S01]  /*2ac0*/  ISETP.NE.U32.AND P1, PT, RZ, UR4, PT ;  /* 0x00000004ff007c0c */ /* 0x000fe2000bf25070 */
[----:B------:R-:W-:Y:S01]  /*2ad0*/  IMAD R5, R76, 0x4, R11 ;  /* 0x000000044c057824 */ /* 0x000fe200078e020b */
[----:B------:R-:W-:Y:S02]  /*2ae0*/  IADD3 R9, P3, P4, R9, UR6, R0 ;  /* 0x0000000609097c10 */ /* 0x000fe4000fc7e000 */
[----:B------:R-:W-:Y:S02]  /*2af0*/  ISETP.NE.AND.EX P1, PT, RZ, UR5, PT, P1 ;  /* 0x00000005ff007c0c */ /* 0x000fe4000bf25310 */
[----:B------:R-:W-:Y:S01]  /*2b00*/  IADD3.X R3, R6, UR10, R3, P3, P4 ;  /* 0x0000000a06037c10 */ /* 0x000fe20009fe8403 */
[----:B------:R-:W-:Y:S01]  /*2b10*/  IMAD.MOV.U32 R6, RZ, RZ, RZ ;  /* 0x000000ffff067224 */ /* 0x000fe200078e00ff */
[----:B------:R-:W-:-:S09]  /*2b20*/  MOV R8, R0 ;  /* 0x0000000000087202 */ /* 0x000fd20000000f00 */
.L_x_908:
[----:B------:R-:W-:Y:S04]  /*2b30*/  BSSY B2, `(.L_x_905) ;  /* 0x000000b000027945 */ /* 0x000fe80003800000 */
[----:B0-----:R-:W-:Y:S05]  /*2b40*/  @!P1 BRA `(.L_x_906) ;  /* 0x0000000000149947 */ /* 0x001fea0003800000 */
[----:B------:R-:W-:-:S06]  /*2b50*/  IMAD.MOV.U32 R2, RZ, RZ, R9 ;  /* 0x000000ffff027224 */ /* 0x000fcc00078e0009 */
[----:B------:R-:W2:Y:S01]  /*2b60*/  LDG.E.U8 R2, desc[UR8][R2.64] ;  /* 0x0000000802027981 */ /* 0x000ea2000c1e1100 */
[----:B------:R-:W-:Y:S01]  /*2b70*/  IMAD.MOV.U32 R7, RZ, RZ, RZ ;  /* 0x000000ffff077224 */ /* 0x000fe200078e00ff */
[----:B--2---:R-:W-:-:S13]  /*2b80*/  ISETP.NE.AND P3, PT, R2, RZ, PT ;  /* 0x000000ff0200720c */ /* 0x004fda0003f65270 */
[----:B------:R-:W-:Y:S05]  /*2b90*/  @P3 BRA `(.L_x_907) ;  /* 0x0000000000103947 */ /* 0x000fea0003800000 */
.L_x_906:
[----:B------:R-:W4:Y:S02]  /*2ba0*/  LDS R2, [R5] ;  /* 0x0000000005027984 */ /* 0x000f240000000800 */
[----:B----4-:R-:W-:-:S04]  /*2bb0*/  FADD.FTZ R2, -R12, R2 ;  /* 0x000000020c027221 */ /* 0x010fc80000010100 */
[----:B------:R-:W-:-:S04]  /*2bc0*/  FMUL.FTZ R2, R2, 1.4426950216293334961 ;  /* 0x3fb8aa3b02027820 */ /* 0x000fc80000410000 */
[----:B------:R0:W1:Y:S03]  /*2bd0*/  MUFU.EX2 R7, R2 ;  /* 0x0000000200077308 */ /* 0x0000660000000800 */
.L_x_907:
[----:B------:R-:W-:Y:S05]  /*2be0*/  BSYNC B2 ;  /* 0x0000000000027941 */ /* 0x000fea0003800000 */
.L_x_905:
[----:B------:R-:W-:Y:S01]  /*2bf0*/  VIADD R4, R4, 0xffffffff ;  /* 0xffffffff04047836 */ /* 0x000fe20000000000 */
[----:B------:R-:W-:Y:S01]  /*2c00*/  IADD3 R9, P4, R9, 0x80, RZ ;  /* 0x0000008009097810 */ /* 0x000fe20007f9e0ff */
[----:B-1----:R1:W-:Y:S01]  /*2c10*/  STS [R5], R7 ;  /* 0x0000000705007388 */ /* 0x0023e20000000800 */
[----:B------:R-:W-:Y:S01]  /*2c20*/  FADD.FTZ R6, R7, R6 ;  /* 0x0000000607067221 */ /* 0x000fe20000010000 */
[----:B------:R-:W-:Y:S02]  /*2c30*/  IADD3 R8, R8, 0x80, RZ ;  /* 0x0000008008087810 */ /* 0x000fe40007ffe0ff */
[----:B------:R-:W-:Y:S01]  /*2c40*/  ISETP.NE.AND P3, PT, R4, RZ, PT ;  /* 0x000000ff0400720c */ /* 0x000fe20003f65270 */
[----:B------:R-:W-:Y:S02]  /*2c50*/  IMAD.X R3, RZ, RZ, R3, P4 ;  /* 0x000000ffff037224 */ /* 0x000fe400020e0603 */
[----:B-1----:R-:W-:-:S10]  /*2c60*/  VIADD R5, R5, 0x200 ;  /* 0x0000020005057836 */ /* 0x002fd40000000000 */
[----:B------:R-:W-:Y:S05]  /*2c70*/  @P3 BRA `(.L_x_908) ;  /* 0xfffffffc00ac3947 */ /* 0x000fea000383ffff */
.L_x_904:
[----:B------:R-:W-:Y:S05]  /*2c80*/  BSYNC B1 ;  /* 0x0000000000017941 */ /* 0x000fea0003800000 */
.L_x_903:
[----:B------:R-:W-:-:S13]  /*2c90*/  ISETP.GE.U32.AND P1, PT, R13, 0x180, PT ;  /* 0x000001800d00780c */ /* 0x000fda0003f26070 */
[----:B------:R-:W-:Y:S05]  /*2ca0*/  @!P1 BRA `(.L_x_902) ;  /* 0x00000004001c9947 */ /* 0x000fea0003800000 */
[C---:B0-----:R-:W-:Y:S01]  /*2cb0*/  LEA R2, R8.reuse, 0x400, 0x2 ;  /* 0x0000040008027811 */ /* 0x041fe200078e10ff */
[----:B------:R-:W-:Y:S01]  /*2cc0*/  ULDC.64 UR4, c[0x0][0x2b0] ;  /* 0x0000ac0000047ab9 */ /* 0x000fe20000000a00 */
[----:B------:R-:W-:Y:S01]  /*2cd0*/  IMAD.U32 R3, RZ, RZ, UR11 ;  /* 0x0000000bff037e24 */ /* 0x000fe2000f8e00ff */
[----:B------:R-:W-:Y:S01]  /*2ce0*/  MOV R7, UR4 ;  /* 0x0000000400077c02 */ /* 0x000fe20008000f00 */
[----:B------:R-:W-:Y:S01]  /*2cf0*/  IMAD.U32 R16, RZ, RZ, UR5 ;  /* 0x00000005ff107e24 */ /* 0x000fe2000f8e00ff */
[----:B------:R-:W-:Y:S01]  /*2d00*/  ISETP.NE.U32.AND P1, PT, RZ, UR4, PT ;  /* 0x00000004ff007c0c */ /* 0x000fe2000bf25070 */
[----:B------:R-:W-:Y:S01]  /*2d10*/  IMAD R2, R3, -0x4, R2 ;  /* 0xfffffffc03027824 */ /* 0x000fe200078e0202 */
[----:B------:R-:W-:Y:S02]  /*2d20*/  IADD3 R7, P3, P4, R8, UR6, R7 ;  /* 0x0000000608077c10 */ /* 0x000fe4000fc7e007 */
[----:B------:R-:W-:Y:S01]  /*2d30*/  SHF.R.S32.HI R3, RZ, 0x1f, R8 ;  /* 0x0000001fff037819 */ /* 0x000fe20000011408 */
[----:B------:R-:W-:Y:S01]  /*2d40*/  IMAD.IADD R4, R11, 0x1, R2 ;  /* 0x000000010b047824 */ /* 0x000fe200078e0202 */
[----:B------:R-:W-:-:S02]  /*2d50*/  ISETP.NE.AND.EX P1, PT, RZ, UR5, PT, P1 ;  /* 0x00000005ff007c0c */ /* 0x000fc4000bf25310 */
[----:B------:R-:W-:-:S11]  /*2d60*/  IADD3.X R3, R3, UR10, R16, P3, P4 ;  /* 0x0000000a03037c10 */ /* 0x000fd60009fe8410 */
.L_x_921:
[----:B------:R-:W-:Y:S01]  /*2d70*/  BSSY B1, `(.L_x_909) ;  /* 0x000000b000017945 */ /* 0x000fe20003800000 */
[----:B------:R-:W-:-:S03]  /*2d80*/  IMAD.MOV.U32 R2, RZ, RZ, R7 ;  /* 0x000000ffff027224 */ /* 0x000fc600078e0007 */
[----:B------:R-:W-:Y:S05]  /*2d90*/  @!P1 BRA `(.L_x_910) ;  /* 0x0000000000109947 */ /* 0x000fea0003800000 */
[----:B------:R-:W2:Y:S02]  /*2da0*/  LDG.E.U8 R5, desc[UR8][R2.64] ;  /* 0x0000000802057981 */ /* 0x000ea4000c1e1100 */
[----:B--2---:R-:W-:-:S13]  /*2db0*/  ISETP.NE.AND P3, PT, R5, RZ, PT ;  /* 0x000000ff0500720c */ /* 0x004fda0003f65270 */
[----:B------:R-:W-:Y:S01]  /*2dc0*/  @P3 MOV R5, RZ ;  /* 0x000000ff00053202 */ /* 0x000fe20000000f00 */
[----:B------:R-:W-:Y:S06]  /*2dd0*/  @P3 BRA `(.L_x_911) ;  /* 0x0000000000103947 */ /* 0x000fec0003800000 */
.L_x_910:
[----:B------:R-:W4:Y:S02]  /*2de0*/  LDS R5, [R4+-0x400] ;  /* 0xfffc000004057984 */ /* 0x000f240000000800 */
[----:B----4-:R-:W-:-:S04]  /*2df0*/  FADD.FTZ R5, -R12, R5 ;  /* 0x000000050c057221 */ /* 0x010fc80000010100 */
[----:B------:R-:W-:-:S06]  /*2e00*/  FMUL.FTZ R5, R5, 1.4426950216293334961 ;  /* 0x3fb8aa3b05057820 */ /* 0x000fcc0000410000 */
[----:B------:R-:W0:Y:S02]  /*2e10*/  MUFU.EX2 R5, R5 ;  /* 0x0000000500057308 */ /* 0x000e240000000800 */
.L_x_911:
[----:B------:R-:W-:Y:S05]  /*2e20*/  BSYNC B1 ;  /* 0x0000000000017941 */ /* 0x000fea0003800000 */
.L_x_909:
        /* <DEDUP_REMOVED lines=8> */
.L_x_913:
[----:B0-----:R-:W4:Y:S02]  /*2eb0*/  LDS R5, [R4+-0x200] ;  /* 0xfffe000004057984 */ /* 0x001f240000000800 */
[----:B----4-:R-:W-:-:S04]  /*2ec0*/  FADD.FTZ R5, -R12, R5 ;  /* 0x000000050c057221 */ /* 0x010fc80000010100 */
[----:B------:R-:W-:-:S06]  /*2ed0*/  FMUL.FTZ R5, R5, 1.4426950216293334961 ;  /* 0x3fb8aa3b05057820 */ /* 0x000fcc0000410000 */
[----:B------:R-:W0:Y:S02]  /*2ee0*/  MUFU.EX2 R5, R5 ;  /* 0x0000000500057308 */ /* 0x000e240000000800 */
.L_x_914:
[----:B------:R-:W-:Y:S05]  /*2ef0*/  BSYNC B1 ;  /* 0x0000000000017941 */ /* 0x000fea0003800000 */
.L_x_912:
[----:B0-----:R0:W-:Y:S01]  /*2f00*/  STS [R4+-0x200], R5 ;  /* 0xfffe000504007388 */ /* 0x0011e20000000800 */
[----:B------:R-:W-:Y:S01]  /*2f10*/  BSSY B1, `(.L_x_915) ;  /* 0x000000b000017945 */ /* 0x000fe20003800000 */
[----:B------:R-:W-:-:S03]  /*2f20*/  FADD.FTZ R6, R6, R5 ;  /* 0x0000000506067221 */ /* 0x000fc60000010000 */
[----:B------:R-:W-:Y:S05]  /*2f30*/  @!P1 BRA `(.L_x_916) ;  /* 0x0000000000109947 */ /* 0x000fea0003800000 */
[----:B0-----:R-:W2:Y:S02]  /*2f40*/  LDG.E.U8 R5, desc[UR8][R2.64+0x100] ;  /* 0x0001000802057981 */ /* 0x001ea4000c1e1100 */
[----:B--2---:R-:W-:Y:S01]  /*2f50*/  ISETP.NE.AND P3, PT, R5, RZ, PT ;  /* 0x000000ff0500720c */ /* 0x004fe20003f65270 */
[----:B------:R-:W-:-:S12]  /*2f60*/  IMAD.MOV.U32 R5, RZ, RZ, RZ ;  /* 0x000000ffff057224 */ /* 0x000fd800078e00ff */
[----:B------:R-:W-:Y:S05]  /*2f70*/  @P3 BRA `(.L_x_917) ;  /* 0x0000000000103947 */ /* 0x000fea0003800000 */
.L_x_916:
[----:B0-----:R-:W4:Y:S02]  /*2f80*/  LDS R5, [R4] ;  /* 0x0000000004057984 */ /* 0x001f240000000800 */
[----:B----4-:R-:W-:-:S04]  /*2f90*/  FADD.FTZ R5, -R12, R5 ;  /* 0x000000050c057221 */ /* 0x010fc80000010100 */
[----:B------:R-:W-:-:S06]  /*2fa0*/  FMUL.FTZ R5, R5, 1.4426950216293334961 ;  /* 0x3fb8aa3b05057820 */ /* 0x000fcc0000410000 */
[----:B------:R-:W0:Y:S02]  /*2fb0*/  MUFU.EX2 R5, R5 ;  /* 0x0000000500057308 */ /* 0x000e240000000800 */
.L_x_917:
[----:B------:R-:W-:Y:S05]  /*2fc0*/  BSYNC B1 ;  /* 0x0000000000017941 */ /* 0x000fea0003800000 */
.L_x_915:
[----:B0-----:R0:W-:Y:S01]  /*2fd0*/  STS [R4], R5 ;  /* 0x0000000504007388 */ /* 0x0011e20000000800 */
[----:B------:R-:W-:Y:S01]  /*2fe0*/  BSSY B1, `(.L_x_918) ;  /* 0x000000b000017945 */ /* 0x000fe20003800000 */
[----:B------:R-:W-:-:S03]  /*2ff0*/  FADD.FTZ R6, R6, R5 ;  /* 0x0000000506067221 */ /* 0x000fc60000010000 */
[----:B------:R-:W-:Y:S05]  /*3000*/  @!P1 BRA `(.L_x_919) ;  /* 0x0000000000109947 */ /* 0x000fea0003800000 */
[----:B0-----:R-:W2:Y:S02]  /*3010*/  LDG.E.U8 R5, desc[UR8][R2.64+0x180] ;  /* 0x0001800802057981 */ /* 0x001ea4000c1e1100 */
[----:B--2---:R-:W-:-:S13]  /*3020*/  ISETP.NE.AND P3, PT, R5, RZ, PT ;  /* 0x000000ff0500720c */ /* 0x004fda0003f65270 */
[----:B------:R-:W-:Y:S01]  /*3030*/  @P3 IMAD.MOV.U32 R5, RZ, RZ, RZ ;  /* 0x000000ffff053224 */ /* 0x000fe200078e00ff */
[----:B------:R-:W-:Y:S06]  /*3040*/  @P3 BRA `(.L_x_920) ;  /* 0x0000000000103947 */ /* 0x000fec0003800000 */
.L_x_919:
[----:B0-----:R-:W4:Y:S02]  /*3050*/  LDS R5, [R4+0x200] ;  /* 0x0002000004057984 */ /* 0x001f240000000800 */
[----:B----4-:R-:W-:-:S04]  /*3060*/  FADD.FTZ R5, -R12, R5 ;  /* 0x000000050c057221 */ /* 0x010fc80000010100 */
[----:B------:R-:W-:-:S06]  /*3070*/  FMUL.FTZ R5, R5, 1.4426950216293334961 ;  /* 0x3fb8aa3b05057820 */ /* 0x000fcc0000410000 */
[----:B------:R-:W0:Y:S02]  /*3080*/  MUFU.EX2 R5, R5 ;  /* 0x0000000500057308 */ /* 0x000e240000000800 */
.L_x_920:
[----:B------:R-:W-:Y:S05]  /*3090*/  BSYNC B1 ;  /* 0x0000000000017941 */ /* 0x000fea0003800000 */
.L_x_918:
[----:B------:R-:W-:Y:S01]  /*30a0*/  IADD3 R8, R8, 0x200, RZ ;  /* 0x0000020008087810 */ /* 0x000fe20007ffe0ff */
[----:B0-----:R0:W-:Y:S01]  /*30b0*/  STS [R4+0x200], R5 ;  /* 0x0002000504007388 */ /* 0x0011e20000000800 */
[----:B------:R-:W-:Y:S01]  /*30c0*/  IADD3 R7, P4, R2, 0x200, RZ ;  /* 0x0000020002077810 */ /* 0x000fe20007f9e0ff */
[----:B------:R-:W-:Y:S01]  /*30d0*/  FADD.FTZ R6, R6, R5 ;  /* 0x0000000506067221 */ /* 0x000fe20000010000 */
[----:B------:R-:W-:-:S03]  /*30e0*/  ISETP.GE.AND P3, PT, R8, R77, PT ;  /* 0x0000004d0800720c */ /* 0x000fc60003f66270 */
[----:B------:R-:W-:Y:S02]  /*30f0*/  IMAD.X R3, RZ, RZ, R3, P4 ;  /* 0x000000ffff037224 */ /* 0x000fe400020e0603 */
[----:B0-----:R-:W-:-:S08]  /*3100*/  VIADD R4, R4, 0x800 ;  /* 0x0000080004047836 */ /* 0x001fd00000000000 */
[----:B------:R-:W-:Y:S05]  /*3110*/  @!P3 BRA `(.L_x_921) ;  /* 0xfffffffc0014b947 */ /* 0x000fea000383ffff */
.L_x_902:
[----:B------:R-:W-:Y:S05]  /*3120*/  BSYNC B0 ;  /* 0x0000000000007941 */ /* 0x000fea0003800000 */
.L_x_901:
[----:B------:R-:W0:Y:S01]  /*3130*/  SHFL.BFLY PT, R3, R6, 0x10, 0x1f ;  /* 0x0e001f0006037f89 */ /* 0x000e2200000e0000 */
[----:B-1----:R-:W-:Y:S01]  /*3140*/  LOP3.LUT P1, R8, R76, 0x1f, RZ, 0xc0, !PT ;  /* 0x0000001f4c087812 */ /* 0x002fe2000782c0ff */
[----:B------:R-:W-:Y:S01]  /*3150*/  ULDC.U8 UR12, c[0x0][0x31c] ;  /* 0x0000c700000c7ab9 */ /* 0x000fe20000000000 */
[----:B------:R-:W-:Y:S01]  /*3160*/  UMOV UR4, URZ ;  /* 0x0000003f00047c82 */ /* 0x000fe20008000000 */
[----:B------:R-:W-:Y:S01]  /*3170*/  UMOV UR5, URZ ;  /* 0x0000003f00057c82 */ /* 0x000fe20008000000 */
[----:B------:R-:W-:-:S09]  /*3180*/  ISETP.GT.U32.AND P3, PT, R8, 0x3, PT ;  /* 0x000000030800780c */ /* 0x000fd20003f64070 */
[----:B------:R-:W1:Y:S04]  /*3190*/  @!P1 S2R R9, SR_CgaCtaId ;  /* 0x0000000000099919 */ /* 0x000e680000008800 */
[----:B------:R-:W2:Y:S01]  /*31a0*/  @!P3 S2R R13, SR_CgaCtaId ;  /* 0x00000000000db919 */ /* 0x000ea20000008800 */
[----:B0-----:R-:W-:Y:S01]  /*31b0*/  FADD.FTZ R3, R3, R6 ;  /* 0x0000000603037221 */ /* 0x001fe20000010000 */
[----:B------:R-:W-:-:S04]  /*31c0*/  @!P1 MOV R6, 0x400 ;  /* 0x0000040000069802 */ /* 0x000fc80000000f00 */
[----:B------:R-:W0:Y:S02]  /*31d0*/  SHFL.BFLY PT, R2, R3, 0x8, 0x1f ;  /* 0x0d001f0003027f89 */ /* 0x000e2400000e0000 */
        /* <DEDUP_REMOVED lines=32> */
[----:B------:R-:W-:-:S03]  /*33e0*/  UIMAD UR4, UR5, UR4, UR7 ;  /* 0x00000004050472a4 */ /* 0x000fc6000f8e0207 */
[----:B------:R-:W-:Y:S02]  /*33f0*/  ULDC UR5, c[0x0][0x284] ;  /* 0x0000a10000057ab9 */ /* 0x000fe40000000800 */
[----:B------:R-:W-:-:S04]  /*3400*/  UIMAD UR4, UR4, UR5, URZ ;  /* 0x00000005040472a4 */ /* 0x000fc8000f8e023f */
[----:B------:R-:W-:-:S12]  /*3410*/  USHF.R.S32.HI UR5, URZ, 0x1f, UR4 ;  /* 0x0000001f3f057899 */ /* 0x000fd80008011404 */
.L_x_922:
[----:B------:R-:W-:Y:S04]  /*3420*/  BSSY B0, `(.L_x_923) ;  /* 0x0000040000007945 */ /* 0x000fe80003800000 */
[----:B------:R-:W-:Y:S05]  /*3430*/  @P2 BRA `(.L_x_924) ;  /* 0x0000000000f82947 */ /* 0x000fea0003800000 */
[----:B------:R-:W-:Y:S01]  /*3440*/  ULOP3.LUT UR7, URZ, UR11, URZ, 0x33, !UPT ;  /* 0x0000000b3f077292 */ /* 0x000fe2000f8e333f */
[----:B------:R-:W-:Y:S05]  /*3450*/  BSSY B1, `(.L_x_925) ;  /* 0x0000019000017945 */ /* 0x000fea0003800000 */
[----:B------:R-:W-:-:S04]  /*3460*/  IADD3 R3, -R76, UR7, R77 ;  /* 0x000000074c037c10 */ /* 0x000fc8000fffe14d */
[C---:B------:R-:W-:Y:S02]  /*3470*/  LEA.HI R2, R3.reuse, 0x1, RZ, 0x19 ;  /* 0x0000000103027811 */ /* 0x040fe400078fc8ff */
[----:B------:R-:W-:Y:S02]  /*3480*/  ISETP.GE.U32.AND P2, PT, R3, 0x180, PT ;  /* 0x000001800300780c */ /* 0x000fe40003f46070 */
[----:B------:R-:W-:-:S13]  /*3490*/  LOP3.LUT P3, R4, R2, 0x3, RZ, 0xc0, !PT ;  /* 0x0000000302047812 */ /* 0x000fda000786c0ff */
[----:B------:R-:W-:Y:S05]  /*34a0*/  @!P3 BRA `(.L_x_926) ;  /* 0x00000000004cb947 */ /* 0x000fea0003800000 */
[----:B------:R-:W-:Y:S01]  /*34b0*/  IADD3 R7, P3, R0, UR4, RZ ;  /* 0x0000000400077c10 */ /* 0x000fe2000ff7e0ff */
[----:B------:R-:W-:Y:S01]  /*34c0*/  ULDC.64 UR14, c[0x0][0x310] ;  /* 0x0000c400000e7ab9 */ /* 0x000fe20000000a00 */
[----:B0-----:R-:W-:Y:S02]  /*34d0*/  IMAD R5, R76, 0x4, R11 ;  /* 0x000000044c057824 */ /* 0x001fe400078e020b */
[----:B------:R-:W-:Y:S02]  /*34e0*/  LEA R6, P4, R7, UR14, 0x2 ;  /* 0x0000000e07067c11 */ /* 0x000fe4000f8810ff */
[----:B------:R-:W-:-:S04]  /*34f0*/  LEA.HI.X.SX32 R2, R0, UR5, 0x1, P3 ;  /* 0x0000000500027c11 */ /* 0x000fc800098f0eff */
[----:B------:R-:W-:-:S07]  /*3500*/  LEA.HI.X R7, R7, UR15, R2, 0x2, P4 ;  /* 0x0000000f07077c11 */ /* 0x000fce000a0f1402 */
.L_x_927:
[----:B--2---:R-:W1:Y:S01]  /*3510*/  LDS R2, [R5] ;  /* 0x0000000005027984 */ /* 0x004e620000000800 */
[----:B------:R-:W-:Y:S01]  /*3520*/  @P1 IMAD.MOV.U32 R3, RZ, RZ, R7 ;  /* 0x000000ffff031224 */ /* 0x000fe200078e0007 */
[----:B------:R-:W-:Y:S01]  /*3530*/  IADD3 R4, R4, -0x1, RZ ;  /* 0xffffffff04047810 */ /* 0x000fe20007ffe0ff */
[----:B------:R-:W-:-:S03]  /*3540*/  VIADD R0, R0, 0x80 ;  /* 0x0000008000007836 */ /* 0x000fc60000000000 */
[----:B------:R-:W-:Y:S01]  /*3550*/  ISETP.NE.AND P4, PT, R4, RZ, PT ;  /* 0x000000ff0400720c */ /* 0x000fe20003f85270 */
[----:B-1----:R-:W-:Y:S01]  /*3560*/  FMUL.FTZ R8, R2, R13 ;  /* 0x0000000d02087220 */ /* 0x002fe20000410000 */
[----:B------:R-:W-:Y:S01]  /*3570*/  @P1 IMAD.MOV.U32 R2, RZ, RZ, R6 ;  /* 0x000000ffff021224 */ /* 0x000fe200078e0006 */
[----:B------:R-:W-:-:S03]  /*3580*/  IADD3 R6, P3, R6, 0x200, RZ ;  /* 0x0000020006067810 */ /* 0x000fc60007f7e0ff */
[----:B------:R0:W-:Y:S02]  /*3590*/  STS [R5], R8 ;  /* 0x0000000805007388 */ /* 0x0001e40000000800 */
[----:B------:R-:W-:Y:S02]  /*35a0*/  IMAD.X R7, RZ, RZ, R7, P3 ;  /* 0x000000ffff077224 */ /* 0x000fe400018e0607 */
[----:B------:R2:W-:Y:S01]  /*35b0*/  @P1 STG.E desc[UR8][R2.64], R8 ;  /* 0x0000000802001986 */ /* 0x0005e2000c101908 */
[----:B0-----:R-:W-:Y:S02]  /*35c0*/  VIADD R5, R5, 0x200 ;  /* 0x0000020005057836 */ /* 0x001fe40000000000 */
[----:B------:R-:W-:Y:S05]  /*35d0*/  @P4 BRA `(.L_x_927) ;  /* 0xfffffffc00cc4947 */ /* 0x000fea000383ffff */
.L_x_926:
[----:B------:R-:W-:Y:S05]  /*35e0*/  BSYNC B1 ;  /* 0x0000000000017941 */ /* 0x000fea0003800000 */
.L_x_925:
[----:B------:R-:W-:Y:S05]  /*35f0*/  @!P2 BRA `(.L_x_924) ;  /* 0x000000000088a947 */ /* 0x000fea0003800000 */
[----:B------:R-:W-:Y:S01]  /*3600*/  USHF.L.U32 UR7, UR11, 0x2, URZ ;  /* 0x000000020b077899 */ /* 0x000fe2000800063f */
[C---:B------:R-:W-:Y:S01]  /*3610*/  IADD3 R9, P1, R0.reuse, UR4, RZ ;  /* 0x0000000400097c10 */ /* 0x040fe2000ff3e0ff */
[----:B------:R-:W-:Y:S01]  /*3620*/  ULDC.64 UR14, c[0x0][0x310] ;  /* 0x0000c400000e7ab9 */ /* 0x000fe20000000a00 */
[----:B------:R-:W-:Y:S02]  /*3630*/  ISETP.NE.AND P3, PT, RZ, UR12, PT ;  /* 0x0000000cff007c0c */ /* 0x000fe4000bf65270 */
[C---:B--2---:R-:W-:Y:S02]  /*3640*/  LEA R8, P2, R9.reuse, UR14, 0x2 ;  /* 0x0000000e09087c11 */ /* 0x044fe4000f8410ff */
[C---:B------:R-:W-:Y:S02]  /*3650*/  LEA.HI.X.SX32 R4, R0.reuse, UR5, 0x1, P1 ;  /* 0x0000000500047c11 */ /* 0x040fe400088f0eff */
[----:B------:R-:W-:Y:S02]  /*3660*/  LEA R2, R0, -UR7, 0x2 ;  /* 0x8000000700027c11 */ /* 0x000fe4000f8e10ff */
[----:B------:R-:W-:-:S02]  /*3670*/  LEA.HI.X R9, R9, UR15, R4, 0x2, P2 ;  /* 0x0000000f09097c11 */ /* 0x000fc400090f1404 */
[----:B------:R-:W-:-:S07]  /*3680*/  IADD3 R4, R11, R2, RZ ;  /* 0x000000020b047210 */ /* 0x000fce0007ffe0ff */
.L_x_928:
[----:B------:R-:W1:Y:S01]  /*3690*/  LDS R2, [R4+0x600] ;  /* 0x0006000004027984 */ /* 0x000e620000000800 */
[----:B------:R-:W-:Y:S02]  /*36a0*/  IMAD.MOV.U32 R3, RZ, RZ, R9 ;  /* 0x000000ffff037224 */ /* 0x000fe400078e0009 */
[----:B------:R-:W-:Y:S01]  /*36b0*/  VIADD R0, R0, 0x200 ;  /* 0x0000020000007836 */ /* 0x000fe20000000000 */
[----:B0-----:R-:W0:Y:S04]  /*36c0*/  LDS R5, [R4] ;  /* 0x0000000004057984 */ /* 0x001e280000000800 */
[----:B------:R-:W2:Y:S01]  /*36d0*/  LDS R6, [R4+0x200] ;  /* 0x0002000004067984 */ /* 0x000ea20000000800 */
[----:B------:R-:W-:-:S03]  /*36e0*/  ISETP.GE.AND P1, PT, R0, R77, PT ;  /* 0x0000004d0000720c */ /* 0x000fc60003f26270 */
[----:B------:R-:W4:Y:S01]  /*36f0*/  LDS R7, [R4+0x400] ;  /* 0x0004000004077984 */ /* 0x000f220000000800 */
[-C--:B-1-3--:R-:W-:Y:S01]  /*3700*/  FMUL.FTZ R21, R2, R13.reuse ;  /* 0x0000000d02157220 */ /* 0x08afe20000410000 */
[----:B------:R-:W-:Y:S02]  /*3710*/  IMAD.MOV.U32 R2, RZ, RZ, R8 ;  /* 0x000000ffff027224 */ /* 0x000fe400078e0008 */
[-C--:B0-----:R-:W-:Y:S01]  /*3720*/  FMUL.FTZ R15, R5, R13.reuse ;  /* 0x0000000d050f7220 */ /* 0x081fe20000410000 */
[----:B------:R-:W-:Y:S02]  /*3730*/  IADD3 R5, R4, 0x800, RZ ;  /* 0x0000080004057810 */ /* 0x000fe40007ffe0ff */
[----:B------:R-:W-:Y:S01]  /*3740*/  @P3 STG.E desc[UR8][R2.64+0x600], R21 ;  /* 0x0006001502003986 */ /* 0x000fe2000c101908 */
[----:B------:R-:W-:Y:S01]  /*3750*/  IADD3 R8, P2, R2, 0x800, RZ ;  /* 0x0000080002087810 */ /* 0x000fe20007f5e0ff */
[-C--:B--2--5:R-:W-:Y:S02]  /*3760*/  FMUL.FTZ R17, R6, R13.reuse ;  /* 0x0000000d06117220 */ /* 0x0a4fe40000410000 */
[----:B------:R-:W-:Y:S01]  /*3770*/  @P3 STG.E desc[UR8][R2.64], R15 ;  /* 0x0000000f02003986 */ /* 0x000fe2000c101908 */
[----:B----4-:R-:W-:Y:S01]  /*3780*/  FMUL.FTZ R7, R7, R13 ;  /* 0x0000000d07077220 */ /* 0x010fe20000410000 */
[----:B------:R-:W-:-:S02]  /*3790*/  IMAD.X R9, RZ, RZ, R3, P2 ;  /* 0x000000ffff097224 */ /* 0x000fc400010e0603 */
        /* <DEDUP_REMOVED lines=8> */
.L_x_924:
[----:B------:R-:W-:Y:S05]  /*3820*/  BSYNC B0 ;  /* 0x0000000000007941 */ /* 0x000fea0003800000 */
.L_x_923:
[----:B--2---:R-:W-:Y:S01]  /*3830*/  SHF.R.S32.HI R3, RZ, 0x1f, R18 ;  /* 0x0000001fff037819 */ /* 0x004fe20000011412 */
[----:B------:R-:W2:Y:S01]  /*3840*/  S2UR UR5, SR_CgaCtaId ;  /* 0x00000000000579c3 */ /* 0x000ea20000008800 */
[----:B0-----:R-:W-:Y:S01]  /*3850*/  SHF.R.S32.HI R5, RZ, 0x1f, R76 ;  /* 0x0000001fff057819 */ /* 0x001fe2000001144c */
[----:B------:R-:W-:Y:S01]  /*3860*/  ULDC UR7, c[0x0][0x29c] ;  /* 0x0000a70000077ab9 */ /* 0x000fe20000000800 */
[----:B------:R-:W-:Y:S01]  /*3870*/  LEA.HI R3, R3, R18, RZ, 0x4 ;  /* 0x0000001203037211 */ /* 0x000fe200078f20ff */
[----:B------:R-:W-:Y:S01]  /*3880*/  UMOV UR4, 0x400 ;  /* 0x0000040000047882 */ /* 0x000fe20000000000 */
[----:B------:R-:W-:Y:S01]  /*3890*/  LEA.HI R0, R5, R76, RZ, 0x3 ;  /* 0x0000004c05007211 */ /* 0x000fe200078f18ff */
[----:B------:R-:W-:Y:S01]  /*38a0*/  UIADD3 UR4, UR4, 0xa0, URZ ;  /* 0x000000a004047890 */ /* 0x000fe2000fffe03f */
[----:B------:R-:W-:Y:S01]  /*38b0*/  LOP3.LUT R3, R3, 0xfffffff0, RZ, 0xc0, !PT ;  /* 0xfffffff003037812 */ /* 0x000fe200078ec0ff */
[----:B------:R-:W-:Y:S01]  /*38c0*/  ULDC UR12, c[0x0][0x284] ;  /* 0x0000a100000c7ab9 */ /* 0x000fe20000000800 */
[----:B------:R-:W-:Y:S01]  /*38d0*/  SHF.R.S32.HI R8, RZ, 0x3, R0 ;  /* 0x00000003ff087819 */ /* 0x000fe20000011400 */
[----:B------:R-:W-:Y:S01]  /*38e0*/  IMAD.U32 R41, RZ, RZ, UR12 ;  /* 0x0000000cff297e24 */ /* 0x000fe2000f8e00ff */
[----:B------:R-:W-:Y:S01]  /*38f0*/  BSSY B0, `(.L_x_929) ;  /* 0x000001d000007945 */ /* 0x000fe20003800000 */
[----:B------:R-:W-:Y:S01]  /*3900*/  IMAD.IADD R5, R18, 0x1, -R3 ;  /* 0x0000000112057824 */ /* 0x000fe200078e0a03 */
[----:B------:R-:W-:Y:S01]  /*3910*/  LOP3.LUT R3, R0, 0xfffffff8, RZ, 0xc0, !PT ;  /* 0xfffffff800037812 */ /* 0x000fe200078ec0ff */
[----:B------:R-:W-:Y:S01]  /*3920*/  IMAD.MOV.U32 R23, RZ, RZ, RZ ;  /* 0x000000ffff177224 */ /* 0x000fe200078e00ff */
[----:B------:R-:W-:-:S02]  /*3930*/  CS2R R6, SRZ ;  /* 0x0000000000067805 */ /* 0x000fc4000001ff00 */
[----:B------:R-:W-:Y:S02]  /*3940*/  ISETP.NE.AND P2, PT, R8, R5, PT ;  /* 0x000000050800720c */ /* 0x000fe40003f45270 */
[----:B------:R-:W-:Y:S02]  /*3950*/  CS2R R4, SRZ ;  /* 0x0000000000047805 */ /* 0x000fe4000001ff00 */
[----:B------:R-:W-:Y:S02]  /*3960*/  IADD3 R3, -R3, R76, RZ ;  /* 0x0000004c03037210 */ /* 0x000fe40007ffe1ff */
[----:B------:R-:W-:-:S03]  /*3970*/  ISETP.NE.OR P1, PT, RZ, UR7, P2 ;  /* 0x00000007ff007c0c */ /* 0x000fc60009725670 */
[----:B----4-:R-:W-:Y:S01]  /*3980*/  IMAD.SHL.U32 R12, R3, 0x4, RZ ;  /* 0x00000004030c7824 */ /* 0x010fe200078e00ff */
[----:B--2---:R-:W-:-:S03]  /*3990*/  ULEA UR4, UR5, UR4, 0x18 ;  /* 0x0000000405047291 */ /* 0x004fc6000f8ec03f */
[-CC-:B------:R-:W-:Y:S02]  /*39a0*/  IMAD R9, R19, R41.reuse, R12.reuse ;  /* 0x0000002913097224 */ /* 0x180fe400078e020c */
[----:B------:R-:W-:Y:S01]  /*39b0*/  IMAD R10, R10, R41, R12 ;  /* 0x000000290a0a7224 */ /* 0x000fe200078e020c */
[----:B-1----:R-:W-:Y:S02]  /*39c0*/  LEA R13, R3, UR4, 0x4 ;  /* 0x00000004030d7c11 */ /* 0x002fe4000f8e20ff */
        /* <DEDUP_REMOVED lines=9> */
[----:B------:R-:W0:Y:S01]  /*3a60*/  S2R R3, SR_CTAID.X ;  /* 0x0000000000037919 */ /* 0x000e220000002500 */
[----:B------:R-:W1:Y:S01]  /*3a70*/  LDC.64 R4, c[0x0][0x240] ;  /* 0x00009000ff047b82 */ /* 0x000e620000000a00 */
[----:B0-----:R-:W-:-:S05]  /*3a80*/  LEA R3, R3, R12, 0x5 ;  /* 0x0000000c03037211 */ /* 0x001fca00078e28ff */
[----:B-1----:R-:W-:-:S06]  /*3a90*/  IMAD.WIDE R4, R3, 0x4, R4 ;  /* 0x0000000403047825 */ /* 0x002fcc00078e0204 */
[----:B------:R-:W5:Y:S02]  /*3aa0*/  LDG.E.128 R4, desc[UR8][R4.64] ;  /* 0x0000000804047981 */ /* 0x000f64000c1e1d00 */
.L_x_931:
[----:B-----5:R0:W-:Y:S02]  /*3ab0*/  STS.128 [R13], R4 ;  /* 0x000000040d007388 */ /* 0x0201e40000000c00 */
.L_x_930:
[----:B------:R-:W-:Y:S05]  /*3ac0*/  BSYNC B0 ;  /* 0x0000000000007941 */ /* 0x000fea0003800000 */
.L_x_929:
[----:B-----5:R-:W-:Y:S01]  /*3ad0*/  VIADD R17, R8, UR11 ;  /* 0x0000000b08117c36 */ /* 0x020fe20008000000 */
[----:B------:R-:W-:Y:S01]  /*3ae0*/  ULDC.64 UR4, c[0x0][0x250] ;  /* 0x0000940000047ab9 */ /* 0x000fe20000000a00 */
[----:B------:R-:W-:Y:S01]  /*3af0*/  VIMNMX R42, R18, R41, PT ;  /* 0x00000029122a7248 */ /* 0x000fe20003fe0100 */
[----:B------:R-:W-:Y:S01]  /*3b00*/  IMAD.U32 R37, RZ, RZ, UR5 ;  /* 0x00000005ff257e24 */ /* 0x000fe2000f8e00ff */
[----:B------:R-:W-:Y:S01]  /*3b10*/  MOV R36, UR4 ;  /* 0x0000000400247c02 */ /* 0x000fe20008000f00 */
[----:B------:R-:W-:Y:S01]  /*3b20*/  IMAD.SHL.U32 R0, R17, 0x20, RZ ;  /* 0x0000002011007824 */ /* 0x000fe200078e00ff */
[----:B------:R-:W-:Y:S01]  /*3b30*/  ULDC UR14, c[0x0][0x288] ;  /* 0x0000a200000e7ab9 */ /* 0x000fe20000000800 */
[----:B------:R-:W-:Y:S01]  /*3b40*/  ULDC UR15, c[0x0][0x284] ;  /* 0x0000a100000f7ab9 */ /* 0x000fe20000000800 */
[----:B------:R-:W-:Y:S01]  /*3b50*/  ULDC.64 UR12, c[0x0][0x258] ;  /* 0x00009600000c7ab9 */ /* 0x000fe20000000a00 */
[----:B------:R-:W-:Y:S01]  /*3b60*/  ULDC.64 UR16, c[0x0][0x250] ;  /* 0x0000940000107ab9 */ /* 0x000fe20000000a00 */
[----:B------:R-:W-:Y:S01]  /*3b70*/  BAR.SYNC.DEFER_BLOCKING 0x0 ;  /* 0x0000000000007b1d */ /* 0x000fe20000010000 */
[----:B------:R-:W-:Y:S01]  /*3b80*/  IADD3 R3, P1, R9, R0, RZ ;  /* 0x0000000009037210 */ /* 0x000fe20007f3e0ff */
[----:B------:R-:W-:Y:S01]  /*3b90*/  HFMA2.MMA R22, -RZ, RZ, 0, 0 ;  /* 0x00000000ff167435 */ /* 0x000fe200000001ff */
[----:B------:R-:W-:Y:S01]  /*3ba0*/  IMAD R40, R8, 0x4, R11 ;  /* 0x0000000408287824 */ /* 0x000fe200078e020b */
[----:B---3--:R-:W-:-:S02]  /*3bb0*/  CS2R R20, SRZ ;  /* 0x0000000000147805 */ /* 0x008fc4000001ff00 */
[----:B------:R-:W-:Y:S01]  /*3bc0*/  LEA.HI.X.SX32 R0, R0, R15, 0x1, P1 ;  /* 0x0000000f00007211 */ /* 0x000fe200008f0eff */
[----:B------:R-:W-:Y:S01]  /*3bd0*/  BSSY B0, `(.L_x_932) ;  /* 0x0000081000007945 */ /* 0x000fe20003800000 */
[----:B------:R-:W-:-:S04]  /*3be0*/  LEA R2, P1, R3, R36, 0x2 ;  /* 0x0000002403027211 */ /* 0x000fc800078210ff */
[----:B------:R-:W-:Y:S02]  /*3bf0*/  LEA.HI.X R3, R3, R37, R0, 0x2, P1 ;  /* 0x0000002503037211 */ /* 0x000fe400008f1400 */
[----:B------:R-:W-:-:S13]  /*3c00*/  ISETP.GE.AND P1, PT, R17, R42, PT ;  /* 0x0000002a1100720c */ /* 0x000fda0003f26270 */
[----:B------:R-:W-:Y:S05]  /*3c10*/  @P1 BRA `(.L_x_933) ;  /* 0x0000000400f01947 */ /* 0x000fea0003800000 */
[----:B------:R-:W1:Y:S01]  /*3c20*/  S2UR UR4, SR_CTAID.X ;  /* 0x00000000000479c3 */ /* 0x000e620000002500 */
[----:B------:R-:W-:Y:S01]  /*3c30*/  IMAD.MOV R21, RZ, RZ, -R77 ;  /* 0x000000ffff157224 */ /* 0x000fe200078e0a4d */
[----:B------:R-:W-:Y:S01]  /*3c40*/  LOP3.LUT R0, RZ, R41, RZ, 0x33, !PT ;  /* 0x00000029ff007212 */ /* 0x000fe200078e33ff */
[----:B------:R-:W-:Y:S01]  /*3c50*/  IMAD.U32 R23, RZ, RZ, UR11 ;  /* 0x0000000bff177e24 */ /* 0x000fe2000f8e00ff */
[----:B------:R-:W-:Y:S02]  /*3c60*/  BSSY B1, `(.L_x_934) ;  /* 0x000002f000017945 */ /* 0x000fe40003800000 */
[----:B------:R-:W-:Y:S02]  /*3c70*/  VIMNMX R21, R0, R21, !PT ;  /* 0x0000001500157248 */ /* 0x000fe40007fe0100 */
[----:B------:R-:W1:Y:S01]  /*3c80*/  LDC R27, c[0x0][0x288] ;  /* 0x0000a200ff1b7b82 */ /* 0x000e620000000800 */
[----:B------:R-:W-:-:S04]  /*3c90*/  IADD3 R0, -R23, -0x2, -R8 ;  /* 0xfffffffe17007810 */ /* 0x000fc80007ffe908 */
[----:B------:R-:W-:Y:S01]  /*3ca0*/  IADD3 R32, R0, -R21, RZ ;  /* 0x8000001500207210 */ /* 0x000fe20007ffe0ff */
[----:B------:R-:W-:Y:S02]  /*3cb0*/  IMAD.MOV.U32 R0, RZ, RZ, R17 ;  /* 0x000000ffff007224 */ /* 0x000fe400078e0011 */
[----:B------:R-:W2:Y:S01]  /*3cc0*/  LDC.64 R38, c[0x0][0x2e8] ;  /* 0x0000ba00ff267b82 */ /* 0x000ea20000000a00 */
[----:B------:R-:W-:Y:S01]  /*3cd0*/  LOP3.LUT P1, RZ, R32, 0x10, RZ, 0xc0, !PT ;  /* 0x0000001020ff7812 */ /* 0x000fe2000782c0ff */
[----:B-1----:R-:W-:-:S04]  /*3ce0*/  IMAD R23, R78, R27, UR4 ;  /* 0x000000044e177e24 */ /* 0x002fc8000f8e021b */
[----:B------:R-:W-:Y:S01]  /*3cf0*/  IMAD R21, R23, 0x20, R12 ;  /* 0x0000002017157824 */ /* 0x000fe200078e020c */
[----:B------:R-:W-:-:S03]  /*3d00*/  CS2R R22, SRZ ;  /* 0x0000000000167805 */ /* 0x000fc6000001ff00 */
[----:B--2---:R-:W-:Y:S01]  /*3d10*/  IMAD.WIDE R38, R21, 0x4, R38 ;  /* 0x0000000415267825 */ /* 0x004fe200078e0226 */
[----:B------:R-:W-:-:S03]  /*3d20*/  CS2R R20, SRZ ;  /* 0x0000000000147805 */ /* 0x000fc6000001ff00 */
[----:B------:R-:W-:Y:S05]  /*3d30*/  @P1 BRA `(.L_x_935) ;  /* 0x0000000000841947 */ /* 0x000fea0003800000 */
[----:B------:R-:W-:Y:S01]  /*3d40*/  IADD3 R0, P1, R17, UR6, RZ ;  /* 0x0000000611007c10 */ /* 0x000fe2000ff3e0ff */
[----:B------:R-:W-:-:S03]  /*3d50*/  ULDC.64 UR4, c[0x0][0x258] ;  /* 0x0000960000047ab9 */ /* 0x000fc60000000a00 */
[----:B------:R-:W-:Y:S02]  /*3d60*/  LEA.HI.X.SX32 R21, R17, UR10, 0x1, P1 ;  /* 0x0000000a11157c11 */ /* 0x000fe400088f0eff */
        /* <DEDUP_REMOVED lines=12> */
[----:B------:R-:W-:-:S13]  /*3e30*/  ISETP.NE.AND P1, PT, RZ, UR7, PT ;  /* 0x00000007ff007c0c */ /* 0x000fda000bf25270 */
        /* <DEDUP_REMOVED lines=12> */
.L_x_936:
[C---:B-12--5:R-:W-:Y:S01]  /*3f00*/  FFMA.FTZ R20, R0.reuse, R20, RZ ;  /* 0x0000001400147223 */ /* 0x066fe200000100ff */
[C---:B------:R-:W-:Y:S01]  /*3f10*/  FFMA.FTZ R21, R0.reuse, R21, RZ ;  /* 0x0000001500157223 */ /* 0x040fe200000100ff */
[C---:B------:R-:W-:Y:S01]  /*3f20*/  FFMA.FTZ R22, R0.reuse, R22, RZ ;  /* 0x0000001600167223 */ /* 0x040fe200000100ff */
[----:B------:R-:W-:Y:S01]  /*3f30*/  FFMA.FTZ R23, R0, R23, RZ ;  /* 0x0000001700177223 */ /* 0x000fe200000100ff */
[----:B------:R-:W-:-:S07]  /*3f40*/  VIADD R0, R17, 0x10 ;  /* 0x0000001011007836 */ /* 0x000fce0000000000 */
.L_x_935:
[----:B------:R-:W-:Y:S05]  /*3f50*/  BSYNC B1 ;  /* 0x0000000000017941 */ /* 0x000fea0003800000 */
.L_x_934:
[----:B------:R-:W-:-:S13]  /*3f60*/  LOP3.LUT P1, RZ, R32, 0xfffffff0, RZ, 0xc0, !PT ;  /* 0xfffffff020ff7812 */ /* 0x000fda000782c0ff */
[----:B------:R-:W-:Y:S05]  /*3f70*/  @!P1 BRA `(.L_x_933) ;  /* 0x0000000400189947 */ /* 0x000fea0003800000 */
[----:B------:R-:W-:-:S13]  /*3f80*/  ISETP.NE.AND P1, PT, RZ, UR7, PT ;  /* 0x00000007ff007c0c */ /* 0x000fda000bf25270 */
.L_x_939:
[----:B-1----:R-:W-:-:S04]  /*3f90*/  IADD3 R24, P3, R0, UR6, RZ ;  /* 0x0000000600187c10 */ /* 0x002fc8000ff7e0ff */
[----:B------:R-:W-:Y:S02]  /*3fa0*/  LEA.HI.X.SX32 R25, R0, UR10, 0x1, P3 ;  /* 0x0000000a00197c11 */ /* 0x000fe400098f0eff */
[----:B------:R-:W-:-:S04]  /*3fb0*/  LEA R46, P3, R24, UR12, 0x2 ;  /* 0x0000000c182e7c11 */ /* 0x000fc8000f8610ff */
[----:B------:R-:W-:-:S05]  /*3fc0*/  LEA.HI.X R47, R24, UR13, R25, 0x2, P3 ;  /* 0x0000000d182f7c11 */ /* 0x000fca00098f1419 */
[----:B--2---:R-:W2:Y:S01]  /*3fd0*/  LDG.E R24, desc[UR8][R46.64] ;  /* 0x000000082e187981 */ /* 0x004ea2000c1e1900 */
[----:B------:R-:W-:Y:S01]  /*3fe0*/  IMAD.U32 R41, RZ, RZ, UR15 ;  /* 0x0000000fff297e24 */ /* 0x000fe2000f8e00ff */
[----:B------:R-:W-:Y:S01]  /*3ff0*/  SHF.L.U32 R26, R0, 0x5, RZ ;  /* 0x00000005001a7819 */ /* 0x000fe200000006ff */
[----:B------:R-:W-:Y:S01]  /*4000*/  IMAD.U32 R36, RZ, RZ, UR16 ;  /* 0x00000010ff247e24 */ /* 0x000fe2000f8e00ff */
[----:B------:R-:W-:Y:S02]  /*4010*/  MOV R37, UR17 ;  /* 0x0000001100257c02 */ /* 0x000fe40008000f00 */
[----:B------:R-:W-:-:S04]  /*4020*/  IADD3 R27, P4, R9, R26, RZ ;  /* 0x0000001a091b7210 */ /* 0x000fc80007f9e0ff */
[----:B------:R-:W-:Y:S02]  /*4030*/  LEA.HI.X.SX32 R26, R26, R15, 0x1, P4 ;  /* 0x0000000f1a1a7211 */ /* 0x000fe400020f0eff */
[----:B------:R-:W-:-:S04]  /*4040*/  LEA R44, P4, R27, R36, 0x2 ;  /* 0x000000241b2c7211 */ /* 0x000fc800078810ff */
[----:B------:R-:W-:Y:S01]  /*4050*/  LEA.HI.X R45, R27, R37, R26, 0x2, P4 ;  /* 0x000000251b2d7211 */ /* 0x000fe200020f141a */
        /* <DEDUP_REMOVED lines=20> */
.L_x_937:
[----:B------:R-:W2:Y:S01]  /*41a0*/  LDG.E R46, desc[UR8][R46.64+0x40] ;  /* 0x000040082e2e7981 */ /* 0x000ea2000c1e1900 */
[----:B------:R-:W-:-:S04]  /*41b0*/  VIADD R32, R0, -UR11 ;  /* 0x8000000b00207c36 */ /* 0x000fc80008000000 */
[----:B------:R-:W-:-:S05]  /*41c0*/  IMAD R32, R32, 0x4, R11 ;  /* 0x0000000420207824 */ /* 0x000fca00078e020b */
[----:B------:R-:W3:Y:S01]  /*41d0*/  LDS R33, [R32] ;  /* 0x0000000020217984 */ /* 0x000ee20000000800 */
[----:B--2---:R-:W-:-:S04]  /*41e0*/  IMAD R28, R46, UR14, RZ ;  /* 0x0000000e2e1c7c24 */ /* 0x004fc8000f8e02ff */
[----:B------:R-:W-:-:S05]  /*41f0*/  IMAD R28, R28, R41, R0 ;  /* 0x000000291c1c7224 */ /* 0x000fca00078e0200 */
[----:B------:R-:W-:-:S04]  /*4200*/  LEA R29, R28, 0x200, 0x5 ;  /* 0x000002001c1d7811 */ /* 0x000fc800078e28ff */
[----:B------:R-:W-:-:S04]  /*4210*/  IADD3 R30, P3, R10, R29, RZ ;  /* 0x0000001d0a1e7210 */ /* 0x000fc80007f7e0ff */
[----:B------:R-:W-:Y:S02]  /*4220*/  LEA.HI.X.SX32 R29, R29, R16, 0x1, P3 ;  /* 0x000000101d1d7211 */ /* 0x000fe400018f0eff */
[----:B------:R-:W-:-:S04]  /*4230*/  LEA R28, P3, R30, R36, 0x2 ;  /* 0x000000241e1c7211 */ /* 0x000fc800078610ff */
[----:B------:R-:W-:-:S06]  /*4240*/  LEA.HI.X R29, R30, R37, R29, 0x2, P3 ;  /* 0x000000251e1d7211 */ /* 0x000fcc00018f141d */
[----:B------:R-:W5:Y:S02]  /*4250*/  LDG.E.128 R28, desc[UR8][R28.64] ;  /* 0x000000081c1c7981 */ /* 0x000f64000c1e1d00 */
[C---:B---3-5:R-:W-:Y:S01]  /*4260*/  FFMA.FTZ R34, R33.reuse, R24, R20 ;  /* 0x0000001821227223 */ /* 0x068fe20000010014 */
        /* <DEDUP_REMOVED lines=15> */
.L_x_938:
[----:B------:R-:W3:Y:S01]  /*4360*/  LDS R23, [R32+0x40] ;  /* 0x0000400020177984 */ /* 0x000ee20000000800 */
[----:B------:R-:W-:-:S04]  /*4370*/  IADD3 R0, R0, 0x20, RZ ;  /* 0x0000002000007810 */ /* 0x000fc80007ffe0ff */
[----:B------:R-:W-:Y:S01]  /*4380*/  ISETP.GE.AND P3, PT, R0, R42, PT ;  /* 0x0000002a0000720c */ /* 0x000fe20003f66270 */
[C---:B---3--:R-:W-:Y:S01]  /*4390*/  FFMA.FTZ R20, R23.reuse, R28, R34 ;  /* 0x0000001c17147223 */ /* 0x048fe20000010022 */
[C---:B------:R-:W-:Y:S01]  /*43a0*/  FFMA.FTZ R21, R23.reuse, R29, R46 ;  /* 0x0000001d17157223 */ /* 0x040fe2000001002e */
[C---:B------:R-:W-:Y:S01]  /*43b0*/  FFMA.FTZ R22, R23.reuse, R30, R35 ;  /* 0x0000001e17167223 */ /* 0x040fe20000010023 */
[----:B------:R-:W-:-:S09]  /*43c0*/  FFMA.FTZ R23, R23, R31, R48 ;  /* 0x0000001f17177223 */ /* 0x000fd20000010030 */
[----:B------:R-:W-:Y:S05]  /*43d0*/  @!P3 BRA `(.L_x_939) ;  /* 0xfffffff800ecb947 */ /* 0x000fea000383ffff */
.L_x_933:
[----:B------:R-:W-:Y:S05]  /*43e0*/  BSYNC B0 ;  /* 0x0000000000007941 */ /* 0x000fea0003800000 */
.L_x_932:
[----:B------:R-:W-:Y:S01]  /*43f0*/  ISETP.GE.AND P1, PT, R17, R18, PT ;  /* 0x000000121100720c */ /* 0x000fe20003f26270 */
[----:B------:R-:W-:Y:S01]  /*4400*/  ULDC UR7, c[0x0][0x29c] ;  /* 0x0000a70000077ab9 */ /* 0x000fe20000000800 */
[----:B------:R-:W-:Y:S01]  /*4410*/  ULDC UR14, c[0x0][0x288] ;  /* 0x0000a200000e7ab9 */ /* 0x000fe20000000800 */
[----:B------:R-:W-:Y:S01]  /*4420*/  ULDC.64 UR12, c[0x0][0x258] ;  /* 0x00009600000c7ab9 */ /* 0x000fe20000000a00 */
[----:B------:R-:W-:Y:S01]  /*4430*/  ULDC.64 UR16, c[0x0][0x250] ;  /* 0x0000940000107ab9 */ /* 0x000fe20000000a00 */
[----:B------:R-:W-:Y:S08]  /*4440*/  BSSY B0, `(.L_x_940) ;  /* 0x00000d5000007945 */ /* 0x000ff00003800000 */
[----:B------:R-:W-:Y:S05]  /*4450*/  @P1 BRA `(.L_x_941) ;  /* 0x0000000c004c1947 */ /* 0x000fea0003800000 */
[----:B------:R-:W3:Y:S01]  /*4460*/  S2UR UR4, SR_CTAID.X ;  /* 0x00000000000479c3 */ /* 0x000ee20000002500 */
[----:B------:R-:W-:Y:S01]  /*4470*/  IADD3 R77, -R8, -0x2, R77 ;  /* 0xfffffffe084d7810 */ /* 0x000fe20007ffe14d */
[----:B------:R-:W-:Y:S04]  /*4480*/  BSSY B1, `(.L_x_942) ;  /* 0x0000046000017945 */ /* 0x000fe80003800000 */
[----:B------:R-:W-:Y:S02]  /*4490*/  VIADD R77, R77, -UR11 ;  /* 0x8000000b4d4d7c36 */ /* 0x000fe40008000000 */
[----:B-1----:R-:W3:Y:S03]  /*44a0*/  LDC R27, c[0x0][0x288] ;  /* 0x0000a200ff1b7b82 */ /* 0x002ee60000000800 */
[----:B------:R-:W-:-:S05]  /*44b0*/  LOP3.LUT P1, RZ, R77, 0x10, RZ, 0xc0, !PT ;  /* 0x000000104dff7812 */ /* 0x000fca000782c0ff */
[----:B------:R-:W1:Y:S01]  /*44c0*/  LDC.64 R38, c[0x0][0x2e8] ;  /* 0x0000ba00ff267b82 */ /* 0x000e620000000a00 */
[----:B---3--:R-:W-:-:S04]  /*44d0*/  IMAD R25, R78, R27, UR4 ;  /* 0x000000044e197e24 */ /* 0x008fc8000f8e021b */
[----:B------:R-:W-:-:S04]  /*44e0*/  IMAD R25, R25, 0x20, R12 ;  /* 0x0000002019197824 */ /* 0x000fc800078e020c */
[----:B-1----:R-:W-:Y:S01]  /*44f0*/  IMAD.WIDE R38, R25, 0x4, R38 ;  /* 0x0000000419267825 */ /* 0x002fe200078e0226 */
[----:B------:R-:W-:Y:S06]  /*4500*/  @P1 BRA `(.L_x_943) ;  /* 0x0000000000f41947 */ /* 0x000fec0003800000 */
[----:B------:R-:W-:Y:S01]  /*4510*/  ISETP.GE.AND P1, PT, R17, R41, PT ;  /* 0x000000291100720c */ /* 0x000fe20003f26270 */
[----:B------:R-:W-:-:S12]  /*4520*/  BSSY B2, `(.L_x_944) ;  /* 0x000003a000027945 */ /* 0x000fd80003800000 */
[----:B------:R-:W-:Y:S05]  /*4530*/  @!P1 BRA `(.L_x_945) ;  /* 0x0000000000e09947 */ /* 0x000fea0003800000 */
[----:B--2---:R-:W-:Y:S01]  /*4540*/  IABS R29, R41 ;  /* 0x00000029001d7213 */ /* 0x004fe20000000000 */
[----:B------:R-:W-:Y:S01]  /*4550*/  IMAD.MOV.U32 R24, RZ, RZ, RZ ;  /* 0x000000ffff187224 */ /* 0x000fe200078e00ff */
[----:B------:R-:W-:Y:S01]  /*4560*/  ISETP.GE.AND P3, PT, R17, RZ, PT ;  /* 0x000000ff1100720c */ /* 0x000fe20003f66270 */
[----:B------:R-:W-:Y:S01]  /*4570*/  ULDC.64 UR4, c[0x0][0x258] ;  /* 0x0000960000047ab9 */ /* 0x000fe20000000a00 */
[----:B------:R-:W1:Y:S01]  /*4580*/  I2F.RP R26, R29 ;  /* 0x0000001d001a7306 */ /* 0x000e620000209400 */
[----:B------:R-:W-:-:S07]  /*4590*/  ISETP.NE.AND P4, PT, R41, RZ, PT ;  /* 0x000000ff2900720c */ /* 0x000fce0003f85270 */
[----:B-1----:R-:W1:Y:S02]  /*45a0*/  MUFU.RCP R26, R26 ;  /* 0x0000001a001a7308 */ /* 0x002e640000001000 */
[----:B-1----:R-:W-:-:S06]  /*45b0*/  IADD3 R28, R26, 0xffffffe, RZ ;  /* 0x0ffffffe1a1c7810 */ /* 0x002fcc0007ffe0ff */
[----:B------:R-:W1:Y:S02]  /*45c0*/  F2I.FTZ.U32.TRUNC.NTZ R25, R28 ;  /* 0x0000001c00197305 */ /* 0x000e64000021f000 */
[----:B-1----:R-:W-:-:S04]  /*45d0*/  IMAD.MOV R0, RZ, RZ, -R25 ;  /* 0x000000ffff007224 */ /* 0x002fc800078e0a19 */
[----:B------:R-:W-:Y:S01]  /*45e0*/  IMAD R31, R0, R29, RZ ;  /* 0x0000001d001f7224 */ /* 0x000fe200078e02ff */
[----:B------:R-:W-:-:S03]  /*45f0*/  IABS R0, R17 ;  /* 0x0000001100007213 */ /* 0x000fc60000000000 */
        /* <DEDUP_REMOVED lines=13> */
[----:B------:R-:W-:Y:S02]  /*46d0*/  IADD3.X R24, R24, UR10, RZ, P1, !PT ;  /* 0x0000000a18187c10 */ /* 0x000fe40008ffe4ff */
[----:B------:R-:W-:Y:S01]  /*46e0*/  LEA R28, P1, R25, UR4, 0x2 ;  /* 0x00000004191c7c11 */ /* 0x000fe2000f8210ff */
[----:B------:R-:W-:-:S03]  /*46f0*/  ULDC UR4, c[0x0][0x29c] ;  /* 0x0000a70000047ab9 */ /* 0x000fc60000000800 */
[----:B------:R-:W-:-:S05]  /*4700*/  LEA.HI.X R29, R25, UR5, R24, 0x2, P1 ;  /* 0x00000005191d7c11 */ /* 0x000fca00088f1418 */
[----:B------:R-:W2:Y:S02]  /*4710*/  LDG.E R28, desc[UR8][R28.64] ;  /* 0x000000081c1c7981 */ /* 0x000ea4000c1e1900 */
[----:B--2---:R-:W-:-:S04]  /*4720*/  IMAD R24, R28, R27, RZ ;  /* 0x0000001b1c187224 */ /* 0x004fc800078e02ff */
[----:B------:R-:W-:Y:S02]  /*4730*/  IMAD R24, R24, R41, R0 ;  /* 0x0000002918187224 */ /* 0x000fe400078e0200 */
[----:B------:R1:W2:Y:S02]  /*4740*/  LDS R41, [R40] ;  /* 0x0000000028297984 */ /* 0x0002a40000000800 */
[----:B------:R-:W-:-:S05]  /*4750*/  IMAD.SHL.U32 R25, R24, 0x20, RZ ;  /* 0x0000002018197824 */ /* 0x000fca00078e00ff */
[----:B------:R-:W-:-:S04]  /*4760*/  IADD3 R0, P1, R10, R25, RZ ;  /* 0x000000190a007210 */ /* 0x000fc80007f3e0ff */
[----:B------:R-:W-:Y:S02]  /*4770*/  LEA.HI.X.SX32 R25, R25, R16, 0x1, P1 ;  /* 0x0000001019197211 */ /* 0x000fe400008f0eff */
[----:B------:R-:W-:-:S04]  /*4780*/  LEA R24, P1, R0, R36, 0x2 ;  /* 0x0000002400187211 */ /* 0x000fc800078210ff */
[----:B------:R-:W-:-:S06]  /*4790*/  LEA.HI.X R25, R0, R37, R25, 0x2, P1 ;  /* 0x0000002500197211 */ /* 0x000fcc00008f1419 */
        /* <DEDUP_REMOVED lines=14> */
.L_x_946:
[C---:B--2--5:R-:W-:Y:S01]  /*4880*/  FFMA.FTZ R20, R41.reuse, R24, R20 ;  /* 0x0000001829147223 */ /* 0x064fe20000010014 */
[C---:B------:R-:W-:Y:S01]  /*4890*/  FFMA.FTZ R21, R41.reuse, R25, R21 ;  /* 0x0000001929157223 */ /* 0x040fe20000010015 */
[C---:B------:R-:W-:Y:S01]  /*48a0*/  FFMA.FTZ R22, R41.reuse, R26, R22 ;  /* 0x0000001a29167223 */ /* 0x040fe20000010016 */
[----:B------:R-:W-:-:S07]  /*48b0*/  FFMA.FTZ R23, R41, R27, R23 ;  /* 0x0000001b29177223 */ /* 0x000fce0000010017 */
.L_x_945:
[----:B------:R-:W-:Y:S05]  /*48c0*/  BSYNC B2 ;  /* 0x0000000000027941 */ /* 0x000fea0003800000 */
.L_x_944:
[----:B------:R-:W-:-:S07]  /*48d0*/  IADD3 R17, R17, 0x10, RZ ;  /* 0x0000001011117810 */ /* 0x000fce0007ffe0ff */
.L_x_943:
[----:B------:R-:W-:Y:S05]  /*48e0*/  BSYNC B1 ;  /* 0x0000000000017941 */ /* 0x000fea0003800000 */
.L_x_942:
[----:B------:R-:W-:-:S13]  /*48f0*/  LOP3.LUT P1, RZ, R77, 0xfffffff0, RZ, 0xc0, !PT ;  /* 0xfffffff04dff7812 */ /* 0x000fda000782c0ff */
[----:B------:R-:W-:Y:S05]  /*4900*/  @!P1 BRA `(.L_x_941) ;  /* 0x0000000800209947 */ /* 0x000fea0003800000 */
[----:B------:R-:W-:Y:S01]  /*4910*/  USHF.L.U32 UR4, UR11, 0x2, URZ ;  /* 0x000000020b047899 */ /* 0x000fe2000800063f */
[----:B--2---:R-:W-:Y:S01]  /*4920*/  LEA R44, R17, 0x200, 0x5 ;  /* 0x00000200112c7811 */ /* 0x004fe200078e28ff */
[----:B------:R-:W-:-:S04]  /*4930*/  IMAD.MOV.U32 R0, RZ, RZ, RZ ;  /* 0x000000ffff007224 */ /* 0x000fc800078e00ff */
[----:B-1----:R-:W-:-:S05]  /*4940*/  LEA R2, R17, -UR4, 0x2 ;  /* 0x8000000411027c11 */ /* 0x002fca000f8e10ff */
[----:B------:R-:W-:-:S07]  /*4950*/  IMAD.IADD R41, R11, 0x1, R2 ;  /* 0x000000010b297824 */ /* 0x000fce00078e0202 */
.L_x_953:
[----:B-1----:R-:W1:Y:S01]  /*4960*/  LDC R42, c[0x0][0x284] ;  /* 0x0000a100ff2a7b82 */ /* 0x002e620000000800 */
[----:B------:R-:W-:Y:S01]  /*4970*/  IADD3 R2, R44, -0x200, RZ ;  /* 0xfffffe002c027810 */ /* 0x000fe20007ffe0ff */
[----:B------:R-:W-:Y:S01]  /*4980*/  IMAD.U32 R36, RZ, RZ, UR16 ;  /* 0x00000010ff247e24 */ /* 0x000fe2000f8e00ff */
[----:B------:R-:W-:Y:S01]  /*4990*/  BSSY B1, `(.L_x_947) ;  /* 0x000003f000017945 */ /* 0x000fe20003800000 */
[----:B------:R-:W-:Y:S01]  /*49a0*/  IMAD.U32 R37, RZ, RZ, UR17 ;  /* 0x00000011ff257e24 */ /* 0x000fe2000f8e00ff */
[----:B------:R-:W-:Y:S02]  /*49b0*/  IADD3 R3, P1, R9, R2, RZ ;  /* 0x0000000209037210 */ /* 0x000fe40007f3e0ff */
[----:B------:R-:W-:Y:S02]  /*49c0*/  IADD3 R40, R41, R0, RZ ;  /* 0x0000000029287210 */ /* 0x000fe40007ffe0ff */
[----:B------:R-:W-:Y:S02]  /*49d0*/  LEA.HI.X.SX32 R24, R2, R15, 0x1, P1 ;  /* 0x0000000f02187211 */ /* 0x000fe400008f0eff */
[----:B------:R-:W-:-:S04]  /*49e0*/  LEA R2, P3, R3, R36, 0x2 ;  /* 0x0000002403027211 */ /* 0x000fc800078610ff */
[----:B------:R-:W-:Y:S02]  /*49f0*/  LEA.HI.X R3, R3, R37, R24, 0x2, P3 ;  /* 0x0000002503037211 */ /* 0x000fe400018f1418 */
[----:B-1----:R-:W-:-:S13]  /*4a00*/  ISETP.GE.AND P1, PT, R17, R42, PT ;  /* 0x0000002a1100720c */ /* 0x002fda0003f26270 */
[----:B------:R-:W-:Y:S05]  /*4a10*/  @!P1 BRA `(.L_x_948) ;  /* 0x0000000000d89947 */ /* 0x000fea0003800000 */
[----:B------:R-:W-:Y:S01]  /*4a20*/  IABS R27, R42 ;  /* 0x0000002a001b7213 */ /* 0x000fe20000000000 */
[----:B------:R1:W2:Y:S01]  /*4a30*/  LDS R43, [R40] ;  /* 0x00000000282b7984 */ /* 0x0002a20000000800 */
[----:B------:R-:W-:Y:S02]  /*4a40*/  IABS R30, R17 ;  /* 0x00000011001e7213 */ /* 0x000fe40000000000 */
[----:B------:R-:W3:Y:S01]  /*4a50*/  I2F.RP R26, R27 ;  /* 0x0000001b001a7306 */ /* 0x000ee20000209400 */
[----:B------:R-:W-:Y:S02]  /*4a60*/  ISETP.GE.AND P3, PT, R17, RZ, PT ;  /* 0x000000ff1100720c */ /* 0x000fe40003f66270 */
[----:B------:R-:W-:-:S05]  /*4a70*/  ISETP.NE.AND P4, PT, R42, RZ, PT ;  /* 0x000000ff2a00720c */ /* 0x000fca0003f85270 */
[----:B---3--:R-:W3:Y:S02]  /*4a80*/  MUFU.RCP R26, R26 ;  /* 0x0000001a001a7308 */ /* 0x008ee40000001000 */
[----:B---3--:R-:W-:-:S06]  /*4a90*/  VIADD R28, R26, 0xffffffe ;  /* 0x0ffffffe1a1c7836 */ /* 0x008fcc0000000000 */
[----:B------:R-:W3:Y:S02]  /*4aa0*/  F2I.FTZ.U32.TRUNC.NTZ R25, R28 ;  /* 0x0000001c00197305 */ /* 0x000ee4000021f000 */
[----:B---3--:R-:W-:-:S04]  /*4ab0*/  IMAD.MOV R24, RZ, RZ, -R25 ;  /* 0x000000ffff187224 */ /* 0x008fc800078e0a19 */
[----:B------:R-:W-:Y:S01]  /*4ac0*/  IMAD R29, R24, R27, RZ ;  /* 0x0000001b181d7224 */ /* 0x000fe200078e02ff */
[----:B------:R-:W-:-:S10]  /*4ad0*/  HFMA2.MMA R24, -RZ, RZ, 0, 0 ;  /* 0x00000000ff187435 */ /* 0x000fd400000001ff */
[----:B------:R-:W-:-:S04]  /*4ae0*/  IMAD.HI.U32 R24, R25, R29, R24 ;  /* 0x0000001d19187227 */ /* 0x000fc800078e0018 */
[----:B------:R-:W-:-:S04]  /*4af0*/  IMAD.MOV.U32 R25, RZ, RZ, R30 ;  /* 0x000000ffff197224 */ /* 0x000fc800078e001e */
[----:B------:R-:W-:-:S04]  /*4b00*/  IMAD.HI.U32 R24, R24, R25, RZ ;  /* 0x0000001918187227 */ /* 0x000fc800078e00ff */
[----:B------:R-:W-:-:S04]  /*4b10*/  IMAD.MOV R24, RZ, RZ, -R24 ;  /* 0x000000ffff187224 */ /* 0x000fc800078e0a18 */
[----:B------:R-:W-:-:S05]  /*4b20*/  IMAD R24, R27, R24, R25 ;  /* 0x000000181b187224 */ /* 0x000fca00078e0219 */
[----:B------:R-:W-:-:S13]  /*4b30*/  ISETP.GT.U32.AND P1, PT, R27, R24, PT ;  /* 0x000000181b00720c */ /* 0x000fda0003f24070 */
[----:B------:R-:W-:-:S04]  /*4b40*/  @!P1 IADD3 R24, R24, -R27, RZ ;  /* 0x8000001b18189210 */ /* 0x000fc80007ffe0ff */
[----:B------:R-:W-:-:S13]  /*4b50*/  ISETP.GT.U32.AND P1, PT, R27, R24, PT ;  /* 0x000000181b00720c */ /* 0x000fda0003f24070 */
[----:B------:R-:W-:-:S04]  /*4b60*/  @!P1 IMAD.IADD R24, R24, 0x1, -R27 ;  /* 0x0000000118189824 */ /* 0x000fc800078e0a1b */
[----:B------:R-:W-:Y:S01]  /*4b70*/  @!P3 IMAD.MOV R24, RZ, RZ, -R24 ;  /* 0x000000ffff18b224 */ /* 0x000fe200078e0a18 */
[----:B------:R-:W-:-:S04]  /*4b80*/  @!P4 LOP3.LUT R24, RZ, R42, RZ, 0x33, !PT ;  /* 0x0000002aff18c212 */ /* 0x000fc800078e33ff */
[----:B------:R-:W-:Y:S02]  /*4b90*/  SHF.R.S32.HI R25, RZ, 0x1f, R24 ;  /* 0x0000001fff197819 */ /* 0x000fe40000011418 */
[----:B------:R-:W-:-:S04]  /*4ba0*/  IADD3 R26, P1, R24, UR6, RZ ;  /* 0x00000006181a7c10 */ /* 0x000fc8000ff3e0ff */
[----:B------:R-:W-:Y:S02]  /*4bb0*/  IADD3.X R25, R25, UR10, RZ, P1, !PT ;  /* 0x0000000a19197c10 */ /* 0x000fe40008ffe4ff */
[----:B------:R-:W-:-:S04]  /*4bc0*/  LEA R28, P1, R26, UR12, 0x2 ;  /* 0x0000000c1a1c7c11 */ /* 0x000fc8000f8210ff */
[----:B------:R-:W-:-:S05]  /*4bd0*/  LEA.HI.X R29, R26, UR13, R25, 0x2, P1 ;  /* 0x0000000d1a1d7c11 */ /* 0x000fca00088f1419 */
[----:B------:R-:W3:Y:S02]  /*4be0*/  LDG.E R28, desc[UR8][R28.64] ;  /* 0x000000081c1c7981 */ /* 0x000ee4000c1e1900 */
[----:B---3--:R-:W-:-:S04]  /*4bf0*/  IMAD R25, R28, UR14, RZ ;  /* 0x0000000e1c197c24 */ /* 0x008fc8000f8e02ff */
[----:B------:R-:W-:-:S05]  /*4c00*/  IMAD R25, R25, R42, R24 ;  /* 0x0000002a19197224 */ /* 0x000fca00078e0218 */
[----:B------:R-:W-:-:S04]  /*4c10*/  SHF.L.U32 R25, R25, 0x5, RZ ;  /* 0x0000000519197819 */ /* 0x000fc800000006ff */
[----:B------:R-:W-:-:S04]  /*4c20*/  IADD3 R26, P1, R10, R25, RZ ;  /* 0x000000190a1a7210 */ /* 0x000fc80007f3e0ff */
[----:B------:R-:W-:Y:S02]  /*4c30*/  LEA.HI.X.SX32 R25, R25, R16, 0x1, P1 ;  /* 0x0000001019197211 */ /* 0x000fe400008f0eff */
[----:B------:R-:W-:-:S04]  /*4c40*/  LEA R24, P1, R26, R36, 0x2 ;  /* 0x000000241a187211 */ /* 0x000fc800078210ff */
[----:B------:R-:W-:-:S06]  /*4c50*/  LEA.HI.X R25, R26, R37, R25, 0x2, P1 ;  /* 0x000000251a197211 */ /* 0x000fcc00008f1419 */
[----:B------:R-:W5:Y:S01]  /*4c60*/  LDG.E.128 R24, desc[UR8][R24.64] ;  /* 0x0000000818187981 */ /* 0x000f62000c1e1d00 */
[----:B------:R-:W-:-:S13]  /*4c70*/  ISETP.NE.AND P1, PT, RZ, UR7, PT ;  /* 0x00000007ff007c0c */ /* 0x000fda000bf25270 */
        /* <DEDUP_REMOVED lines=12> */
.L_x_949:
[C---:B-----5:R-:W-:Y:S01]  /*4d40*/  FFMA.FTZ R20, R43.reuse, R24, R20 ;  /* 0x000000182b147223 */ /* 0x060fe20000010014 */
[C---:B------:R-:W-:Y:S01]  /*4d50*/  FFMA.FTZ R21, R43.reuse, R25, R21 ;  /* 0x000000192b157223 */ /* 0x040fe20000010015 */
[C---:B------:R-:W-:Y:S01]  /*4d60*/  FFMA.FTZ R22, R43.reuse, R26, R22 ;  /* 0x0000001a2b167223 */ /* 0x040fe20000010016 */
[----:B------:R-:W-:-:S07]  /*4d70*/  FFMA.FTZ R23, R43, R27, R23 ;  /* 0x0000001b2b177223 */ /* 0x000fce0000010017 */
.L_x_948:
[----:B------:R-:W-:Y:S05]  /*4d80*/  BSYNC B1 ;  /* 0x0000000000017941 */ /* 0x000fea0003800000 */
.L_x_947:
[----:B-1----:R-:W-:Y:S01]  /*4d90*/  VIADD R27, R17, 0x10 ;  /* 0x00000010111b7836 */ /* 0x002fe20000000000 */
[----:B------:R-:W-:Y:S04]  /*4da0*/  BSSY B1, `(.L_x_950) ;  /* 0x0000039000017945 */ /* 0x000fe80003800000 */
[----:B------:R-:W-:-:S13]  /*4db0*/  ISETP.GE.AND P1, PT, R27, R42, PT ;  /* 0x0000002a1b00720c */ /* 0x000fda0003f26270 */
[----:B------:R-:W-:Y:S05]  /*4dc0*/  @!P1 BRA `(.L_x_951) ;  /* 0x0000000000d89947 */ /* 0x000fea0003800000 */
[----:B------:R-:W-:Y:S01]  /*4dd0*/  IABS R29, R42 ;  /* 0x0000002a001d7213 */ /* 0x000fe20000000000 */
[----:B------:R1:W2:Y:S01]  /*4de0*/  LDS R43, [R40+0x40] ;  /* 0x00004000282b7984 */ /* 0x0002a20000000800 */
[----:B------:R-:W-:Y:S02]  /*4df0*/  IABS R30, R27 ;  /* 0x0000001b001e7213 */ /* 0x000fe40000000000 */
        /* <DEDUP_REMOVED lines=47> */
.L_x_952:
[C---:B-----5:R-:W-:Y:S01]  /*50f0*/  FFMA.FTZ R20, R43.reuse, R24, R20 ;  /* 0x000000182b147223 */ /* 0x060fe20000010014 */
[C---:B------:R-:W-:Y:S01]  /*5100*/  FFMA.FTZ R21, R43.reuse, R25, R21 ;  /* 0x000000192b157223 */ /* 0x040fe20000010015 */
[C---:B------:R-:W-:Y:S01]  /*5110*/  FFMA.FTZ R22, R43.reuse, R26, R22 ;  /* 0x0000001a2b167223 */ /* 0x040fe20000010016 */
[----:B------:R-:W-:-:S07]  /*5120*/  FFMA.FTZ R23, R43, R27, R23 ;  /* 0x0000001b2b177223 */ /* 0x000fce0000010017 */
.L_x_951:
[----:B------:R-:W-:Y:S05]  /*5130*/  BSYNC B1 ;  /* 0x0000000000017941 */ /* 0x000fea0003800000 */
.L_x_950:
[----:B------:R-:W-:Y:S01]  /*5140*/  VIADD R17, R17, 0x20 ;  /* 0x0000002011117836 */ /* 0x000fe20000000000 */
[----:B------:R-:W-:Y:S01]  /*5150*/  IADD3 R0, R0, 0x80, RZ ;  /* 0x0000008000007810 */ /* 0x000fe20007ffe0ff */
[----:B------:R-:W-:-:S03]  /*5160*/  VIADD R44, R44, 0x400 ;  /* 0x000004002c2c7836 */ /* 0x000fc60000000000 */
[----:B------:R-:W-:-:S13]  /*5170*/  ISETP.GE.AND P1, PT, R17, R18, PT ;  /* 0x000000121100720c */ /* 0x000fda0003f26270 */
[----:B------:R-:W-:Y:S05]  /*5180*/  @!P1 BRA `(.L_x_953) ;  /* 0xfffffff400f49947 */ /* 0x000fea000383ffff */
.L_x_941:
[----:B------:R-:W-:Y:S05]  /*5190*/  BSYNC B0 ;  /* 0x0000000000007941 */ /* 0x000fea0003800000 */
.L_x_940:
[----:B------:R-:W-:Y:S04]  /*51a0*/  BSSY B0, `(.L_x_954) ;  /* 0x000002c000007945 */ /* 0x000fe80003800000 */
[----:B------:R-:W-:Y:S05]  /*51b0*/  @P2 BRA `(.L_x_955) ;  /* 0x0000000000a82947 */ /* 0x000fea0003800000 */
[----:B------:R-:W-:-:S05]  /*51c0*/  IMAD.SHL.U32 R0, R18, 0x20, RZ ;  /* 0x0000002012007824 */ /* 0x000fca00078e00ff */
[----:B-1----:R-:W-:-:S04]  /*51d0*/  IADD3 R2, P1, R9, R0, RZ ;  /* 0x0000000009027210 */ /* 0x002fc80007f3e0ff */
[----:B------:R-:W-:Y:S02]  /*51e0*/  LEA.HI.X.SX32 R0, R0, R15, 0x1, P1 ;  /* 0x0000000f00007211 */ /* 0x000fe400008f0eff */
[----:B------:R-:W-:-:S04]  /*51f0*/  LEA R24, P1, R2, R36, 0x2 ;  /* 0x0000002402187211 */ /* 0x000fc800078210ff */
[----:B------:R-:W-:-:S06]  /*5200*/  LEA.HI.X R25, R2, R37, R0, 0x2, P1 ;  /* 0x0000002502197211 */ /* 0x000fcc00008f1400 */
[----:B------:R-:W5:Y:S01]  /*5210*/  LDG.E.128 R24, desc[UR8][R24.64] ;  /* 0x0000000818187981 */ /* 0x000f62000c1e1d00 */
[----:B------:R-:W1:Y:S01]  /*5220*/  S2UR UR5, SR_CgaCtaId ;  /* 0x00000000000579c3 */ /* 0x000e620000008800 */
[----:B------:R-:W-:Y:S01]  /*5230*/  UMOV UR4, 0x400 ;  /* 0x0000040000047882 */ /* 0x000fe20000000000 */
[----:B------:R-:W-:Y:S01]  /*5240*/  IADD3 R18, R18, -UR11, RZ ;  /* 0x8000000b12127c10 */ /* 0x000fe2000fffe0ff */
[----:B------:R-:W-:-:S04]  /*5250*/  UIADD3 UR4, UR4, 0x120, URZ ;  /* 0x0000012004047890 */ /* 0x000fc8000fffe03f */
[----:B-1----:R-:W-:-:S06]  /*5260*/  ULEA UR4, UR5, UR4, 0x18 ;  /* 0x0000000405047291 */ /* 0x002fcc000f8ec03f */
[----:B------:R-:W-:Y:S01]  /*5270*/  IMAD.U32 R11, RZ, RZ, UR4 ;  /* 0x00000004ff0b7e24 */ /* 0x000fe2000f8e00ff */
[----:B------:R-:W-:Y:S02]  /*5280*/  ULDC UR4, c[0x0][0x29c] ;  /* 0x0000a70000047ab9 */ /* 0x000fe40000000800 */
[----:B------:R-:W-:Y:S01]  /*5290*/  ISETP.NE.AND P1, PT, RZ, UR4, PT ;  /* 0x00000004ff007c0c */ /* 0x000fe2000bf25270 */
[----:B0-----:R-:W-:-:S06]  /*52a0*/  IMAD R13, R18, 0x4, R11 ;  /* 0x00000004120d7824 */ /* 0x001fcc00078e020b */
[----:B------:R-:W0:Y:S06]  /*52b0*/  LDS R13, [R13] ;  /* 0x000000000d0d7984 */ /* 0x000e2c0000000800 */
[----:B------:R-:W-:Y:S05]  /*52c0*/  @P1 BRA `(.L_x_956) ;  /* 0x0000000000541947 */ /* 0x000fea0003800000 */
[----:B------:R-:W1:Y:S01]  /*52d0*/  @P0 S2R R17, SR_CTAID.X ;  /* 0x0000000000110919 */ /* 0x000e620000002500 */
[----:B------:R-:W1:Y:S08]  /*52e0*/  @P0 LDC R0, c[0x0][0x288] ;  /* 0x0000a200ff000b82 */ /* 0x000e700000000800 */
[----:B------:R-:W3:Y:S01]  /*52f0*/  @P0 LDC.64 R2, c[0x0][0x2e8] ;  /* 0x0000ba00ff020b82 */ /* 0x000ee20000000a00 */
[----:B-1----:R-:W-:-:S05]  /*5300*/  @P0 IMAD R17, R78, R0, R17 ;  /* 0x000000004e110224 */ /* 0x002fca00078e0211 */
[----:B------:R-:W-:-:S05]  /*5310*/  @P0 LEA R17, R17, R12, 0x5 ;  /* 0x0000000c11110211 */ /* 0x000fca00078e28ff */
[----:B---3--:R-:W-:-:S05]  /*5320*/  @P0 IMAD.WIDE R2, R17, 0x4, R2 ;  /* 0x0000000411020825 */ /* 0x008fca00078e0202 */
[----:B--2---:R-:W2:Y:S01]  /*5330*/  @P0 LDG.E.128 R28, desc[UR8][R2.64] ;  /* 0x00000008021c0981 */ /* 0x004ea2000c1e1d00 */
        /* <DEDUP_REMOVED lines=14> */
.L_x_956:
[C---:B0----5:R-:W-:Y:S01]  /*5420*/  FFMA.FTZ R20, R13.reuse, R24, R20 ;  /* 0x000000180d147223 */ /* 0x061fe20000010014 */
[C---:B------:R-:W-:Y:S01]  /*5430*/  FFMA.FTZ R21, R13.reuse, R25, R21 ;  /* 0x000000190d157223 */ /* 0x040fe20000010015 */
[C---:B------:R-:W-:Y:S01]  /*5440*/  FFMA.FTZ R22, R13.reuse, R26, R22 ;  /* 0x0000001a0d167223 */ /* 0x040fe20000010016 */
[----:B------:R-:W-:-:S07]  /*5450*/  FFMA.FTZ R23, R13, R27, R23 ;  /* 0x0000001b0d177223 */ /* 0x000fce0000010017 */
.L_x_955:
[----:B------:R-:W-:Y:S05]  /*5460*/  BSYNC B0 ;  /* 0x0000000000007941 */ /* 0x000fea0003800000 */
.L_x_954:
[----:B------:R-:W-:Y:S01]  /*5470*/  BAR.SYNC.DEFER_BLOCKING 0x0 ;  /* 0x0000000000007b1d */ /* 0x000fe20000010000 */
[----:B------:R-:W-:Y:S01]  /*5480*/  LOP3.LUT R0, R76, 0xffffffc0, RZ, 0xc0, !PT ;  /* 0xffffffc04c007812 */ /* 0x000fe200078ec0ff */
[----:B------:R-:W-:Y:S01]  /*5490*/  IMAD R8, R8, 0x20, R12 ;  /* 0x0000002008087824 */ /* 0x000fe200078e020c */
[----:B------:R-:W-:Y:S02]  /*54a0*/  ISETP.GT.AND P1, PT, R76, 0x3f, PT ;  /* 0x0000003f4c00780c */ /* 0x000fe40003f24270 */
[----:B------:R-:W-:Y:S02]  /*54b0*/  ISETP.NE.AND P0, PT, R0, 0x40, PT ;  /* 0x000000400000780c */ /* 0x000fe40003f05270 */
[----:B------:R-:W-:Y:S02]  /*54c0*/  LEA R8, R8, R11, 0x2 ;  /* 0x0000000b08087211 */ /* 0x000fe400078e10ff */
[C---:B------:R-:W-:Y:S02]  /*54d0*/  LOP3.LUT R0, R76.reuse, 0xffffffe0, RZ, 0xc0, !PT ;  /* 0xffffffe04c007812 */ /* 0x040fe400078ec0ff */
[----:B------:R-:W-:-:S07]  /*54e0*/  ISETP.GT.AND P2, PT, R76, 0x1f, PT ;  /* 0x0000001f4c00780c */ /* 0x000fce0003f44270 */
[----:B------:R-:W-:Y:S01]  /*54f0*/  @!P0 STS.128 [R8+-0x400], R20 ;  /* 0xfffc001408008388 */ /* 0x000fe20000000c00 */
[----:B------:R-:W-:Y:S01]  /*5500*/  BAR.SYNC.DEFER_BLOCKING 0x0 ;  /* 0x0000000000007b1d */ /* 0x000fe20000010000 */
[----:B------:R-:W-:Y:S02]  /*5510*/  ISETP.NE.AND P0, PT, R0, 0x20, PT ;  /* 0x000000200000780c */ /* 0x000fe40003f05270 */
[----:B------:R-:W-:-:S03]  /*5520*/  LOP3.LUT R0, R76, 0xfffffff0, RZ, 0xc0, !PT ;  /* 0xfffffff04c007812 */ /* 0x000fc600078ec0ff */
[----:B0-----:R-:W0:Y:S02]  /*5530*/  @!P1 LDS.128 R4, [R8] ;  /* 0x0000000008049984 */ /* 0x001e240000000c00 */
[----:B0-----:R-:W-:Y:S01]  /*5540*/  @!P1 FADD.FTZ R20, R20, R4 ;  /* 0x0000000414149221 */ /* 0x001fe20000010000 */
        /* <DEDUP_REMOVED lines=9> */
[----:B------:R-:W0:Y:S02]  /*55e0*/  @!P2 LDS.128 R4, [R8] ;  /* 0x000000000804a984 */ /* 0x000e240000000c00 */
[----:B0-----:R-:W-:Y:S01]  /*55f0*/  @!P2 FADD.FTZ R20, R20, R4 ;  /* 0x000000041414a221 */ /* 0x001fe20000010000 */
[----:B------:R-:W-:Y:S01]  /*5600*/  @!P2 FADD.FTZ R21, R21, R5 ;  /* 0x000000051515a221 */ /* 0x000fe20000010000 */
[----:B------:R-:W-:Y:S01]  /*5610*/  @!P2 FADD.FTZ R22, R22, R6 ;  /* 0x000000061616a221 */ /* 0x000fe20000010000 */
[----:B------:R-:W-:Y:S01]  /*5620*/  @!P2 FADD.FTZ R23, R23, R7 ;  /* 0x000000071717a221 */ /* 0x000fe20000010000 */
[----:B------:R-:W-:Y:S01]  /*5630*/  BAR.SYNC.DEFER_BLOCKING 0x0 ;  /* 0x0000000000007b1d */ /* 0x000fe20000010000 */
[C---:B------:R-:W-:Y:S01]  /*5640*/  ISETP.GT.AND P2, PT, R76.reuse, 0x7, PT ;  /* 0x000000074c00780c */ /* 0x040fe20003f44270 */
[----:B------:R-:W-:-:S04]  /*5650*/  VIADD R76, R76, 0x7 ;  /* 0x000000074c4c7836 */ /* 0x000fc80000000000 */
[----:B------:R-:W-:Y:S02]  /*5660*/  @!P0 STS.128 [R8+-0x100], R20 ;  /* 0xffff001408008388 */ /* 0x000fe40000000c00 */
[----:B------:R-:W-:Y:S01]  /*5670*/  BAR.SYNC.DEFER_BLOCKING 0x0 ;  /* 0x0000000000007b1d */ /* 0x000fe20000010000 */
[----:B------:R-:W-:-:S05]  /*5680*/  ISETP.NE.AND P0, PT, R0, 0x8, PT ;  /* 0x000000080000780c */ /* 0x000fca0003f05270 */
[----:B------:R-:W0:Y:S02]  /*5690*/  @!P1 LDS.128 R4, [R8] ;  /* 0x0000000008049984 */ /* 0x000e240000000c00 */
[----:B0-----:R-:W-:Y:S01]  /*56a0*/  @!P1 FADD.FTZ R20, R20, R4 ;  /* 0x0000000414149221 */ /* 0x001fe20000010000 */
[----:B------:R-:W-:Y:S01]  /*56b0*/  @!P1 FADD.FTZ R21, R21, R5 ;  /* 0x0000000515159221 */ /* 0x000fe20000010000 */
[----:B------:R-:W-:Y:S01]  /*56c0*/  @!P1 FADD.FTZ R22, R22, R6 ;  /* 0x0000000616169221 */ /* 0x000fe20000010000 */
[----:B------:R-:W-:Y:S01]  /*56d0*/  @!P1 FADD.FTZ R23, R23, R7 ;  /* 0x0000000717179221 */ /* 0x000fe20000010000 */
[----:B------:R-:W-:Y:S01]  /*56e0*/  BAR.SYNC.DEFER_BLOCKING 0x0 ;  /* 0x0000000000007b1d */ /* 0x000fe20000010000 */
[----:B------:R-:W-:-:S05]  /*56f0*/  ISETP.GT.U32.AND P1, PT, R76, 0xe, PT ;  /* 0x0000000e4c00780c */ /* 0x000fca0003f24070 */
[----:B------:R0:W-:Y:S02]  /*5700*/  @!P0 STS.128 [R8+-0x80], R20 ;  /* 0xffff801408008388 */ /* 0x0001e40000000c00 */
[----:B------:R-:W-:Y:S06]  /*5710*/  BAR.SYNC.DEFER_BLOCKING 0x0 ;  /* 0x0000000000007b1d */ /* 0x000fec0000010000 */
[----:B------:R0:W3:Y:S02]  /*5720*/  @!P2 LDS.128 R4, [R8] ;  /* 0x000000000804a984 */ /* 0x0000e40000000c00 */
[----:B------:R-:W-:Y:S06]  /*5730*/  BAR.SYNC.DEFER_BLOCKING 0x0 ;  /* 0x0000000000007b1d */ /* 0x000fec0000010000 */
[----:B------:R-:W-:Y:S05]  /*5740*/  @P1 EXIT ;  /* 0x000000000000194d */ /* 0x000fea0003800000 */
[----:B------:R-:W4:Y:S01]  /*5750*/  LDC R0, c[0x0][0x308] ;  /* 0x0000c200ff007b82 */ /* 0x000f220000000800 */
[----:B0--3--:R-:W-:Y:S01]  /*5760*/  @!P2 FADD.FTZ R20, R20, R4 ;  /* 0x000000041414a221 */ /* 0x009fe20000010000 */
[----:B------:R-:W-:Y:S01]  /*5770*/  @!P2 FADD.FTZ R21, R21, R5 ;  /* 0x000000051515a221 */ /* 0x000fe20000010000 */
[----:B------:R-:W-:Y:S01]  /*5780*/  @!P2 FADD.FTZ R22, R22, R6 ;  /* 0x000000061616a221 */ /* 0x000fe20000010000 */
[----:B------:R-:W-:Y:S01]  /*5790*/  @!P2 FADD.FTZ R23, R23, R7 ;  /* 0x000000071717a221 */ /* 0x000fe20000010000 */
[----:B----4-:R-:W-:-:S13]  /*57a0*/  ISETP.NE.AND P0, PT, R0, 0x2, PT ;  /* 0x000000020000780c */ /* 0x010fda0003f05270 */
[----:B-1----:R-:W0:Y:S01]  /*57b0*/  @P0 LDC.64 R2, c[0x0][0x210] ;  /* 0x00008400ff020b82 */ /* 0x002e220000000a00 */
[----:B------:R-:W-:-:S04]  /*57c0*/  @P0 IMAD.IADD R9, R19, 0x1, R12 ;  /* 0x0000000113090824 */ /* 0x000fc800078e020c */
[----:B0-----:R-:W-:-:S05]  /*57d0*/  @P0 IMAD.WIDE R2, R9, 0x4, R2 ;  /* 0x0000000409020825 */ /* 0x001fca00078e0202 */
[----:B------:R0:W-:Y:S01]  /*57e0*/  @P0 STG.E.128 desc[UR8][R2.64], R20 ;  /* 0x0000001402000986 */ /* 0x0001e2000c101d08 */
[----:B------:R-:W-:Y:S05]  /*57f0*/  @P0 EXIT ;  /* 0x000000000000094d */ /* 0x000fea0003800000 */
[----:B0-----:R-:W0:Y:S01]  /*5800*/  LDC.64 R2, c[0x0][0x300] ;  /* 0x0000c000ff027b82 */ /* 0x001e220000000a00 */
[----:B------:R-:W-:Y:S01]  /*5810*/  IADD3 R12, R19, R12, RZ ;  /* 0x0000000c130c7210 */ /* 0x000fe20007ffe0ff */
[----:B------:R-:W-:Y:S01]  /*5820*/  ULDC.64 UR4, c[0x0][0x210] ;  /* 0x0000840000047ab9 */ /* 0x000fe20000000a00 */
[----:B0-----:R-:W3:Y:S02]  /*5830*/  LDG.E R2, desc[UR8][R2.64] ;  /* 0x0000000802027981 */ /* 0x001ee4000c1e1900 */
[C---:B---3--:R-:W-:Y:S01]  /*5840*/  FMUL.FTZ R20, R2.reuse, R20 ;  /* 0x0000001402147220 */ /* 0x048fe20000410000 */
[C---:B------:R-:W-:Y:S01]  /*5850*/  FMUL.FTZ R21, R2.reuse, R21 ;  /* 0x0000001502157220 */ /* 0x040fe20000410000 */
[C---:B------:R-:W-:Y:S01]  /*5860*/  FMUL.FTZ R22, R2.reuse, R22 ;  /* 0x0000001602167220 */ /* 0x040fe20000410000 */
[----:B------:R-:W-:-:S03]  /*5870*/  FMUL.FTZ R23, R2, R23 ;  /* 0x0000001702177220 */ /* 0x000fc60000410000 */
[----:B------:R-:W0:Y:S08]  /*5880*/  F2I.S8.NTZ R20, R20 ;  /* 0x0000001400147305 */ /* 0x000e300000202100 */
        /* <DEDUP_REMOVED lines=8> */
[----:B0-----:R-:W-:Y:S02]  /*5910*/  PRMT R0, R22, 0x8880, RZ ;  /* 0x0000888016007816 */ /* 0x001fe400000000ff */
[----:B------:R-:W-:Y:S02]  /*5920*/  PRMT R3, R2, 0x7604, R3 ;  /* 0x0000760402037816 */ /* 0x000fe40000000003 */
[----:B------:R-:W-:Y:S02]  /*5930*/  PRMT R0, R0, 0x7710, RZ ;  /* 0x0000771000007816 */ /* 0x000fe400000000ff */
[----:B------:R-:W-:-:S02]  /*5940*/  IADD3 R2, P0, R12, UR4, RZ ;  /* 0x000000040c027c10 */ /* 0x000fc4000ff1e0ff */
[----:B-1----:R-:W-:Y:S02]  /*5950*/  PRMT R4, R23, 0x8880, RZ ;  /* 0x0000888017047816 */ /* 0x002fe400000000ff */
[----:B------:R-:W-:Y:S02]  /*5960*/  PRMT R5, R0, 0x7054, R3 ;  /* 0x0000705400057816 */ /* 0x000fe40000000003 */
[----:B------:R-:W-:Y:S02]  /*5970*/  PRMT R4, R4, 0x7710, RZ ;  /* 0x0000771004047816 */ /* 0x000fe400000000ff */
[----:B------:R-:W-:Y:S02]  /*5980*/  LEA.HI.X.SX32 R3, R12, UR5, 0x1, P0 ;  /* 0x000000050c037c11 */ /* 0x000fe400080f0eff */
[----:B------:R-:W-:-:S05]  /*5990*/  PRMT R5, R4, 0x654, R5 ;  /* 0x0000065404057816 */ /* 0x000fca0000000005 */
[----:B------:R-:W-:Y:S01]  /*59a0*/  STG.E desc[UR8][R2.64], R5 ;  /* 0x0000000502007986 */ /* 0x000fe2000c101908 */
[----:B------:R-:W-:Y:S05]  /*59b0*/  EXIT ;  /* 0x000000000000794d */ /* 0x000fea0003800000 */
.L_x_874:
[----:B------:R-:W-:Y:S01]  /*59c0*/  HFMA2.MMA R81, -RZ, RZ, 0, 1.847743988037109375e-06 ;  /* 0x0000001fff517435 */ /* 0x000fe200000001ff */
[----:B------:R-:W-:Y:S02]  /*59d0*/  IMAD.MOV.U32 R74, RZ, RZ, R9 ;  /* 0x000000ffff4a7224 */ /* 0x000fe400078e0009 */
[----:B------:R-:W-:Y:S02]  /*59e0*/  IMAD.MOV.U32 R80, RZ, RZ, 0x10 ;  /* 0x00000010ff507424 */ /* 0x000fe400078e00ff */
[----:B------:R-:W-:-:S07]  /*59f0*/  IMAD.MOV.U32 R75, RZ, RZ, -0x1 ;  /* 0xffffffffff4b7424 */ /* 0x000fce00078e00ff */
[----:B0----5:R-:W-:Y:S05]  /*5a00*/  WARPSYNC.COLLECTIVE R75, `(.L_x_957) ;  /* 0x000000004b087348 */ /* 0x021fea0003c00000 */
[----:B------:R1:W2:Y:S02]  /*5a10*/  SHFL.BFLY P2, R79, R74, R80, R81 ;  /* 0x0c0000504a4f7389 */ /* 0x0002a40000040051 */
[----:B012--5:R-:W-:Y:S01]  /*5a20*/  ENDCOLLECTIVE ;  /* 0x000000000000791b */ /* 0x027fe20003800000 */
.L_x_957:
[----:B------:R-:W-:Y:S02]  /*5a30*/  IMAD.MOV.U32 R80, RZ, RZ, 0x8 ;  /* 0x00000008ff507424 */ /* 0x000fe400078e00ff */
[----:B------:R-:W-:-:S04]  /*5a40*/  IMAD.MOV.U32 R4, RZ, RZ, R79 ;  /* 0x000000ffff047224 */ /* 0x000fc800078e004f */
[----:B------:R-:W-:-:S05]  /*5a50*/  FADD.FTZ R4, R9, R4 ;  /* 0x0000000409047221 */ /* 0x000fca0000010000 */
[----:B------:R-:W-:-:S07]  /*5a60*/  MOV R74, R4 ;  /* 0x00000004004a7202 */ /* 0x000fce0000000f00 */
[----:B------:R-:W-:Y:S05]  /*5a70*/  WARPSYNC.COLLECTIVE R75, `(.L_x_958) ;  /* 0x000000004b087348 */ /* 0x000fea0003c00000 */
[----:B------:R0:W1:Y:S02]  /*5a80*/  SHFL.BFLY P2, R79, R74, R80, R81 ;  /* 0x0c0000504a4f7389 */ /* 0x0000640000040051 */
[----:B01----:R-:W-:Y:S01]  /*5a90*/  ENDCOLLECTIVE ;  /* 0x000000000000791b */ /* 0x003fe20003800000 */
.L_x_958:
[----:B------:R-:W-:Y:S02]  /*5aa0*/  IMAD.MOV.U32 R80, RZ, RZ, 0x4 ;  /* 0x00000004ff507424 */ /* 0x000fe400078e00ff */
[----:B------:R-:W-:-:S04]  /*5ab0*/  IMAD.MOV.U32 R3, RZ, RZ, R79 ;  /* 0x000000ffff037224 */ /* 0x000fc800078e004f */
[----:B------:R-:W-:-:S05]  /*5ac0*/  FADD.FTZ R3, R4, R3 ;  /* 0x0000000304037221 */ /* 0x000fca0000010000 */
[----:B------:R-:W-:-:S07]  /*5ad0*/  MOV R74, R3 ;  /* 0x00000003004a7202 */ /* 0x000fce0000000f00 */
[----:B------:R-:W-:Y:S05]  /*5ae0*/  WARPSYNC.COLLECTIVE R75, `(.L_x_959) ;  /* 0x000000004b087348 */ /* 0x000fea0003c00000 */
[----:B------:R0:W1:Y:S02]  /*5af0*/  SHFL.BFLY P2, R79, R74, R80, R81 ;  /* 0x0c0000504a4f7389 */ /* 0x0000640000040051 */
[----:B01----:R-:W-:Y:S01]  /*5b00*/  ENDCOLLECTIVE ;  /* 0x000000000000791b */ /* 0x003fe20003800000 */
.L_x_959:
[----:B------:R-:W-:Y:S02]  /*5b10*/  IMAD.MOV.U32 R80, RZ, RZ, 0x2 ;  /* 0x00000002ff507424 */ /* 0x000fe400078e00ff */
[----:B------:R-:W-:-:S04]  /*5b20*/  IMAD.MOV.U32 R6, RZ, RZ, R79 ;  /* 0x000000ffff067224 */ /* 0x000fc800078e004f */
[----:B------:R-:W-:-:S05]  /*5b30*/  FADD.FTZ R6, R3, R6 ;  /* 0x0000000603067221 */ /* 0x000fca0000010000 */
[----:B------:R-:W-:-:S07]  /*5b40*/  MOV R74, R6 ;  /* 0x00000006004a7202 */ /* 0x000fce0000000f00 */
[----:B------:R-:W-:Y:S05]  /*5b50*/  WARPSYNC.COLLECTIVE R75, `(.L_x_960) ;  /* 0x000000004b087348 */ /* 0x000fea0003c00000 */
[----:B------:R0:W1:Y:S02]  /*5b60*/  SHFL.BFLY P2, R79, R74, R80, R81 ;  /* 0x0c0000504a4f7389 */ /* 0x0000640000040051 */
[----:B01----:R-:W-:Y:S01]  /*5b70*/  ENDCOLLECTIVE ;  /* 0x000000000000791b */ /* 0x003fe20003800000 */
.L_x_960:
[----:B------:R-:W-:Y:S02]  /*5b80*/  IMAD.MOV.U32 R80, RZ, RZ, 0x1 ;  /* 0x00000001ff507424 */ /* 0x000fe400078e00ff */
[----:B------:R-:W-:-:S04]  /*5b90*/  IMAD.MOV.U32 R7, RZ, RZ, R79 ;  /* 0x000000ffff077224 */ /* 0x000fc800078e004f */
[----:B------:R-:W-:-:S05]  /*5ba0*/  FADD.FTZ R7, R6, R7 ;  /* 0x0000000706077221 */ /* 0x000fca0000010000 */
[----:B------:R-:W-:-:S07]  /*5bb0*/  MOV R74, R7 ;  /* 0x00000007004a7202 */ /* 0x000fce0000000f00 */
[----:B------:R-:W-:Y:S05]  /*5bc0*/  WARPSYNC.COLLECTIVE R75, `(.L_x_961) ;  /* 0x000000004b087348 */ /* 0x000fea0003c00000 */
[----:B------:R0:W1:Y:S02]  /*5bd0*/  SHFL.BFLY P2, R79, R74, R80, R81 ;  /* 0x0c0000504a4f7389 */ /* 0x0000640000040051 */
[----:B01----:R-:W-:Y:S01]  /*5be0*/  ENDCOLLECTIVE ;  /* 0x000000000000791b */ /* 0x003fe20003800000 */
.L_x_961:
[----:B------:R-:W-:Y:S01]  /*5bf0*/  IMAD.MOV.U32 R8, RZ, RZ, R79 ;  /* 0x000000ffff087224 */ /* 0x000fe200078e004f */
[----:B------:R-:W-:Y:S06]  /*5c00*/  BRA `(.L_x_962) ;  /* 0xffffffb000ec7947 */ /* 0x000fec000383ffff */
.L_x_896:
[----:B--2---:R-:W-:Y:S01]  /*5c10*/  HFMA2.MMA R80, -RZ, RZ, 0, 5.9604644775390625e-08 ;  /* 0x00000001ff507435 */ /* 0x004fe200000001ff */
[----:B------:R-:W-:Y:S01]  /*5c20*/  BSSY B1, `(.L_x_963) ;  /* 0x0000006000017945 */ /* 0x000fe20003800000 */
[----:B------:R-:W-:Y:S02]  /*5c30*/  IMAD.MOV.U32 R81, RZ, RZ, 0x1f ;  /* 0x0000001fff517424 */ /* 0x000fe400078e00ff */
[----:B------:R-:W-:-:S07]  /*5c40*/  IMAD.MOV.U32 R75, RZ, RZ, -0x1 ;  /* 0xffffffffff4b7424 */ /* 0x000fce00078e00ff */
[----:B01----:R-:W-:Y:S05]  /*5c50*/  WARPSYNC.COLLECTIVE R75, `(.L_x_964) ;  /* 0x000000004b087348 */ /* 0x003fea0003c00000 */
[----:B------:R2:W3:Y:S02]  /*5c60*/  SHFL.BFLY P2, R79, R74, R80, R81 ;  /* 0x0c0000504a4f7389 */ /* 0x0004e40000040051 */
[----:B0123--:R-:W-:Y:S01]  /*5c70*/  ENDCOLLECTIVE ;  /* 0x000000000000791b */ /* 0x00ffe20003800000 */
.L_x_964:
[----:B------:R-:W-:Y:S05]  /*5c80*/  BSYNC B1 ;  /* 0x0000000000017941 */ /* 0x000fea0003800000 */
.L_x_963:
[----:B------:R-:W-:Y:S01]  /*5c90*/  MOV R75, R79 ;  /* 0x0000004f004b7202 */ /* 0x000fe20000000f00 */
[----:B------:R-:W-:Y:S06]  /*5ca0*/  BRA `(.L_x_965) ;  /* 0xffffffc800347947 */ /* 0x000fec000383ffff */
.L_x_900:
[----:B--2-4-:R-:W-:Y:S01]  /*5cb0*/  HFMA2.MMA R81, -RZ, RZ, 0, 1.847743988037109375e-06 ;  /* 0x0000001fff517435 */ /* 0x014fe200000001ff */
[----:B------:R-:W-:Y:S01]  /*5cc0*/  BSSY B0, `(.L_x_966) ;  /* 0x0000007000007945 */ /* 0x000fe20003800000 */
[----:B---3--:R-:W-:Y:S02]  /*5cd0*/  IMAD.MOV.U32 R74, RZ, RZ, R13 ;  /* 0x000000ffff4a7224 */ /* 0x008fe400078e000d */
[----:B------:R-:W-:Y:S02]  /*5ce0*/  IMAD.MOV.U32 R80, RZ, RZ, 0x10 ;  /* 0x00000010ff507424 */ /* 0x000fe400078e00ff */
[----:B------:R-:W-:-:S07]  /*5cf0*/  IMAD.MOV.U32 R75, RZ, RZ, -0x1 ;  /* 0xffffffffff4b7424 */ /* 0x000fce00078e00ff */
[----:B01---5:R-:W-:Y:S05]  /*5d00*/  WARPSYNC.COLLECTIVE R75, `(.L_x_967) ;  /* 0x000000004b087348 */ /* 0x023fea0003c00000 */
[----:B------:R2:W3:Y:S02]  /*5d10*/  SHFL.BFLY P2, R79, R74, R80, R81 ;  /* 0x0c0000504a4f7389 */ /* 0x0004e40000040051 */
[----:B0123-5:R-:W-:Y:S01]  /*5d20*/  ENDCOLLECTIVE ;  /* 0x000000000000791b */ /* 0x02ffe20003800000 */
.L_x_967:
[----:B------:R-:W-:Y:S05]  /*5d30*/  BSYNC B0 ;  /* 0x0000000000007941 */ /* 0x000fea0003800000 */
.L_x_966:
[----:B------:R-:W-:Y:S01]  /*5d40*/  IMAD.MOV.U32 R0, RZ, RZ, R79 ;  /* 0x000000ffff007224 */ /* 0x000fe200078e004f */
[----:B------:R-:W-:Y:S01]  /*5d50*/  MOV R75, 0xffffffff ;  /* 0xffffffff004b7802 */ /* 0x000fe20000000f00 */
[----:B------:R-:W-:Y:S02]  /*5d60*/  IMAD.MOV.U32 R80, RZ, RZ, 0x8 ;  /* 0x00000008ff507424 */ /* 0x000fe400078e00ff */
[----:B------:R-:W-:Y:S01]  /*5d70*/  IMAD.MOV.U32 R81, RZ, RZ, 0x1f ;  /* 0x0000001fff517424 */ /* 0x000fe200078e00ff */
[----:B------:R-:W-:-:S04]  /*5d80*/  FMNMX.FTZ R0, R0, R13, !PT ;  /* 0x0000000d00007209 */ /* 0x000fc80007810000 */
[----:B------:R-:W-:-:S07]  /*5d90*/  MOV R74, R0 ;  /* 0x00000000004a7202 */ /* 0x000fce0000000f00 */
[----:B------:R-:W-:Y:S05]  /*5da0*/  WARPSYNC.COLLECTIVE R75, `(.L_x_968) ;  /* 0x000000004b087348 */ /* 0x000fea0003c00000 */
[----:B------:R0:W1:Y:S02]  /*5db0*/  SHFL.BFLY P2, R79, R74, R80, R81 ;  /* 0x0c0000504a4f7389 */ /* 0x0000640000040051 */
[----:B01----:R-:W-:Y:S01]  /*5dc0*/  ENDCOLLECTIVE ;  /* 0x000000000000791b */ /* 0x003fe20003800000 */
.L_x_968:
[----:B------:R-:W-:Y:S01]  /*5dd0*/  HFMA2.MMA R80, -RZ, RZ, 0, 2.384185791015625e-07 ;  /* 0x00000004ff507435 */ /* 0x000fe200000001ff */
[----:B------:R-:W-:-:S05]  /*5de0*/  IMAD.MOV.U32 R3, RZ, RZ, R79 ;  /* 0x000000ffff037224 */ /* 0x000fca00078e004f */
[----:B------:R-:W-:-:S05]  /*5df0*/  FMNMX.FTZ R3, R0, R3, !PT ;  /* 0x0000000300037209 */ /* 0x000fca0007810000 */
[----:B------:R-:W-:-:S07]  /*5e00*/  IMAD.MOV.U32 R74, RZ, RZ, R3 ;  /* 0x000000ffff4a7224 */ /* 0x000fce00078e0003 */
[----:B------:R-:W-:Y:S05]  /*5e10*/  WARPSYNC.COLLECTIVE R75, `(.L_x_969) ;  /* 0x000000004b087348 */ /* 0x000fea0003c00000 */
[----:B------:R0:W1:Y:S02]  /*5e20*/  SHFL.BFLY P2, R79, R74, R80, R81 ;  /* 0x0c0000504a4f7389 */ /* 0x0000640000040051 */
[----:B01----:R-:W-:Y:S01]  /*5e30*/  ENDCOLLECTIVE ;  /* 0x000000000000791b */ /* 0x003fe20003800000 */
.L_x_969:
[----:B------:R-:W-:Y:S01]  /*5e40*/  MOV R80, 0x2 ;  /* 0x0000000200507802 */ /* 0x000fe20000000f00 */
[----:B------:R-:W-:-:S05]  /*5e50*/  IMAD.MOV.U32 R2, RZ, RZ, R79 ;  /* 0x000000ffff027224 */ /* 0x000fca00078e004f */
[----:B------:R-:W-:-:S05]  /*5e60*/  FMNMX.FTZ R2, R3, R2, !PT ;  /* 0x0000000203027209 */ /* 0x000fca0007810000 */
[----:B------:R-:W-:-:S07]  /*5e70*/  IMAD.MOV.U32 R74, RZ, RZ, R2 ;  /* 0x000000ffff4a7224 */ /* 0x000fce00078e0002 */
[----:B------:R-:W-:Y:S05]  /*5e80*/  WARPSYNC.COLLECTIVE R75, `(.L_x_970) ;  /* 0x000000004b087348 */ /* 0x000fea0003c00000 */
[----:B------:R0:W1:Y:S02]  /*5e90*/  SHFL.BFLY P2, R79, R74, R80, R81 ;  /* 0x0c0000504a4f7389 */ /* 0x0000640000040051 */
[----:B01----:R-:W-:Y:S01]  /*5ea0*/  ENDCOLLECTIVE ;  /* 0x000000000000791b */ /* 0x003fe20003800000 */
.L_x_970:
[----:B------:R-:W-:Y:S01]  /*5eb0*/  IMAD.MOV.U32 R5, RZ, RZ, R79 ;  /* 0x000000ffff057224 */ /* 0x000fe200078e004f */
[----:B------:R-:W-:Y:S06]  /*5ec0*/  BRA `(.L_x_971) ;  /* 0xffffffc800507947 */ /* 0x000fec000383ffff */
.L_x_972:
        /* <DEDUP_REMOVED lines=11> */
.L_x_2357:


//--------------------- .text._ZN4mmha33masked_multihead_attention_kernelIfLi32ELi32ELi4ELi8ELi64ELb1ELb1EEEv26Multihead_attention_paramsIT_XT5_EE --------------------------
	.section	.text._ZN4mmha33masked_multihead_attention_kernelIfLi32ELi32ELi4ELi8ELi64ELb1ELb1EEEv26Multihead_attention_paramsIT_XT5_EE,"ax",@progbits
	.align	128
        .global         _ZN4mmha33masked_multihead_attention_kernelIfLi32ELi32ELi4ELi8ELi64ELb1ELb1EEEv26Multihead_attention_paramsIT_XT5_EE
        .type           _ZN4mmha33masked_multihead_attention_kernelIfLi32ELi32ELi4ELi8ELi64ELb1ELb1EEEv26Multihead_attention_paramsIT_XT5_EE,@function
        .size           _ZN4mmha33masked_multihead_attention_kernelIfLi32ELi32ELi4ELi8ELi64ELb1ELb1EEEv26Multihead_attention_paramsIT_XT5_EE,(.L_x_2358 - _ZN4mmha33masked_multihead_attention_kernelIfLi32ELi32ELi4ELi8ELi64ELb1ELb1EEEv26Multihead_attention_paramsIT_XT5_EE)
        .other          _ZN4mmha33masked_multihead_attention_kernelIfLi32ELi32ELi4ELi8ELi64ELb1ELb1EEEv26Multihead_attention_paramsIT_XT5_EE,@"STO_CUDA_ENTRY STV_DEFAULT"
_ZN4mmha33masked_multihead_attention_kernelIfLi32ELi32ELi4ELi8ELi64ELb1ELb1EEEv26Multihead_attention_paramsIT_XT5_EE:
.text._ZN4mmha33masked_multihead_attention_kernelIfLi32ELi32ELi4ELi8ELi64ELb1ELb1EEEv26Multihead_attention_paramsIT_XT5_EE:
        /* <DEDUP_REMOVED lines=14> */
.L_x_973:
[----:B------:R-:W1:Y:S01]  /*00e0*/  LDC R6, c[0x0][0x280] ;  /* 0x0000a000ff067b82 */ /* 0x000e620000000800 */
[----:B------:R-:W2:Y:S01]  /*00f0*/  S2R R4, SR_CTAID.Y ;  /* 0x0000000000047919 */ /* 0x000ea20000002600 */
[----:B------:R-:W-:Y:S01]  /*0100*/  ULDC.64 UR4, c[0x0][0x328] ;  /* 0x0000ca0000047ab9 */ /* 0x000fe20000000a00 */
[----:B------:R-:W-:Y:S01]  /*0110*/  IMAD.MOV.U32 R32, RZ, RZ, RZ ;  /* 0x000000ffff207224 */ /* 0x000fe200078e00ff */
[----:B0-----:R-:W-:Y:S01]  /*0120*/  UIMAD.WIDE UR4, UR6, 0x4, UR4 ;  /* 0x00000004060478a5 */ /* 0x001fe2000f8e0204 */
[----:B------:R-:W-:-:S03]  /*0130*/  ULDC UR11, c[0x0][0x288] ;  /* 0x0000a200000b7ab9 */ /* 0x000fc60000000800 */
[----:B------:R-:W0:Y:S02]  /*0140*/  LDC.64 R10, c[0x0][0x2f0] ;  /* 0x0000bc00ff0a7b82 */ /* 0x000e240000000a00 */
[----:B------:R-:W-:Y:S02]  /*0150*/  IMAD.U32 R42, RZ, RZ, UR4 ;  /* 0x00000004ff2a7e24 */ /* 0x000fe4000f8e00ff */
[----:B------:R-:W-:-:S05]  /*0160*/  IMAD.U32 R43, RZ, RZ, UR5 ;  /* 0x00000005ff2b7e24 */ /* 0x000fca000f8e00ff */
[----:B------:R3:W5:Y:S01]  /*0170*/  LDG.E R42, desc[UR8][R42.64] ;  /* 0x000000082a2a7981 */ /* 0x000762000c1e1900 */
[----:B-1----:R-:W-:-:S04]  /*0180*/  IABS R5, R6 ;  /* 0x0000000600057213 */ /* 0x002fc80000000000 */
[----:B------:R-:W1:Y:S01]  /*0190*/  I2F.RP R0, R5 ;  /* 0x0000000500007306 */ /* 0x000e620000209400 */
[----:B0-----:R-:W-:-:S07]  /*01a0*/  ISETP.NE.U32.AND P0, PT, R10, RZ, PT ;  /* 0x000000ff0a00720c */ /* 0x001fce0003f05070 */
[----:B-1----:R-:W0:Y:S02]  /*01b0*/  MUFU.RCP R0, R0 ;  /* 0x0000000000007308 */ /* 0x002e240000001000 */
[----:B0-----:R-:W-:-:S06]  /*01c0*/  VIADD R2, R0, 0xffffffe ;  /* 0x0ffffffe00027836 */ /* 0x001fcc0000000000 */
[----:B------:R0:W1:Y:S02]  /*01d0*/  F2I.FTZ.U32.TRUNC.NTZ R3, R2 ;  /* 0x0000000200037305 */ /* 0x000064000021f000 */
[----:B0-----:R-:W-:Y:S01]  /*01e0*/  HFMA2.MMA R2, -RZ, RZ, 0, 0 ;  /* 0x00000000ff027435 */ /* 0x001fe200000001ff */
[----:B-1----:R-:W-:-:S04]  /*01f0*/  IMAD.MOV R8, RZ, RZ, -R3 ;  /* 0x000000ffff087224 */ /* 0x002fc800078e0a03 */
[----:B------:R-:W-:Y:S01]  /*0200*/  IMAD R7, R8, R5, RZ ;  /* 0x0000000508077224 */ /* 0x000fe200078e02ff */
[----:B--2---:R-:W-:Y:S02]  /*0210*/  IABS R8, R4 ;  /* 0x0000000400087213 */ /* 0x004fe40000000000 */
[----:B------:R-:W0:Y:S02]  /*0220*/  LDC R4, c[0x0][0x29c] ;  /* 0x0000a700ff047b82 */ /* 0x000e240000000800 */
[----:B------:R-:W-:-:S06]  /*0230*/  IMAD.HI.U32 R3, R3, R7, R2 ;  /* 0x0000000703037227 */ /* 0x000fcc00078e0002 */
[----:B------:R-:W-:-:S04]  /*0240*/  IMAD.HI.U32 R7, R3, R8, RZ ;  /* 0x0000000803077227 */ /* 0x000fc800078e00ff */
[----:B------:R-:W-:-:S04]  /*0250*/  IMAD.MOV R0, RZ, RZ, -R7 ;  /* 0x000000ffff007224 */ /* 0x000fc800078e0a07 */
[----:B------:R-:W-:-:S05]  /*0260*/  IMAD R0, R5, R0, R8 ;  /* 0x0000000005007224 */ /* 0x000fca00078e0208 */
[----:B------:R-:W-:Y:S02]  /*0270*/  ISETP.GT.U32.AND P2, PT, R5, R0, PT ;  /* 0x000000000500720c */ /* 0x000fe40003f44070 */
[----:B0-----:R-:W-:-:S04]  /*0280*/  ISETP.NE.AND P3, PT, R4, RZ, PT ;  /* 0x000000ff0400720c */ /* 0x001fc80003f65270 */
[----:B------:R-:W-:-:S07]  /*0290*/  ISETP.NE.AND.EX P0, PT, R11, RZ, !P3, P0 ;  /* 0x000000ff0b00720c */ /* 0x000fce0005f05300 */
[----:B------:R-:W-:Y:S02]  /*02a0*/  @!P2 IMAD.IADD R0, R0, 0x1, -R5 ;  /* 0x000000010000a824 */ /* 0x000fe400078e0a05 */
[----:B------:R-:W-:Y:S01]  /*02b0*/  @!P2 VIADD R7, R7, 0x1 ;  /* 0x000000010707a836 */ /* 0x000fe20000000000 */
[----:B------:R-:W-:Y:S02]  /*02c0*/  ISETP.NE.AND P2, PT, R6, RZ, PT ;  /* 0x000000ff0600720c */ /* 0x000fe40003f45270 */
[----:B------:R-:W-:Y:S02]  /*02d0*/  ISETP.GE.U32.AND P1, PT, R0, R5, PT ;  /* 0x000000050000720c */ /* 0x000fe40003f26070 */
[----:B------:R-:W-:Y:S01]  /*02e0*/  LOP3.LUT R0, R6, UR6, RZ, 0x3c, !PT ;  /* 0x0000000606007c12 */ /* 0x000fe2000f8e3cff */
[----:B------:R-:W0:Y:S03]  /*02f0*/  @P0 LDC.64 R8, c[0x0][0x2f0] ;  /* 0x0000bc00ff080b82 */ /* 0x000e260000000a00 */
[----:B------:R-:W-:Y:S01]  /*0300*/  ISETP.GE.AND P4, PT, R0, RZ, PT ;  /* 0x000000ff0000720c */ /* 0x000fe20003f86270 */
[----:B------:R-:W1:Y:S01]  /*0310*/  S2R R2, SR_TID.X ;  /* 0x0000000000027919 */ /* 0x000e620000002100 */
[----:B------:R-:W2:Y:S03]  /*0320*/  S2R R3, SR_CTAID.X ;  /* 0x0000000000037919 */ /* 0x000ea60000002500 */
[----:B------:R-:W4:Y:S02]  /*0330*/  LDC R0, c[0x0][0x278] ;  /* 0x00009e00ff007b82 */ /* 0x000f240000000800 */
[----:B------:R-:W-:-:S06]  /*0340*/  @P1 VIADD R7, R7, 0x1 ;  /* 0x0000000107071836 */ /* 0x000fcc0000000000 */
[----:B------:R-:W-:Y:S02]  /*0350*/  @!P4 IADD3 R7, -R7, RZ, RZ ;  /* 0x000000ff0707c210 */ /* 0x000fe40007ffe1ff */
[----:B------:R-:W-:-:S05]  /*0360*/  @!P2 LOP3.LUT R7, RZ, R6, RZ, 0x33, !PT ;  /* 0x00000006ff07a212 */ /* 0x000fca00078e33ff */
[----:B0-----:R-:W-:-:S05]  /*0370*/  @P0 IMAD.WIDE R8, R7, 0x4, R8 ;  /* 0x0000000407080825 */ /* 0x001fca00078e0208 */
[----:B------:R3:W5:Y:S01]  /*0380*/  @P0 LDG.E R32, desc[UR8][R8.64] ;  /* 0x0000000808200981 */ /* 0x000762000c1e1900 */
[----:B------:R-:W-:Y:S01]  /*0390*/  IMAD.U32 R10, RZ, RZ, UR11 ;  /* 0x0000000bff0a7e24 */ /* 0x000fe2000f8e00ff */
[----:B-1----:R-:W-:Y:S02]  /*03a0*/  ISETP.GT.AND P4, PT, R2, 0x1f, PT ;  /* 0x0000001f0200780c */ /* 0x002fe40003f84270 */
[----:B--2---:R-:W-:Y:S01]  /*03b0*/  SHF.L.U32 R23, R3, 0x5, RZ ;  /* 0x0000000503177819 */ /* 0x004fe200000006ff */
[----:B------:R-:W-:Y:S01]  /*03c0*/  IMAD R11, R10, UR6, R3 ;  /* 0x000000060a0b7c24 */ /* 0x000fe2000f8e0203 */
[C---:B----4-:R-:W-:Y:S01]  /*03d0*/  ISETP.NE.AND P1, PT, R0.reuse, RZ, PT ;  /* 0x000000ff0000720c */ /* 0x050fe20003f25270 */
[----:B------:R-:W-:Y:S02]  /*03e0*/  USHF.R.S32.HI UR7, URZ, 0x1f, UR6 ;  /* 0x0000001f3f077899 */ /* 0x000fe40008011406 */
[----:B------:R-:W-:Y:S02]  /*03f0*/  IMAD R0, R0, UR6, R23 ;  /* 0x0000000600007c24 */ /* 0x000fe4000f8e0217 */
[----:B------:R-:W-:Y:S01]  /*0400*/  IMAD.SHL.U32 R11, R11, 0x20, RZ ;  /* 0x000000200b0b7824 */ /* 0x000fe200078e00ff */
[----:B------:R-:W-:Y:S01]  /*0410*/  BSSY B0, `(.L_x_974) ;  /* 0x0000012000007945 */ /* 0x000fe20003800000 */
[----:B------:R-:W-:-:S03]  /*0420*/  IMAD.MOV.U32 R10, RZ, RZ, RZ ;  /* 0x000000ffff0a7224 */ /* 0x000fc600078e00ff */
[----:B------:R-:W-:Y:S01]  /*0430*/  SEL R5, R11, R0, !P1 ;  /* 0x000000000b057207 */ /* 0x000fe20004800000 */
[----:B---3--:R-:W-:Y:S06]  /*0440*/  @P4 BRA `(.L_x_975) ;  /* 0x0000000000384947 */ /* 0x008fec0003800000 */
        /* <DEDUP_REMOVED lines=14> */
.L_x_975:
[----:B------:R-:W-:Y:S05]  /*0530*/  BSYNC B0 ;  /* 0x0000000000007941 */ /* 0x000fea0003800000 */
.L_x_974:
[----:B------:R-:W-:Y:S01]  /*0540*/  ULDC.64 UR4, c[0x0][0x230] ;  /* 0x00008c0000047ab9 */ /* 0x000fe20000000a00 */
[----:B------:R-:W-:Y:S01]  /*0550*/  ISETP.GE.AND P1, PT, R2, 0x20, PT ;  /* 0x000000200200780c */ /* 0x000fe20003f26270 */
[----:B------:R-:W0:Y:S01]  /*0560*/  @!P4 LDC.64 R12, c[0x0][0x248] ;  /* 0x00009200ff0ccb82 */ /* 0x000e220000000a00 */
[----:B------:R-:W-:Y:S01]  /*0570*/  ISETP.EQ.U32.AND P2, PT, RZ, UR4, PT ;  /* 0x00000004ff007c0c */ /* 0x000fe2000bf42070 */
[----:B------:R-:W-:Y:S01]  /*0580*/  ULDC UR12, c[0x0][0x284] ;  /* 0x0000a100000c7ab9 */ /* 0x000fe20000000800 */
[--C-:B------:R-:W-:Y:S01]  /*0590*/  SHF.R.S32.HI R5, RZ, 0x1f, R2.reuse ;  /* 0x0000001fff057819 */ /* 0x100fe20000011402 */
[----:B------:R-:W-:Y:S01]  /*05a0*/  IMAD.IADD R23, R23, 0x1, R2 ;  /* 0x0000000117177824 */ /* 0x000fe200078e0202 */
        /* <DEDUP_REMOVED lines=8> */
[----:B------:R-:W-:Y:S02]  /*0630*/  ISETP.NE.AND.EX P6, PT, RZ, UR5, PT, P6 ;  /* 0x00000005ff007c0c */ /* 0x000fe4000bfc5360 */
[----:B-----5:R-:W-:Y:S01]  /*0640*/  IADD3 R16, R42, -0x1, RZ ;  /* 0xffffffff2a107810 */ /* 0x020fe20007ffe0ff */
[C-C-:B------:R-:W-:Y:S01]  /*0650*/  IMAD.IADD R17, R2.reuse, 0x1, -R8.reuse ;  /* 0x0000000102117824 */ /* 0x140fe200078e0a08 */
[----:B------:R-:W-:Y:S01]  /*0660*/  ISETP.GT.OR P6, PT, R2, 0x1f, !P6 ;  /* 0x0000001f0200780c */ /* 0x000fe200077c4670 */
[----:B------:R-:W1:Y:S01]  /*0670*/  @!P2 LDC.64 R18, c[0x0][0x230] ;  /* 0x00008c00ff12ab82 */ /* 0x000e620000000a00 */
[----:B------:R-:W-:Y:S01]  /*0680*/  @!P2 PLOP3.LUT P1, PT, PT, PT, PT, 0x80, 0x0 ;  /* 0x000000000000a81c */ /* 0x000fe20003f2f070 */
[----:B------:R-:W-:Y:S01]  /*0690*/  IMAD.IADD R8, R11, 0x1, R8 ;  /* 0x000000010b087824 */ /* 0x000fe200078e0208 */
[----:B------:R-:W-:Y:S01]  /*06a0*/  ULDC.64 UR4, c[0x0][0x2a8] ;  /* 0x0000aa0000047ab9 */ /* 0x000fe20000000a00 */
[----:B------:R-:W-:Y:S01]  /*06b0*/  @!P4 IMAD R9, R16, 0x4, R17 ;  /* 0x000000041009c824 */ /* 0x000fe200078e0211 */
[----:B------:R-:W-:Y:S01]  /*06c0*/  PLOP3.LUT P5, PT, P0, P1, PT, 0x80, 0x0 ;  /* 0x000000000000781c */ /* 0x000fe200007a3070 */
[----:B------:R-:W-:Y:S01]  /*06d0*/  IMAD.U32 R0, RZ, RZ, UR12 ;  /* 0x0000000cff007e24 */ /* 0x000fe2000f8e00ff */
[----:B------:R-:W-:Y:S01]  /*06e0*/  UISETP.NE.U32.AND UP0, UPT, UR4, URZ, UPT ;  /* 0x0000003f0400728c */ /* 0x000fe2000bf05070 */
[----:B------:R-:W-:-:S04]  /*06f0*/  @!P4 IMAD R9, R8, UR12, R9 ;  /* 0x0000000c0809cc24 */ /* 0x000fc8000f8e0209 */
[----:B------:R-:W2:Y:S01]  /*0700*/  @!P6 LDC.64 R14, c[0x0][0x220] ;  /* 0x00008800ff0eeb82 */ /* 0x000ea20000000a00 */
[----:B0-----:R-:W-:Y:S01]  /*0710*/  @!P4 IMAD.WIDE R12, R9, 0x4, R12 ;  /* 0x00000004090cc825 */ /* 0x001fe200078e020c */
[----:B------:R-:W-:-:S04]  /*0720*/  HFMA2.MMA R9, -RZ, RZ, 0, 0 ;  /* 0x00000000ff097435 */ /* 0x000fc800000001ff */
[----:B------:R-:W-:Y:S01]  /*0730*/  @P5 IMAD R25, R32, UR11, R3 ;  /* 0x0000000b20195c24 */ /* 0x000fe2000f8e0203 */
[----:B------:R-:W3:Y:S01]  /*0740*/  @!P4 LDG.E R22, desc[UR8][R12.64] ;  /* 0x000000080c16c981 */ /* 0x000ee2000c1e1900 */
[----:B------:R-:W0:Y:S01]  /*0750*/  @P5 LDC.64 R20, c[0x0][0x2e0] ;  /* 0x0000b800ff145b82 */ /* 0x000e220000000a00 */
[----:B-1----:R-:W-:Y:S01]  /*0760*/  @!P2 IMAD.WIDE R18, R23, 0x4, R18 ;  /* 0x000000041712a825 */ /* 0x002fe200078e0212 */
[----:B------:R-:W-:Y:S01]  /*0770*/  IABS R48, R0 ;  /* 0x0000000000307213 */ /* 0x000fe20000000000 */
[----:B------:R-:W-:Y:S02]  /*0780*/  UISETP.NE.AND.EX UP0, UPT, UR5, URZ, UPT, UP0 ;  /* 0x0000003f0500728c */ /* 0x000fe4000bf05300 */
[----:B------:R-:W-:Y:S01]  /*0790*/  @P5 IMAD R25, R25, 0x20, R2 ;  /* 0x0000002019195824 */ /* 0x000fe200078e0202 */
[----:B------:R-:W3:Y:S01]  /*07a0*/  @!P2 LDG.E R9, desc[UR8][R18.64] ;  /* 0x000000081209a981 */ /* 0x000ee2000c1e1900 */
[----:B--2---:R-:W-:-:S04]  /*07b0*/  @!P6 IMAD.WIDE R14, R23, 0x4, R14 ;  /* 0x00000004170ee825 */ /* 0x004fc800078e020e */
[----:B------:R-:W-:Y:S02]  /*07c0*/  IMAD.MOV.U32 R23, RZ, RZ, RZ ;  /* 0x000000ffff177224 */ /* 0x000fe400078e00ff */
[----:B0-----:R-:W-:-:S04]  /*07d0*/  @P5 IMAD.WIDE R20, R25, 0x4, R20 ;  /* 0x0000000419145825 */ /* 0x001fc800078e0214 */
[----:B------:R0:W2:Y:S04]  /*07e0*/  @!P6 LDG.E R23, desc[UR8][R14.64] ;  /* 0x000000080e17e981 */ /* 0x0000a8000c1e1900 */
[----:B------:R-:W4:Y:S01]  /*07f0*/  @P5 LDG.E R21, desc[UR8][R20.64] ;  /* 0x0000000814155981 */ /* 0x000f22000c1e1900 */
[----:B------:R-:W1:Y:S08]  /*0800*/  I2F.RP R0, R48 ;  /* 0x0000003000007306 */ /* 0x000e700000209400 */
[----:B-1----:R-:W0:Y:S01]  /*0810*/  MUFU.RCP R0, R0 ;  /* 0x0000000000007308 */ /* 0x002e220000001000 */
[----:B------:R-:W-:Y:S01]  /*0820*/  @UP0 ULEA UR4, UP1, UR6, UR4, 0x2 ;  /* 0x0000000406040291 */ /* 0x000fe2000f82103f */
[----:B------:R-:W-:Y:S01]  /*0830*/  PLOP3.LUT P2, PT, PT, PT, UP0, 0x80, 0x0 ;  /* 0x000000000000781c */ /* 0x000fe20003f4f008 */
[----:B0-----:R-:W-:-:S05]  /*0840*/  VIADD R14, R0, 0xffffffe ;  /* 0x0ffffffe000e7836 */ /* 0x001fca0000000000 */
[----:B------:R0:W1:Y:S01]  /*0850*/  F2I.FTZ.U32.TRUNC.NTZ R15, R14 ;  /* 0x0000000e000f7305 */ /* 0x000062000021f000 */
[----:B------:R-:W-:Y:S01]  /*0860*/  @UP0 ULEA.HI.X UR5, UR6, UR5, UR7, 0x2, UP1 ;  /* 0x0000000506050291 */ /* 0x000fe200088f1407 */
[----:B------:R-:W-:Y:S02]  /*0870*/  IMAD.MOV.U32 R49, RZ, RZ, RZ ;  /* 0x000000ffff317224 */ /* 0x000fe400078e00ff */
[----:B------:R-:W-:Y:S01]  /*0880*/  IMAD.U32 R12, RZ, RZ, UR4 ;  /* 0x00000004ff0c7e24 */ /* 0x000fe2000f8e00ff */
[----:B------:R-:W-:Y:S02]  /*0890*/  ULDC.U8 UR4, c[0x0][0x294] ;  /* 0x0000a50000047ab9 */ /* 0x000fe40000000000 */
[----:B------:R-:W-:Y:S01]  /*08a0*/  MOV R13, UR5 ;  /* 0x00000005000d7c02 */ /* 0x000fe20008000f00 */
[----:B0-----:R-:W-:-:S04]  /*08b0*/  IMAD.MOV.U32 R14, RZ, RZ, RZ ;  /* 0x000000ffff0e7224 */ /* 0x001fc800078e00ff */
[----:B------:R0:W5:Y:S01]  /*08c0*/  @P2 LDG.E R49, desc[UR8][R12.64] ;  /* 0x000000080c312981 */ /* 0x000162000c1e1900 */
[----:B-1----:R-:W-:-:S04]  /*08d0*/  IMAD.MOV R19, RZ, RZ, -R15 ;  /* 0x000000ffff137224 */ /* 0x002fc800078e0a0f */
[----:B------:R-:W-:Y:S01]  /*08e0*/  IMAD R19, R19, R48, RZ ;  /* 0x0000003013137224 */ /* 0x000fe200078e02ff */
[----:B0-----:R-:W-:-:S03]  /*08f0*/  IABS R12, R16 ;  /* 0x00000010000c7213 */ /* 0x001fc60000000000 */
[----:B------:R-:W-:Y:S02]  /*0900*/  IMAD.HI.U32 R15, R15, R19, R14 ;  /* 0x000000130f0f7227 */ /* 0x000fe400078e000e */
[----:B------:R-:W0:Y:S04]  /*0910*/  LDC R19, c[0x0][0x290] ;  /* 0x0000a400ff137b82 */ /* 0x000e280000000800 */
[----:B------:R-:W-:-:S05]  /*0920*/  IMAD.HI.U32 R15, R15, R12, RZ ;  /* 0x0000000c0f0f7227 */ /* 0x000fca00078e00ff */
        /* <DEDUP_REMOVED lines=10> */
[----:B------:R-:W-:Y:S01]  /*09d0*/  UIMAD UR6, UR6, UR12, URZ ;  /* 0x0000000c060672a4 */ /* 0x000fe2000f8e023f */
[----:B------:R-:W-:-:S11]  /*09e0*/  IMAD R7, R7, UR11, RZ ;  /* 0x0000000b07077c24 */ /* 0x000fd6000f8e02ff */
[----:B------:R-:W-:Y:S01]  /*09f0*/  @!P6 LOP3.LUT R0, RZ, UR12, RZ, 0x33, !PT ;  /* 0x0000000cff00ec12 */ /* 0x000fe2000f8e33ff */
[----:B---3--:R-:W-:Y:S01]  /*0a00*/  @!P3 FADD.FTZ R22, R9, R22 ;  /* 0x000000160916b221 */ /* 0x008fe20000010000 */
[C---:B0-----:R-:W-:Y:S02]  /*0a10*/  ISETP.GT.AND P3, PT, R19.reuse, RZ, !P2 ;  /* 0x000000ff1300720c */ /* 0x041fe40005764270 */
[----:B------:R-:W-:-:S04]  /*0a20*/  ISETP.LT.OR P2, PT, R19, 0x1, !P2 ;  /* 0x000000011300780c */ /* 0x000fc80005741670 */
[----:B------:R-:W-:Y:S01]  /*0a30*/  PLOP3.LUT P2, PT, P3, P2, PT, 0xa8, 0x0 ;  /* 0x000000000000781c */ /* 0x000fe20001f45570 */
[----:B--2---:R-:W-:Y:S01]  /*0a40*/  FADD.FTZ R10, R23, R10 ;  /* 0x0000000a170a7221 */ /* 0x004fe20000010000 */
[----:B----4-:R-:W-:Y:S01]  /*0a50*/  @P5 FMUL.FTZ R22, R22, R21 ;  /* 0x0000001516165220 */ /* 0x010fe20000410000 */
[----:B------:R-:W-:-:S10]  /*0a60*/  ISETP.NE.AND P5, PT, R4, RZ, PT ;  /* 0x000000ff0400720c */ /* 0x000fd40003fa5270 */
        /* <DEDUP_REMOVED lines=14> */
[----:B0-----:R-:W-:Y:S02]  /*0b50*/  VIADD R12, R4, 0xffffffe ;  /* 0x0ffffffe040c7836 */ /* 0x001fe40000000000 */
[----:B------:R-:W-:-:S04]  /*0b60*/  IMAD.MOV R4, RZ, RZ, -R20 ;  /* 0x000000ffff047224 */ /* 0x000fc800078e0a14 */
[----:B------:R0:W1:Y:S02]  /*0b70*/  F2I.FTZ.U32.TRUNC.NTZ R13, R12 ;  /* 0x0000000c000d7305 */ /* 0x000064000021f000 */
[----:B0-----:R-:W-:Y:S01]  /*0b80*/  IMAD.MOV.U32 R12, RZ, RZ, RZ ;  /* 0x000000ffff0c7224 */ /* 0x001fe200078e00ff */
[----:B-1----:R-:W-:-:S05]  /*0b90*/  IADD3 R14, RZ, -R13, RZ ;  /* 0x8000000dff0e7210 */ /* 0x002fca0007ffe0ff */
        /* <DEDUP_REMOVED lines=23> */
.L_x_978:
[----:B------:R-:W-:Y:S05]  /*0d10*/  BSYNC B0 ;  /* 0x0000000000007941 */ /* 0x000fea0003800000 */
.L_x_977:
[----:B------:R-:W-:Y:S06]  /*0d20*/  BAR.SYNC.DEFER_BLOCKING 0x0 ;  /* 0x0000000000007b1d */ /* 0x000fec0000010000 */
[----:B------:R-:W-:Y:S02]  /*0d30*/  BSSY B0, `(.L_x_979) ;  /* 0x0000005000007945 */ /* 0x000fe40003800000 */
[----:B------:R-:W-:Y:S06]  /*0d40*/  BAR.SYNC.DEFER_BLOCKING 0x0 ;  /* 0x0000000000007b1d */ /* 0x000fec0000010000 */
[----:B------:R-:W-:Y:S05]  /*0d50*/  @!P1 BRA `(.L_x_980) ;  /* 0x0000000000089947 */ /* 0x000fea0003800000 */
[----:B0-----:R1:W2:Y:S04]  /*0d60*/  @!P5 LDS R22, [R19] ;  /* 0x000000001316d984 */ /* 0x0012a80000000800 */
[----:B------:R1:W3:Y:S02]  /*0d70*/  LDS R10, [R4] ;  /* 0x00000000040a7984 */ /* 0x0002e40000000800 */
.L_x_980:
[----:B------:R-:W-:Y:S05]  /*0d80*/  BSYNC B0 ;  /* 0x0000000000007941 */ /* 0x000fea0003800000 */
.L_x_979:
[----:B------:R-:W-:Y:S06]  /*0d90*/  BAR.SYNC.DEFER_BLOCKING 0x0 ;  /* 0x0000000000007b1d */ /* 0x000fec0000010000 */
.L_x_976:
[----:B01----:R-:W-:Y:S01]  /*0da0*/  VIADDMNMX R4, R42, -UR12, RZ, !PT ;  /* 0x8000000c2a047c46 */ /* 0x003fe2000f8001ff */
[----:B------:R-:W-:Y:S01]  /*0db0*/  BSSY B0, `(.L_x_981) ;  /* 0x0000021000007945 */ /* 0x000fe20003800000 */
[----:B------:R-:W-:Y:S02]  /*0dc0*/  MOV R12, RZ ;  /* 0x000000ff000c7202 */ /* 0x000fe40000000f00 */
[----:B------:R-:W-:Y:S01]  /*0dd0*/  R2UR UR10, R4 ;  /* 0x00000000040a72ca */ /* 0x000fe200000e0000 */
[----:B------:R-:W-:-:S14]  /*0de0*/  @P4 BRA `(.L_x_982) ;  /* 0x0000000000744947 */ /* 0x000fdc0003800000 */
[----:B------:R-:W0:Y:S01]  /*0df0*/  S2UR UR7, SR_CgaCtaId ;  /* 0x00000000000779c3 */ /* 0x000e220000008800 */
[----:B------:R-:W-:Y:S02]  /*0e00*/  UMOV UR5, 0x400 ;  /* 0x0000040000057882 */ /* 0x000fe40000000000 */
[----:B------:R-:W-:-:S04]  /*0e10*/  UIADD3 UR4, UR5, 0x10, URZ ;  /* 0x0000001005047890 */ /* 0x000fc8000fffe03f */
[----:B0-----:R-:W-:-:S06]  /*0e20*/  ULEA UR4, UR7, UR4, 0x18 ;  /* 0x0000000407047291 */ /* 0x001fcc000f8ec03f */
[----:B------:R-:W-:-:S05]  /*0e30*/  LEA R13, R2, UR4, 0x2 ;  /* 0x00000004020d7c11 */ /* 0x000fca000f8e10ff */
[----:B---3--:R0:W-:Y:S01]  /*0e40*/  STS [R13], R10 ;  /* 0x0000000a0d007388 */ /* 0x0081e20000000800 */
[----:B------:R-:W-:Y:S05]  /*0e50*/  @P5 BRA `(.L_x_983) ;  /* 0x0000000000245947 */ /* 0x000fea0003800000 */
[----:B0-----:R-:W0:Y:S01]  /*0e60*/  LDC.64 R12, c[0x0][0x248] ;  /* 0x00009200ff0c7b82 */ /* 0x001e220000000a00 */
[----:B------:R-:W-:Y:S01]  /*0e70*/  UIADD3 UR4, UR5, 0x90, URZ ;  /* 0x0000009005047890 */ /* 0x000fe2000fffe03f */
[----:B------:R-:W-:-:S03]  /*0e80*/  IMAD R15, R0, 0x4, R17 ;  /* 0x00000004000f7824 */ /* 0x000fc600078e0211 */
[----:B------:R-:W-:Y:S01]  /*0e90*/  ULEA UR4, UR7, UR4, 0x18 ;  /* 0x0000000407047291 */ /* 0x000fe2000f8ec03f */
[----:B------:R-:W-:-:S05]  /*0ea0*/  IMAD R15, R8, UR12, R15 ;  /* 0x0000000c080f7c24 */ /* 0x000fca000f8e020f */
[----:B------:R-:W-:-:S05]  /*0eb0*/  LEA R4, R2, UR4, 0x2 ;  /* 0x0000000402047c11 */ /* 0x000fca000f8e10ff */
[----:B------:R1:W-:Y:S01]  /*0ec0*/  STS [R4], R9 ;  /* 0x0000000904007388 */ /* 0x0003e20000000800 */
[----:B0-----:R-:W-:-:S05]  /*0ed0*/  IMAD.WIDE R12, R15, 0x4, R12 ;  /* 0x000000040f0c7825 */ /* 0x001fca00078e020c */
[----:B--2---:R1:W-:Y:S02]  /*0ee0*/  STG.E desc[UR8][R12.64], R22 ;  /* 0x000000160c007986 */ /* 0x0043e4000c101908 */
.L_x_983:
[----:B------:R-:W-:Y:S01]  /*0ef0*/  UMOV UR4, 0xffffffff ;  /* 0xffffffff00047882 */ /* 0x000fe20000000000 */
[----:B--2---:R-:W-:Y:S02]  /*0f00*/  FMUL.FTZ R37, R22, R10 ;  /* 0x0000000a16257220 */ /* 0x004fe40000410000 */
[----:B------:R-:W-:Y:S05]  /*0f10*/  BRA.DIV UR4, `(.L_x_984) ;  /* 0x0000004a04447947 */ /* 0x000fea000b800000 */
[----:B------:R-:W1:Y:S02]  /*0f20*/  SHFL.BFLY PT, R31, R37, 0x10, 0x1f ;  /* 0x0e001f00251f7f89 */ /* 0x000e6400000e0000 */
[----:B-1----:R-:W-:-:S05]  /*0f30*/  FADD.FTZ R4, R37, R31 ;  /* 0x0000001f25047221 */ /* 0x002fca0000010000 */
[----:B------:R-:W1:Y:S02]  /*0f40*/  SHFL.BFLY PT, R31, R4, 0x8, 0x1f ;  /* 0x0d001f00041f7f89 */ /* 0x000e6400000e0000 */
[----:B-1----:R-:W-:-:S05]  /*0f50*/  FADD.FTZ R8, R4, R31 ;  /* 0x0000001f04087221 */ /* 0x002fca0000010000 */
[----:B------:R-:W1:Y:S02]  /*0f60*/  SHFL.BFLY PT, R31, R8, 0x4, 0x1f ;  /* 0x0c801f00081f7f89 */ /* 0x000e6400000e0000 */
[----:B-1----:R-:W-:-:S05]  /*0f70*/  FADD.FTZ R12, R8, R31 ;  /* 0x0000001f080c7221 */ /* 0x002fca0000010000 */
[----:B------:R-:W0:Y:S02]  /*0f80*/  SHFL.BFLY PT, R31, R12, 0x2, 0x1f ;  /* 0x0c401f000c1f7f89 */ /* 0x000e2400000e0000 */
[----:B0-----:R-:W-:-:S05]  /*0f90*/  FADD.FTZ R13, R12, R31 ;  /* 0x0000001f0c0d7221 */ /* 0x001fca0000010000 */
[----:B------:R0:W1:Y:S02]  /*0fa0*/  SHFL.BFLY PT, R31, R13, 0x1, 0x1f ;  /* 0x0c201f000d1f7f89 */ /* 0x00006400000e0000 */
.L_x_1072:
[----:B-1----:R-:W-:-:S07]  /*0fb0*/  FADD.FTZ R12, R13, R31 ;  /* 0x0000001f0d0c7221 */ /* 0x002fce0000010000 */
.L_x_982:
[----:B------:R-:W-:Y:S05]  /*0fc0*/  BSYNC B0 ;  /* 0x0000000000007941 */ /* 0x000fea0003800000 */
.L_x_981:
[----:B------:R-:W1:Y:S01]  /*0fd0*/  S2R R21, SR_CgaCtaId ;  /* 0x0000000000157919 */ /* 0x000e620000008800 */
[----:B------:R-:W-:Y:S01]  /*0fe0*/  ISETP.NE.AND P1, PT, R2, RZ, PT ;  /* 0x000000ff0200720c */ /* 0x000fe20003f25270 */
[----:B0-----:R-:W-:Y:S01]  /*0ff0*/  VIADD R13, R16, -UR10 ;  /* 0x8000000a100d7c36 */ /* 0x001fe20008000000 */
[----:B------:R-:W-:Y:S01]  /*1000*/  MOV R14, 0x400 ;  /* 0x00000400000e7802 */ /* 0x000fe20000000f00 */
        /* <DEDUP_REMOVED lines=11> */
[----:B------:R-:W0:Y:S01]  /*10c0*/  LDC.64 R8, c[0x0][0x2c8] ;  /* 0x0000b200ff087b82 */ /* 0x000e220000000a00 */
[----:B---3-5:R-:W-:Y:S01]  /*10d0*/  IMAD.IADD R10, R16, 0x1, -R49 ;  /* 0x00000001100a7824 */ /* 0x028fe200078e0a31 */
[----:B------:R-:W-:-:S03]  /*10e0*/  ULDC UR4, c[0x0][0x2d0] ;  /* 0x0000b40000047ab9 */ /* 0x000fc60000000800 */
[----:B------:R-:W-:-:S04]  /*10f0*/  IMAD R19, R3, UR4, R10 ;  /* 0x0000000403137c24 */ /* 0x000fc8000f8e020a */
[----:B------:R-:W-:-:S04]  /*1100*/  IMAD R19, R19, UR4, R10 ;  /* 0x0000000413137c24 */ /* 0x000fc8000f8e020a */
[----:B0-----:R-:W-:-:S06]  /*1110*/  IMAD.WIDE R8, R19, 0x4, R8 ;  /* 0x0000000413087825 */ /* 0x001fcc00078e0208 */
[----:B------:R-:W3:Y:S02]  /*1120*/  LDG.E R9, desc[UR8][R8.64] ;  /* 0x0000000808097981 */ /* 0x000ee4000c1e1900 */
[----:B---3--:R-:W-:-:S07]  /*1130*/  FADD.FTZ R4, R4, R9 ;  /* 0x0000000904047221 */ /* 0x008fce0000010000 */
.L_x_986:
[----:B------:R0:W-:Y:S02]  /*1140*/  STS [R15], R4 ;  /* 0x000000040f007388 */ /* 0x0001e40000000800 */
.L_x_985:
[----:B------:R-:W-:Y:S05]  /*1150*/  WARPSYNC.ALL ;  /* 0x0000000000007948 */ /* 0x000fea0003800000 */
[----:B------:R-:W-:Y:S01]  /*1160*/  BAR.SYNC.DEFER_BLOCKING 0x0 ;  /* 0x0000000000007b1d */ /* 0x000fe20000010000 */
[----:B------:R-:W-:Y:S01]  /*1170*/  VIADD R8, R14, 0x10 ;  /* 0x000000100e087836 */ /* 0x000fe20000000000 */
[----:B0-----:R-:W-:Y:S01]  /*1180*/  LEA.HI.SX32 R15, R5, UR10, 0x1e ;  /* 0x0000000a050f7c11 */ /* 0x001fe2000f8ff2ff */
[----:B------:R-:W-:Y:S02]  /*1190*/  VIADD R13, R13, 0x7 ;  /* 0x000000070d0d7836 */ /* 0x000fe40000000000 */
[----:B------:R-:W-:Y:S01]  /*11a0*/  IMAD R7, R7, R6, R3 ;  /* 0x0000000607077224 */ /* 0x000fe200078e0203 */
[----:B------:R-:W-:-:S02]  /*11b0*/  LEA R8, R21, R8, 0x18 ;  /* 0x0000000815087211 */ /* 0x000fc400078ec0ff */
[----:B---3--:R-:W-:-:S03]  /*11c0*/  SHF.R.S32.HI R10, RZ, 0x1f, R13 ;  /* 0x0000001fff0a7819 */ /* 0x008fc6000001140d */
[----:B------:R-:W-:Y:S01]  /*11d0*/  IMAD R8, R17, 0x4, R8 ;  /* 0x0000000411087824 */ /* 0x000fe200078e0208 */
[----:B------:R-:W-:-:S04]  /*11e0*/  LEA.HI R10, R10, R13, RZ, 0x3 ;  /* 0x0000000d0a0a7211 */ /* 0x000fc800078f18ff */
[----:B------:R-:W-:-:S04]  /*11f0*/  LOP3.LUT R10, R10, 0xfffffff8, RZ, 0xc0, !PT ;  /* 0xfffffff80a0a7812 */ /* 0x000fc800078ec0ff */
[----:B------:R-:W-:Y:S01]  /*1200*/  IADD3 R10, R10, UR10, RZ ;  /* 0x0000000a0a0a7c10 */ /* 0x000fe2000fffe0ff */
[----:B------:R0:W1:Y:S04]  /*1210*/  LDS R47, [R8] ;  /* 0x00000000082f7984 */ /* 0x0000680000000800 */
[----:B------:R0:W3:Y:S04]  /*1220*/  LDS R46, [R8+0x10] ;  /* 0x00001000082e7984 */ /* 0x0000e80000000800 */
[----:B------:R0:W4:Y:S04]  /*1230*/  LDS R45, [R8+0x20] ;  /* 0x00002000082d7984 */ /* 0x0001280000000800 */
[----:B------:R0:W0:Y:S04]  /*1240*/  LDS R44, [R8+0x30] ;  /* 0x00003000082c7984 */ /* 0x0000280000000800 */
[----:B------:R0:W0:Y:S04]  /*1250*/  LDS R43, [R8+0x40] ;  /* 0x00004000082b7984 */ /* 0x0000280000000800 */
[----:B------:R0:W0:Y:S04]  /*1260*/  LDS R41, [R8+0x50] ;  /* 0x0000500008297984 */ /* 0x0000280000000800 */
[----:B------:R0:W0:Y:S04]  /*1270*/  LDS R40, [R8+0x60] ;  /* 0x0000600008287984 */ /* 0x0000280000000800 */
[----:B------:R0:W0:Y:S01]  /*1280*/  LDS R39, [R8+0x70] ;  /* 0x0000700008277984 */ /* 0x0000220000000800 */
[----:B------:R-:W-:Y:S05]  /*1290*/  @P5 BRA `(.L_x_987) ;  /* 0x00000000002c5947 */ /* 0x000fea0003800000 */
[----:B------:R-:W-:-:S05]  /*12a0*/  VIADD R14, R14, 0x90 ;  /* 0x000000900e0e7836 */ /* 0x000fca0000000000 */
[----:B------:R-:W-:-:S05]  /*12b0*/  LEA R14, R21, R14, 0x18 ;  /* 0x0000000e150e7211 */ /* 0x000fca00078ec0ff */
[----:B------:R-:W-:-:S05]  /*12c0*/  IMAD R5, R17, 0x4, R14 ;  /* 0x0000000411057824 */ /* 0x000fca00078e020e */
[----:B------:R0:W0:Y:S04]  /*12d0*/  LDS R33, [R5] ;  /* 0x0000000005217984 */ /* 0x0000280000000800 */
[----:B------:R0:W0:Y:S04]  /*12e0*/  LDS R38, [R5+0x10] ;  /* 0x0000100005267984 */ /* 0x0000280000000800 */
[----:B------:R0:W0:Y:S04]  /*12f0*/  LDS R23, [R5+0x20] ;  /* 0x0000200005177984 */ /* 0x0000280000000800 */
[----:B------:R0:W0:Y:S04]  /*1300*/  LDS R34, [R5+0x30] ;  /* 0x0000300005227984 */ /* 0x0000280000000800 */
[----:B--2---:R2:W0:Y:S04]  /*1310*/  LDS R22, [R5+0x40] ;  /* 0x0000400005167984 */ /* 0x0044280000000800 */
[----:B------:R2:W0:Y:S04]  /*1320*/  LDS R21, [R5+0x50] ;  /* 0x0000500005157984 */ /* 0x0004280000000800 */
[----:B------:R2:W0:Y:S04]  /*1330*/  LDS R20, [R5+0x60] ;  /* 0x0000600005147984 */ /* 0x0004280000000800 */
[----:B------:R2:W0:Y:S02]  /*1340*/  LDS R19, [R5+0x70] ;  /* 0x0000700005137984 */ /* 0x0004240000000800 */
.L_x_987:
        /* <DEDUP_REMOVED lines=10> */
[----:B------:R-:W-:-:S03]  /*13f0*/  IMAD.SHL.U32 R35, R7, 0x20, RZ ;  /* 0x0000002007237824 */ /* 0x000fc600078e00ff */
[----:B------:R-:W-:Y:S05]  /*1400*/  @P1 BRA `(.L_x_989) ;  /* 0x0000001000b01947 */ /* 0x000fea0003800000 */
[----:B------:R-:W1:Y:S01]  /*1410*/  LDC.64 R26, c[0x0][0x2e0] ;  /* 0x0000b800ff1a7b82 */ /* 0x000e620000000a00 */
[----:B------:R-:W-:Y:S01]  /*1420*/  IMAD R6, R32, UR11, R3 ;  /* 0x0000000b20067c24 */ /* 0x000fe2000f8e0203 */
[----:B------:R-:W-:Y:S01]  /*1430*/  ULDC UR4, c[0x0][0x2d0] ;  /* 0x0000b40000047ab9 */ /* 0x000fe20000000800 */
[--C-:B------:R-:W-:Y:S02]  /*1440*/  IMAD R18, R11, UR12, R17.reuse ;  /* 0x0000000c0b127c24 */ /* 0x100fe4000f8e0211 */
[----:B------:R-:W-:Y:S01]  /*1450*/  IMAD R16, R3, UR4, R16 ;  /* 0x0000000403107c24 */ /* 0x000fe2000f8e0210 */
[----:B------:R-:W-:Y:S01]  /*1460*/  LEA R25, R6, R17, 0x5 ;  /* 0x0000001106197211 */ /* 0x000fe200078e28ff */
[----:B------:R-:W-:Y:S01]  /*1470*/  IMAD R17, R35, UR12, R17 ;  /* 0x0000000c23117c24 */ /* 0x000fe2000f8e0211 */
[----:B------:R-:W3:Y:S01]  /*1480*/  LDC.64 R28, c[0x0][0x2d8] ;  /* 0x0000b600ff1c7b82 */ /* 0x000ee20000000a00 */
[----:B------:R-:W-:Y:S01]  /*1490*/  ULDC UR4, c[0x0][0x298] ;  /* 0x0000a60000047ab9 */ /* 0x000fe20000000800 */
[----:B------:R-:W-:Y:S01]  /*14a0*/  SHF.R.S32.HI R14, RZ, 0x1f, R18 ;  /* 0x0000001fff0e7819 */ /* 0x000fe20000011412 */
[----:B0-2---:R-:W-:Y:S01]  /*14b0*/  VIADD R5, R25, 0x4 ;  /* 0x0000000419057836 */ /* 0x005fe20000000000 */
[----:B------:R-:W-:-:S04]  /*14c0*/  SHF.R.S32.HI R13, RZ, 0x1f, R17 ;  /* 0x0000001fff0d7819 */ /* 0x000fc80000011411 */
[----:B------:R-:W0:Y:S01]  /*14d0*/  LDC R12, c[0x0][0x2c0] ;  /* 0x0000b000ff0c7b82 */ /* 0x000e220000000800 */
[----:B-1----:R-:W-:-:S04]  /*14e0*/  IMAD.WIDE R24, R25, 0x4, R26 ;  /* 0x0000000419187825 */ /* 0x002fc800078e021a */
[----:B------:R-:W-:-:S04]  /*14f0*/  IMAD.WIDE R26, R5, 0x4, R26 ;  /* 0x00000004051a7825 */ /* 0x000fc800078e021a */
[----:B---3--:R-:W-:-:S04]  /*1500*/  IMAD.WIDE R28, R3, 0x4, R28 ;  /* 0x00000004031c7825 */ /* 0x008fc800078e021c */
[----:B0-----:R-:W-:-:S07]  /*1510*/  VIADD R12, R12, UR4 ;  /* 0x000000040c0c7c36 */ /* 0x001fce0008000000 */
.L_x_1009:
[----:B------:R-:W-:Y:S01]  /*1520*/  ISETP.NE.U32.AND P1, PT, RZ, UR14, PT ;  /* 0x0000000eff007c0c */ /* 0x000fe2000bf25070 */
[----:B------:R-:W-:Y:S01]  /*1530*/  IMAD.U32 R36, RZ, RZ, UR14 ;  /* 0x0000000eff247e24 */ /* 0x000fe2000f8e00ff */
[----:B------:R-:W-:Y:S01]  /*1540*/  USHF.R.S32.HI UR4, URZ, 0x1f, UR6 ;  /* 0x0000001f3f047899 */ /* 0x000fe20008011406 */
[----:B------:R-:W-:Y:S02]  /*1550*/  MOV R10, UR15 ;  /* 0x0000000f000a7c02 */ /* 0x000fe40008000f00 */
[----:B------:R-:W-:-:S13]  /*1560*/  ISETP.NE.AND.EX P1, PT, RZ, UR15, PT, P1 ;  /* 0x0000000fff007c0c */ /* 0x000fda000bf25310 */
[----:B------:R-:W-:Y:S02]  /*1570*/  @P1 SHF.R.S32.HI R3, RZ, 0x1f, R15 ;  /* 0x0000001fff031819 */ /* 0x000fe4000001140f */
[----:B------:R-:W-:-:S04]  /*1580*/  @P1 IADD3 R36, P2, P3, R15, UR6, R36 ;  /* 0x000000060f241c10 */ /* 0x000fc8000fb5e024 */
[----:B0-----:R-:W-:Y:S02]  /*1590*/  @P1 IADD3.X R37, R3, UR4, R10, P2, P3 ;  /* 0x0000000403251c10 */ /* 0x001fe400097e640a */
[----:B------:R-:W0:Y:S01]  /*15a0*/  I2F.RP R3, R48 ;  /* 0x0000003000037306 */ /* 0x000e220000209400 */
[----:B------:R-:W1:Y:S01]  /*15b0*/  LDC R10, c[0x0][0x284] ;  /* 0x0000a100ff0a7b82 */ /* 0x000e620000000800 */
[----:B------:R-:W-:Y:S01]  /*15c0*/  IMAD.MOV.U32 R30, RZ, RZ, RZ ;  /* 0x000000ffff1e7224 */ /* 0x000fe200078e00ff */
[----:B------:R-:W-:Y:S01]  /*15d0*/  IABS R54, R15 ;  /* 0x0000000f00367213 */ /* 0x000fe20000000000 */
[----:B-----5:R1:W5:Y:S01]  /*15e0*/  @P1 LDG.E.U8 R9, desc[UR8][R36.64] ;  /* 0x0000000824091981 */ /* 0x020362000c1e1100 */
[----:B------:R-:W-:Y:S01]  /*15f0*/  ISETP.GE.AND P3, PT, R15, RZ, PT ;  /* 0x000000ff0f00720c */ /* 0x000fe20003f66270 */
[----:B------:R-:W-:Y:S02]  /*1600*/  BSSY B1, `(.L_x_990) ;  /* 0x0000030000017945 */ /* 0x000fe40003800000 */
[----:B0-----:R-:W0:Y:S01]  /*1610*/  MUFU.RCP R3, R3 ;  /* 0x0000000300037308 */ /* 0x001e220000001000 */
[----:B-1----:R-:W-:-:S02]  /*1620*/  IABS R36, R10 ;  /* 0x0000000a00247213 */ /* 0x002fc40000000000 */
[----:B------:R-:W-:Y:S01]  /*1630*/  ISETP.NE.AND P4, PT, R10, RZ, PT ;  /* 0x000000ff0a00720c */ /* 0x000fe20003f85270 */
[----:B0-----:R-:W-:-:S06]  /*1640*/  VIADD R31, R3, 0xffffffe ;  /* 0x0ffffffe031f7836 */ /* 0x001fcc0000000000 */
[----:B------:R-:W0:Y:S02]  /*1650*/  F2I.FTZ.U32.TRUNC.NTZ R31, R31 ;  /* 0x0000001f001f7305 */ /* 0x000e24000021f000 */
[----:B0-----:R-:W-:-:S04]  /*1660*/  IMAD.MOV R55, RZ, RZ, -R31 ;  /* 0x000000ffff377224 */ /* 0x001fc800078e0a1f */
[----:B------:R-:W-:-:S04]  /*1670*/  IMAD R55, R55, R48, RZ ;  /* 0x0000003037377224 */ /* 0x000fc800078e02ff */
[----:B------:R-:W-:Y:S01]  /*1680*/  IMAD.HI.U32 R55, R31, R55, R30 ;  /* 0x000000371f377227 */ /* 0x000fe200078e001e */
[----:B------:R-:W-:-:S03]  /*1690*/  MOV R30, R54 ;  /* 0x00000036001e7202 */ /* 0x000fc60000000f00 */
[----:B------:R-:W-:Y:S02]  /*16a0*/  VIADD R54, R42, 0xffffffff ;  /* 0xffffffff2a367836 */ /* 0x000fe40000000000 */
[----:B------:R-:W-:-:S04]  /*16b0*/  IMAD.HI.U32 R3, R55, R30, RZ ;  /* 0x0000001e37037227 */ /* 0x000fc800078e00ff */
[----:B------:R-:W-:-:S04]  /*16c0*/  IMAD.MOV R3, RZ, RZ, -R3 ;  /* 0x000000ffff037224 */ /* 0x000fc800078e0a03 */
[----:B------:R-:W-:-:S05]  /*16d0*/  IMAD R3, R36, R3, R30 ;  /* 0x0000000324037224 */ /* 0x000fca00078e021e */
[----:B------:R-:W-:-:S13]  /*16e0*/  ISETP.GT.U32.AND P2, PT, R48, R3, PT ;  /* 0x000000033000720c */ /* 0x000fda0003f44070 */
[----:B------:R-:W-:-:S05]  /*16f0*/  @!P2 IMAD.IADD R3, R3, 0x1, -R36 ;  /* 0x000000010303a824 */ /* 0x000fca00078e0a24 */
[----:B------:R-:W-:-:S13]  /*1700*/  ISETP.GT.U32.AND P2, PT, R48, R3, PT ;  /* 0x000000033000720c */ /* 0x000fda0003f44070 */
[----:B------:R-:W-:-:S05]  /*1710*/  @!P2 IMAD.IADD R3, R3, 0x1, -R36 ;  /* 0x000000010303a824 */ /* 0x000fca00078e0a24 */
[----:B------:R-:W-:-:S05]  /*1720*/  MOV R57, R3 ;  /* 0x0000000300397202 */ /* 0x000fca0000000f00 */
[----:B------:R-:W-:Y:S01]  /*1730*/  @!P3 IMAD.MOV R57, RZ, RZ, -R57 ;  /* 0x000000ffff39b224 */ /* 0x000fe200078e0a39 */
[----:B------:R-:W-:-:S04]  /*1740*/  @!P4 LOP3.LUT R57, RZ, R10, RZ, 0x33, !PT ;  /* 0x0000000aff39c212 */ /* 0x000fc800078e33ff */
[C---:B------:R-:W-:Y:S01]  /*1750*/  IADD3 R3, P2, R57.reuse, UR6, RZ ;  /* 0x0000000639037c10 */ /* 0x040fe2000ff5e0ff */
[----:B------:R-:W-:-:S03]  /*1760*/  IMAD.IADD R55, R57, 0x1, R10 ;  /* 0x0000000139377824 */ /* 0x000fc600078e020a */
[----:B------:R-:W-:Y:S02]  /*1770*/  LEA.HI.X.SX32 R36, R57, UR4, 0x1, P2 ;  /* 0x0000000439247c11 */ /* 0x000fe400090f0eff */
[----:B------:R-:W-:Y:S02]  /*1780*/  ISETP.GE.AND P2, PT, R15, R54, PT ;  /* 0x000000360f00720c */ /* 0x000fe40003f46270 */
[----:B------:R-:W-:-:S04]  /*1790*/  LEA R30, P3, R3, UR16, 0x2 ;  /* 0x00000010031e7c11 */ /* 0x000fc8000f8610ff */
[----:B------:R-:W-:-:S07]  /*17a0*/  LEA.HI.X R31, R3, UR17, R36, 0x2, P3 ;  /* 0x00000011031f7c11 */ /* 0x000fce00098f1424 */
        /* <DEDUP_REMOVED lines=12> */
[----:B0-----:R-:W-:Y:S05]  /*1870*/  @P3 BRA `(.L_x_991) ;  /* 0x0000000000203947 */ /* 0x001fea0003800000 */
[----:B------:R-:W2:Y:S01]  /*1880*/  @P0 LDG.E R3, desc[UR8][R24.64] ;  /* 0x0000000818030981 */ /* 0x000ea2000c1e1900 */
[----:B------:R-:W-:Y:S01]  /*1890*/  IADD3 R37, P3, R18, R57, RZ ;  /* 0x0000003912257210 */ /* 0x000fe20007f7e0ff */
[----:B-----5:R-:W-:-:S03]  /*18a0*/  FADD.FTZ R8, R33, R8 ;  /* 0x0000000821087221 */ /* 0x020fc60000010000 */
[----:B------:R-:W-:Y:S02]  /*18b0*/  LEA.HI.X.SX32 R54, R57, R14, 0x1, P3 ;  /* 0x0000000e39367211 */ /* 0x000fe400018f0eff */
[----:B------:R-:W-:-:S04]  /*18c0*/  LEA R36, P3, R37, UR18, 0x2 ;  /* 0x0000001225247c11 */ /* 0x000fc8000f8610ff */
[----:B------:R-:W-:Y:S01]  /*18d0*/  LEA.HI.X R37, R37, UR19, R54, 0x2, P3 ;  /* 0x0000001325257c11 */ /* 0x000fe200098f1436 */
[----:B--2---:R-:W-:-:S05]  /*18e0*/  @P0 FMUL.FTZ R8, R8, R3 ;  /* 0x0000000308080220 */ /* 0x004fca0000410000 */
[----:B------:R0:W-:Y:S03]  /*18f0*/  STG.E desc[UR8][R36.64], R8 ;  /* 0x0000000824007986 */ /* 0x0001e6000c101908 */
.L_x_991:
[----:B------:R-:W-:Y:S05]  /*1900*/  BSYNC B1 ;  /* 0x0000000000017941 */ /* 0x000fea0003800000 */
.L_x_990:
[--C-:B------:R-:W-:Y:S01]  /*1910*/  IMAD.IADD R57, R55, 0x1, R10.reuse ;  /* 0x0000000137397824 */ /* 0x100fe200078e020a */
[----:B------:R-:W-:Y:S03]  /*1920*/  BSSY B1, `(.L_x_992) ;  /* 0x0000017000017945 */ /* 0x000fe60003800000 */
[----:B------:R-:W-:Y:S01]  /*1930*/  IMAD.IADD R3, R57, 0x1, R10 ;  /* 0x0000000139037824 */ /* 0x000fe200078e020a */
[----:B------:R-:W-:Y:S06]  /*1940*/  @P2 BRA `(.L_x_993) ;  /* 0x0000000000502947 */ /* 0x000fec0003800000 */
[----:B------:R-:W2:Y:S01]  /*1950*/  LDG.E R7, desc[UR8][R30.64] ;  /* 0x000000081e077981 */ /* 0x000ea2000c1e1900 */
[----:B------:R-:W-:Y:S01]  /*1960*/  SHF.L.U32 R55, R55, 0x2, RZ ;  /* 0x0000000237377819 */ /* 0x000fe200000006ff */
[----:B--2---:R-:W-:-:S04]  /*1970*/  IMAD R7, R7, UR5, RZ ;  /* 0x0000000507077c24 */ /* 0x004fc8000f8e02ff */
[----:B------:R-:W-:-:S04]  /*1980*/  IMAD.SHL.U32 R7, R7, 0x20, RZ ;  /* 0x0000002007077824 */ /* 0x000fc800078e00ff */
[----:B0-----:R-:W-:-:S05]  /*1990*/  IMAD R36, R7, R10, R55 ;  /* 0x0000000a07247224 */ /* 0x001fca00078e0237 */
[----:B------:R-:W-:-:S04]  /*19a0*/  IADD3 R7, P3, R17, R36, RZ ;  /* 0x0000002411077210 */ /* 0x000fc80007f7e0ff */
[----:B------:R-:W-:Y:S02]  /*19b0*/  LEA.HI.X.SX32 R54, R36, R13, 0x1, P3 ;  /* 0x0000000d24367211 */ /* 0x000fe400018f0eff */
[----:B------:R-:W-:-:S04]  /*19c0*/  LEA R36, P3, R7, UR18, 0x2 ;  /* 0x0000001207247c11 */ /* 0x000fc8000f8610ff */
[----:B------:R-:W-:-:S05]  /*19d0*/  LEA.HI.X R37, R7, UR19, R54, 0x2, P3 ;  /* 0x0000001307257c11 */ /* 0x000fca00098f1436 */
[----:B------:R1:W5:Y:S01]  /*19e0*/  LDG.E R7, desc[UR8][R36.64] ;  /* 0x0000000824077981 */ /* 0x000362000c1e1900 */
[----:B------:R-:W-:-:S13]  /*19f0*/  ISETP.NE.AND P3, PT, RZ, UR7, PT ;  /* 0x00000007ff007c0c */ /* 0x000fda000bf65270 */
[----:B-1----:R-:W-:Y:S05]  /*1a00*/  @P3 BRA `(.L_x_993) ;  /* 0x0000000000203947 */ /* 0x002fea0003800000 */
        /* <DEDUP_REMOVED lines=8> */
.L_x_993:
[----:B------:R-:W-:Y:S05]  /*1a90*/  BSYNC B1 ;  /* 0x0000000000017941 */ /* 0x000fea0003800000 */
.L_x_992:
        /* <DEDUP_REMOVED lines=8> */
[----:B01----:R-:W-:-:S04]  /*1b20*/  IADD3 R37, P3, R17, R6, RZ ;  /* 0x0000000611257210 */ /* 0x003fc80007f7e0ff */
[----:B------:R-:W-:Y:S02]  /*1b30*/  LEA.HI.X.SX32 R6, R6, R13, 0x1, P3 ;  /* 0x0000000d06067211 */ /* 0x000fe400018f0eff */
[----:B------:R-:W-:-:S04]  /*1b40*/  LEA R36, P3, R37, UR18, 0x2 ;  /* 0x0000001225247c11 */ /* 0x000fc8000f8610ff */
[----:B------:R-:W-:-:S05]  /*1b50*/  LEA.HI.X R37, R37, UR19, R6, 0x2, P3 ;  /* 0x0000001325257c11 */ /* 0x000fca00098f1406 */
[----:B------:R2:W5:Y:S01]  /*1b60*/  LDG.E R6, desc[UR8][R36.64] ;  /* 0x0000000824067981 */ /* 0x000562000c1e1900 */
[----:B------:R-:W-:-:S13]  /*1b70*/  ISETP.NE.AND P3, PT, RZ, UR7, PT ;  /* 0x00000007ff007c0c */ /* 0x000fda000bf65270 */
[----:B--2---:R-:W-:Y:S05]  /*1b80*/  @P3 BRA `(.L_x_995) ;  /* 0x0000000000203947 */ /* 0x004fea0003800000 */
        /* <DEDUP_REMOVED lines=8> */
.L_x_995:
[----:B------:R-:W-:Y:S05]  /*1c10*/  BSYNC B1 ;  /* 0x0000000000017941 */ /* 0x000fea0003800000 */
.L_x_994:
[----:B------:R-:W-:Y:S01]  /*1c20*/  BSSY B1, `(.L_x_996) ;  /* 0x0000017000017945 */ /* 0x000fe20003800000 */
[----:B------:R-:W-:-:S03]  /*1c30*/  IMAD.IADD R57, R55, 0x1, R10 ;  /* 0x0000000137397824 */ /* 0x000fc600078e020a */
[----:B------:R-:W-:Y:S05]  /*1c40*/  @P2 BRA `(.L_x_997) ;  /* 0x0000000000502947 */ /* 0x000fea0003800000 */
[----:B------:R-:W3:Y:S01]  /*1c50*/  LDG.E R5, desc[UR8][R30.64] ;  /* 0x000000081e057981 */ /* 0x000ee2000c1e1900 */
[----:B------:R-:W-:Y:S02]  /*1c60*/  IMAD.SHL.U32 R3, R3, 0x4, RZ ;  /* 0x0000000403037824 */ /* 0x000fe400078e00ff */
[----:B---3--:R-:W-:-:S04]  /*1c70*/  IMAD R5, R5, UR5, RZ ;  /* 0x0000000505057c24 */ /* 0x008fc8000f8e02ff */
[----:B------:R-:W-:-:S04]  /*1c80*/  IMAD.SHL.U32 R5, R5, 0x20, RZ ;  /* 0x0000002005057824 */ /* 0x000fc800078e00ff */
[----:B012---:R-:W-:-:S05]  /*1c90*/  IMAD R36, R5, R10, R3 ;  /* 0x0000000a05247224 */ /* 0x007fca00078e0203 */
[----:B------:R-:W-:-:S04]  /*1ca0*/  IADD3 R5, P3, R17, R36, RZ ;  /* 0x0000002411057210 */ /* 0x000fc80007f7e0ff */
[----:B------:R-:W-:Y:S02]  /*1cb0*/  LEA.HI.X.SX32 R54, R36, R13, 0x1, P3 ;  /* 0x0000000d24367211 */ /* 0x000fe400018f0eff */
[----:B------:R-:W-:-:S04]  /*1cc0*/  LEA R36, P3, R5, UR18, 0x2 ;  /* 0x0000001205247c11 */ /* 0x000fc8000f8610ff */
[----:B------:R-:W-:-:S05]  /*1cd0*/  LEA.HI.X R37, R5, UR19, R54, 0x2, P3 ;  /* 0x0000001305257c11 */ /* 0x000fca00098f1436 */
[----:B------:R3:W5:Y:S01]  /*1ce0*/  LDG.E R5, desc[UR8][R36.64] ;  /* 0x0000000824057981 */ /* 0x000762000c1e1900 */
[----:B------:R-:W-:-:S13]  /*1cf0*/  ISETP.NE.AND P3, PT, RZ, UR7, PT ;  /* 0x00000007ff007c0c */ /* 0x000fda000bf65270 */
[----:B---3--:R-:W-:Y:S05]  /*1d00*/  @P3 BRA `(.L_x_997) ;  /* 0x0000000000203947 */ /* 0x008fea0003800000 */
        /* <DEDUP_REMOVED lines=8> */
.L_x_997:
[----:B------:R-:W-:Y:S05]  /*1d90*/  BSYNC B1 ;  /* 0x0000000000017941 */ /* 0x000fea0003800000 */
.L_x_996:
[----:B------:R-:W-:Y:S01]  /*1da0*/  BSSY B1, `(.L_x_998) ;  /* 0x0000017000017945 */ /* 0x000fe20003800000 */
[----:B------:R-:W-:-:S03]  /*1db0*/  IADD3 R3, R57, R10, RZ ;  /* 0x0000000a39037210 */ /* 0x000fc60007ffe0ff */
[----:B------:R-:W-:Y:S05]  /*1dc0*/  @P2 BRA `(.L_x_999) ;  /* 0x0000000000502947 */ /* 0x000fea0003800000 */
[----:B0123--:R-:W2:Y:S01]  /*1dd0*/  LDG.E R36, desc[UR8][R30.64] ;  /* 0x000000081e247981 */ /* 0x00fea2000c1e1900 */
[----:B------:R-:W-:Y:S02]  /*1de0*/  IMAD.SHL.U32 R55, R55, 0x4, RZ ;  /* 0x0000000437377824 */ /* 0x000fe400078e00ff */
        /* <DEDUP_REMOVED lines=18> */
.L_x_999:
[----:B------:R-:W-:Y:S05]  /*1f10*/  BSYNC B1 ;  /* 0x0000000000017941 */ /* 0x000fea0003800000 */
.L_x_998:
[----:B------:R-:W-:Y:S04]  /*1f20*/  BSSY B1, `(.L_x_1000) ;  /* 0x0000016000017945 */ /* 0x000fe80003800000 */
[----:B------:R-:W-:Y:S05]  /*1f30*/  @P2 BRA `(.L_x_1001) ;  /* 0x0000000000502947 */ /* 0x000fea0003800000 */
[----:B0123--:R-:W2:Y:S01]  /*1f40*/  LDG.E R36, desc[UR8][R30.64] ;  /* 0x000000081e247981 */ /* 0x00fea2000c1e1900 */
[----:B------:R-:W-:Y:S02]  /*1f50*/  IMAD.SHL.U32 R57, R57, 0x4, RZ ;  /* 0x0000000439397824 */ /* 0x000fe400078e00ff */
[----:B--2---:R-:W-:-:S05]  /*1f60*/  IMAD R36, R36, UR5, RZ ;  /* 0x0000000524247c24 */ /* 0x004fca000f8e02ff */
        /* <DEDUP_REMOVED lines=17> */
.L_x_1001:
[----:B------:R-:W-:Y:S05]  /*2080*/  BSYNC B1 ;  /* 0x0000000000017941 */ /* 0x000fea0003800000 */
.L_x_1000:
[----:B------:R-:W-:Y:S04]  /*2090*/  BSSY B1, `(.L_x_1002) ;  /* 0x0000016000017945 */ /* 0x000fe80003800000 */
        /* <DEDUP_REMOVED lines=21> */
.L_x_1003:
[----:B------:R-:W-:Y:S05]  /*21f0*/  BSYNC B1 ;  /* 0x0000000000017941 */ /* 0x000fea0003800000 */
.L_x_1002:
[----:B------:R-:W-:Y:S04]  /*2200*/  BSSY B1, `(.L_x_1004) ;  /* 0x0000017000017945 */ /* 0x000fe80003800000 */
[----:B------:R-:W-:Y:S05]  /*2210*/  @P2 BRA `(.L_x_1005) ;  /* 0x0000000000542947 */ /* 0x000fea0003800000 */
[----:B------:R-:W4:Y:S01]  /*2220*/  LDG.E R30, desc[UR8][R30.64] ;  /* 0x000000081e1e7981 */ /* 0x000f22000c1e1900 */
[----:B0123--:R-:W-:-:S05]  /*2230*/  IMAD.IADD R36, R3, 0x1, R10 ;  /* 0x0000000103247824 */ /* 0x00ffca00078e020a */
[----:B------:R-:W-:Y:S01]  /*2240*/  SHF.L.U32 R55, R36, 0x2, RZ ;  /* 0x0000000224377819 */ /* 0x000fe200000006ff */
[----:B----4-:R-:W-:-:S04]  /*2250*/  IMAD R3, R30, UR5, RZ ;  /* 0x000000051e037c24 */ /* 0x010fc8000f8e02ff */
        /* <DEDUP_REMOVED lines=17> */
.L_x_1005:
[----:B------:R-:W-:Y:S05]  /*2370*/  BSYNC B1 ;  /* 0x0000000000017941 */ /* 0x000fea0003800000 */
.L_x_1004:
[----:B-----5:R-:W-:Y:S01]  /*2380*/  FMUL.FTZ R10, R46, R7 ;  /* 0x000000072e0a7220 */ /* 0x020fe20000410000 */
[----:B------:R-:W4:Y:S01]  /*2390*/  S2R R54, SR_TID.X ;  /* 0x0000000000367919 */ /* 0x000f220000002100 */
[----:B------:R-:W-:Y:S01]  /*23a0*/  UMOV UR4, 0xffffffff ;  /* 0xffffffff00047882 */ /* 0x000fe20000000000 */
[----:B------:R-:W-:Y:S01]  /*23b0*/  ISETP.NE.AND P1, PT, R9, RZ, P1 ;  /* 0x000000ff0900720c */ /* 0x000fe20000f25270 */
[----:B------:R-:W-:Y:S01]  /*23c0*/  FFMA.FTZ R10, R47, R8, R10 ;  /* 0x000000082f0a7223 */ /* 0x000fe2000001000a */
[----:B0123--:R-:W-:-:S03]  /*23d0*/  VIADD R36, R42, 0xffffffff ;  /* 0xffffffff2a247836 */ /* 0x00ffc60000000000 */
[----:B----4-:R-:W-:-:S04]  /*23e0*/  FFMA.FTZ R3, R45, R6, R10 ;  /* 0x000000062d037223 */ /* 0x010fc8000001000a */
[----:B------:R-:W-:-:S04]  /*23f0*/  FFMA.FTZ R10, R44, R5, R3 ;  /* 0x000000052c0a7223 */ /* 0x000fc80000010003 */
[----:B------:R-:W-:-:S04]  /*2400*/  FFMA.FTZ R10, R43, R51, R10 ;  /* 0x000000332b0a7223 */ /* 0x000fc8000001000a */
[----:B------:R-:W-:-:S04]  /*2410*/  FFMA.FTZ R3, R41, R52, R10 ;  /* 0x0000003429037223 */ /* 0x000fc8000001000a */
[----:B------:R-:W-:-:S04]  /*2420*/  FFMA.FTZ R10, R40, R53, R3 ;  /* 0x00000035280a7223 */ /* 0x000fc80000010003 */
[----:B------:R-:W-:Y:S01]  /*2430*/  FFMA.FTZ R37, R39, R50, R10 ;  /* 0x0000003227257223 */ /* 0x000fe2000001000a */
[----:B------:R-:W-:Y:S06]  /*2440*/  BRA.DIV UR4, `(.L_x_1006) ;  /* 0x0000003604747947 */ /* 0x000fec000b800000 */
[----:B------:R-:W0:Y:S02]  /*2450*/  SHFL.BFLY PT, R31, R37, 0x2, 0x1f ;  /* 0x0c401f00251f7f89 */ /* 0x000e2400000e0000 */
[----:B0-----:R-:W-:-:S05]  /*2460*/  FADD.FTZ R37, R37, R31 ;  /* 0x0000001f25257221 */ /* 0x001fca0000010000 */
[----:B------:R0:W1:Y:S02]  /*2470*/  SHFL.BFLY PT, R31, R37, 0x1, 0x1f ;  /* 0x0c201f00251f7f89 */ /* 0x00006400000e0000 */
.L_x_1076:
        /* <DEDUP_REMOVED lines=11> */
[----:B------:R-:W2:Y:S01]  /*2530*/  @P3 LDC.64 R30, c[0x0][0x2c8] ;  /* 0x0000b200ff1e3b82 */ /* 0x000ea20000000a00 */
[----:B-1----:R-:W-:-:S04]  /*2540*/  @P3 IMAD R9, R16, R9, R15 ;  /* 0x0000000910093224 */ /* 0x002fc800078e020f */
[----:B--2---:R-:W-:Y:S02]  /*2550*/  @P3 IMAD.WIDE R30, R9, 0x4, R30 ;  /* 0x00000004091e3825 */ /* 0x004fe400078e021e */
[----:B------:R-:W2:Y:S04]  /*2560*/  @P2 LDG.E R9, desc[UR8][R28.64] ;  /* 0x000000081c092981 */ /* 0x000ea8000c1e1900 */
[----:B------:R-:W3:Y:S01]  /*2570*/  @P3 LDG.E R30, desc[UR8][R30.64] ;  /* 0x000000081e1e3981 */ /* 0x000ee2000c1e1900 */
[----:B------:R-:W-:Y:S02]  /*2580*/  @P2 ISETP.GE.AND P4, PT, R15, R12, PT ;  /* 0x0000000c0f00220c */ /* 0x000fe40003f86270 */
[----:B0-----:R-:W-:Y:S02]  /*2590*/  IADD3 R37, -R42, 0x1, RZ ;  /* 0x000000012a257810 */ /* 0x001fe40007ffe1ff */
[----:B------:R-:W-:-:S04]  /*25a0*/  @P2 SEL R10, R49, RZ, !P4 ;  /* 0x000000ff310a2207 */ /* 0x000fc80006000000 */
[----:B------:R-:W-:Y:S01]  /*25b0*/  @P2 IADD3 R10, R10, R15, R37 ;  /* 0x0000000f0a0a2210 */ /* 0x000fe20007ffe025 */
[----:B------:R-:W-:-:S03]  /*25c0*/  VIADD R37, R15, -UR10 ;  /* 0x8000000a0f257c36 */ /* 0x000fc60008000000 */
[----:B------:R-:W-:Y:S02]  /*25d0*/  @P2 I2FP.F32.S32 R10, R10 ;  /* 0x0000000a000a2245 */ /* 0x000fe40000201400 */
[----:B------:R-:W-:Y:S01]  /*25e0*/  LEA R54, R37, R2, 0x2 ;  /* 0x0000000225367211 */ /* 0x000fe200078e10ff */
[----:B---3--:R-:W-:-:S04]  /*25f0*/  @P3 FADD.FTZ R3, R3, R30 ;  /* 0x0000001e03033221 */ /* 0x008fc80000010000 */
[----:B--2---:R-:W-:-:S05]  /*2600*/  @P2 FFMA.FTZ R3, R10, R9, R3 ;  /* 0x000000090a032223 */ /* 0x004fca0000010003 */
[----:B------:R1:W-:Y:S01]  /*2610*/  STS [R54], R3 ;  /* 0x0000000336007388 */ /* 0x0003e20000000800 */
[----:B------:R-:W-:-:S07]  /*2620*/  @!P1 FMNMX.FTZ R4, R4, R3, !PT ;  /* 0x0000000304049209 */ /* 0x000fce0007810000 */
.L_x_1008:
[----:B------:R-:W-:Y:S05]  /*2630*/  BSYNC B1 ;  /* 0x0000000000017941 */ /* 0x000fea0003800000 */
.L_x_1007:
[----:B------:R-:W-:Y:S02]  /*2640*/  VIADD R36, R36, -UR10 ;  /* 0x8000000a24247c36 */ /* 0x000fe40008000000 */
[----:B------:R-:W-:Y:S02]  /*2650*/  VIADD R15, R15, 0x10 ;  /* 0x000000100f0f7836 */ /* 0x000fe40000000000 */
[----:B------:R-:W-:-:S05]  /*2660*/  VIADD R36, R36, 0x7 ;  /* 0x0000000724247836 */ /* 0x000fca0000000000 */
[----:B-1----:R-:W-:-:S04]  /*2670*/  SHF.R.S32.HI R3, RZ, 0x1f, R36 ;  /* 0x0000001fff037819 */ /* 0x002fc80000011424 */
[----:B------:R-:W-:-:S04]  /*2680*/  LEA.HI R3, R3, R36, RZ, 0x3 ;  /* 0x0000002403037211 */ /* 0x000fc800078f18ff */
[----:B------:R-:W-:-:S04]  /*2690*/  LOP3.LUT R3, R3, 0xfffffff8, RZ, 0xc0, !PT ;  /* 0xfffffff803037812 */ /* 0x000fc800078ec0ff */
[----:B------:R-:W-:-:S04]  /*26a0*/  IADD3 R10, R3, UR10, RZ ;  /* 0x0000000a030a7c10 */ /* 0x000fc8000fffe0ff */
[----:B------:R-:W-:-:S13]  /*26b0*/  ISETP.GE.AND P1, PT, R15, R10, PT ;  /* 0x0000000a0f00720c */ /* 0x000fda0003f26270 */
[----:B------:R-:W-:Y:S05]  /*26c0*/  @!P1 BRA `(.L_x_1009) ;  /* 0xffffffec00949947 */ /* 0x000fea000383ffff */
.L_x_989:
[----:B------:R-:W-:Y:S05]  /*26d0*/  BSYNC B0 ;  /* 0x0000000000007941 */ /* 0x000fea0003800000 */
.L_x_988:
[----:B------:R-:W1:Y:S01]  /*26e0*/  S2R R3, SR_TID.X ;  /* 0x0000000000037919 */ /* 0x000e620000002100 */
[----:B0-----:R-:W-:Y:S01]  /*26f0*/  IMAD.U32 R33, RZ, RZ, UR6 ;  /* 0x00000006ff217e24 */ /* 0x001fe2000f8e00ff */
[----:B------:R-:W-:-:S04]  /*2700*/  UMOV UR4, 0xffffffff ;  /* 0xffffffff00047882 */ /* 0x000fc80000000000 */
[----:B------:R-:W-:Y:S02]  /*2710*/  SHF.R.S32.HI R33, RZ, 0x1f, R33 ;  /* 0x0000001fff217819 */ /* 0x000fe40000011421 */
[----:B-1----:R-:W-:Y:S01]  /*2720*/  SHF.R.S32.HI R6, RZ, 0x1f, R3 ;  /* 0x0000001fff067819 */ /* 0x002fe20000011403 */
[----:B------:R-:W-:Y:S06]  /*2730*/  BRA.DIV UR4, `(.L_x_1010) ;  /* 0x0000003204f87947 */ /* 0x000fec000b800000 */
[----:B------:R-:W0:Y:S02]  /*2740*/  SHFL.BFLY PT, R31, R4, 0x10, 0x1f ;  /* 0x0e001f00041f7f89 */ /* 0x000e2400000e0000 */
[----:B0-----:R-:W-:-:S05]  /*2750*/  FMNMX.FTZ R37, R31, R4, !PT ;  /* 0x000000041f257209 */ /* 0x001fca0007810000 */
[----:B------:R-:W2:Y:S02]  /*2760*/  SHFL.BFLY PT, R31, R37, 0x8, 0x1f ;  /* 0x0d001f00251f7f89 */ /* 0x000ea400000e0000 */
[----:B--2---:R-:W-:-:S05]  /*2770*/  FMNMX.FTZ R5, R37, R31, !PT ;  /* 0x0000001f25057209 */ /* 0x004fca0007810000 */
[----:B------:R0:W1:Y:S02]  /*2780*/  SHFL.BFLY PT, R31, R5, 0x4, 0x1f ;  /* 0x0c801f00051f7f89 */ /* 0x00006400000e0000 */
.L_x_1081:
[----:B------:R-:W-:Y:S01]  /*2790*/  LEA.HI R4, R6, R3, RZ, 0x5 ;  /* 0x0000000306047211 */ /* 0x000fe200078f28ff */
[----:B------:R-:W-:Y:S05]  /*27a0*/  WARPSYNC.ALL ;  /* 0x0000000000007948 */ /* 0x000fea0003800000 */
[----:B------:R-:W-:Y:S02]  /*27b0*/  LOP3.LUT R6, R4, 0xffffffe0, RZ, 0xc0, !PT ;  /* 0xffffffe004067812 */ /* 0x000fe400078ec0ff */
[----:B-1----:R-:W-:-:S03]  /*27c0*/  FMNMX.FTZ R31, R5, R31, !PT ;  /* 0x0000001f051f7209 */ /* 0x002fc60007810000 */
[----:B------:R-:W-:-:S05]  /*27d0*/  IMAD.IADD R6, R3, 0x1, -R6 ;  /* 0x0000000103067824 */ /* 0x000fca00078e0a06 */
[----:B------:R-:W-:-:S13]  /*27e0*/  ISETP.NE.AND P1, PT, R6, RZ, PT ;  /* 0x000000ff0600720c */ /* 0x000fda0003f25270 */
[----:B------:R-:W1:Y:S01]  /*27f0*/  @!P1 S2R R8, SR_CgaCtaId ;  /* 0x0000000000089919 */ /* 0x000e620000008800 */
[----:B------:R-:W-:Y:S02]  /*2800*/  @!P1 MOV R7, 0x400 ;  /* 0x0000040000079802 */ /* 0x000fe40000000f00 */
[----:B------:R-:W-:Y:S02]  /*2810*/  @!P1 SHF.R.S32.HI R4, RZ, 0x5, R4 ;  /* 0x00000005ff049819 */ /* 0x000fe40000011404 */
[----:B-1----:R-:W-:-:S05]  /*2820*/  @!P1 LEA R7, R8, R7, 0x18 ;  /* 0x0000000708079211 */ /* 0x002fca00078ec0ff */
[----:B------:R-:W-:-:S05]  /*2830*/  @!P1 IMAD R4, R4, 0x4, R7 ;  /* 0x0000000404049824 */ /* 0x000fca00078e0207 */
[----:B------:R1:W-:Y:S01]  /*2840*/  @!P1 STS [R4], R31 ;  /* 0x0000001f04009388 */ /* 0x0003e20000000800 */
[----:B------:R-:W-:Y:S01]  /*2850*/  BAR.SYNC.DEFER_BLOCKING 0x0 ;  /* 0x0000000000007b1d */ /* 0x000fe20000010000 */
[----:B------:R-:W-:Y:S01]  /*2860*/  ISETP.GT.AND P1, PT, R6, 0x1, PT ;  /* 0x000000010600780c */ /* 0x000fe20003f24270 */
[----:B------:R-:W-:-:S04]  /*2870*/  IMAD.MOV.U32 R8, RZ, RZ, RZ ;  /* 0x000000ffff087224 */ /* 0x000fc800078e00ff */
[----:B------:R-:W-:Y:S08]  /*2880*/  BSSY B0, `(.L_x_1011) ;  /* 0x000007d000007945 */ /* 0x000ff00003800000 */
[----:B0-----:R-:W0:Y:S01]  /*2890*/  @!P1 S2R R5, SR_CgaCtaId ;  /* 0x0000000000059919 */ /* 0x001e220000008800 */
[----:B-1----:R-:W-:-:S04]  /*28a0*/  @!P1 MOV R4, 0x400 ;  /* 0x0000040000049802 */ /* 0x002fc80000000f00 */
[----:B0-----:R-:W-:Y:S02]  /*28b0*/  @!P1 LEA R5, R5, R4, 0x18 ;  /* 0x0000000405059211 */ /* 0x001fe400078ec0ff */
[----:B------:R-:W-:-:S03]  /*28c0*/  MOV R4, 0xff7fffff ;  /* 0xff7fffff00047802 */ /* 0x000fc60000000f00 */
[----:B------:R-:W-:-:S05]  /*28d0*/  @!P1 IMAD R6, R6, 0x4, R5 ;  /* 0x0000000406069824 */ /* 0x000fca00078e0205 */
[----:B------:R-:W0:Y:S04]  /*28e0*/  @!P1 LDS R4, [R6] ;  /* 0x0000000006049984 */ /* 0x000e280000000800 */
[----:B0-----:R-:W0:Y:S02]  /*28f0*/  SHFL.BFLY PT, R5, R4, 0x1, 0x1f ;  /* 0x0c201f0004057f89 */ /* 0x001e2400000e0000 */
[----:B0-----:R-:W-:Y:S01]  /*2900*/  FMNMX.FTZ R7, R5, R4, !PT ;  /* 0x0000000405077209 */ /* 0x001fe20007810000 */
[----:B------:R-:W-:-:S04]  /*2910*/  VIADD R5, R3, UR10 ;  /* 0x0000000a03057c36 */ /* 0x000fc80008000000 */
[----:B------:R0:W1:Y:S01]  /*2920*/  SHFL.IDX PT, R15, R7, RZ, 0x1f ;  /* 0x00001fff070f7589 */ /* 0x00006200000e0000 */
[----:B------:R-:W-:-:S13]  /*2930*/  ISETP.GE.AND P2, PT, R5, R42, PT ;  /* 0x0000002a0500720c */ /* 0x000fda0003f46270 */
[----:B0-----:R-:W-:Y:S05]  /*2940*/  @P2 BRA `(.L_x_1012) ;  /* 0x0000000400c02947 */ /* 0x001fea0003800000 */
[----:B------:R-:W-:Y:S01]  /*2950*/  ULOP3.LUT UR4, URZ, UR10, URZ, 0x33, !UPT ;  /* 0x0000000a3f047292 */ /* 0x000fe2000f8e333f */
[----:B------:R-:W-:Y:S01]  /*2960*/  BSSY B1, `(.L_x_1013) ;  /* 0x0000026000017945 */ /* 0x000fe20003800000 */
[----:B------:R-:W-:Y:S01]  /*2970*/  HFMA2.MMA R8, -RZ, RZ, 0, 0 ;  /* 0x00000000ff087435 */ /* 0x000fe200000001ff */
[----:B------:R-:W-:-:S03]  /*2980*/  IMAD.MOV.U32 R9, RZ, RZ, R5 ;  /* 0x000000ffff097224 */ /* 0x000fc600078e0005 */
[----:B------:R-:W-:-:S04]  /*2990*/  IADD3 R14, -R3, UR4, R42 ;  /* 0x00000004030e7c10 */ /* 0x000fc8000fffe12a */
[----:B------:R-:W-:-:S04]  /*29a0*/  LEA.HI R4, R14, 0x1, RZ, 0x1a ;  /* 0x000000010e047811 */ /* 0x000fc800078fd0ff */
[----:B------:R-:W-:-:S13]  /*29b0*/  LOP3.LUT P1, R4, R4, 0x3, RZ, 0xc0, !PT ;  /* 0x0000000304047812 */ /* 0x000fda000782c0ff */
[----:B------:R-:W-:Y:S05]  /*29c0*/  @!P1 BRA `(.L_x_1014) ;  /* 0x00000000007c9947 */ /* 0x000fea0003800000 */
[----:B------:R-:W-:Y:S01]  /*29d0*/  ULDC.64 UR4, c[0x0][0x2b0] ;  /* 0x0000ac0000047ab9 */ /* 0x000fe20000000a00 */
[--C-:B------:R-:W-:Y:S01]  /*29e0*/  SHF.R.S32.HI R6, RZ, 0x1f, R5.reuse ;  /* 0x0000001fff067819 */ /* 0x100fe20000011405 */
[----:B------:R-:W-:Y:S01]  /*29f0*/  IMAD.U32 R12, RZ, RZ, UR4 ;  /* 0x00000004ff0c7e24 */ /* 0x000fe2000f8e00ff */
[----:B------:R-:W-:Y:S01]  /*2a00*/  ISETP.NE.U32.AND P1, PT, RZ, UR4, PT ;  /* 0x00000004ff007c0c */ /* 0x000fe2000bf25070 */
[----:B------:R-:W-:Y:S01]  /*2a10*/  IMAD R10, R3, 0x4, R2 ;  /* 0x00000004030a7824 */ /* 0x000fe200078e0202 */
[----:B------:R-:W-:Y:S01]  /*2a20*/  MOV R8, RZ ;  /* 0x000000ff00087202 */ /* 0x000fe20000000f00 */
[--C-:B------:R-:W-:Y:S01]  /*2a30*/  IMAD.MOV.U32 R9, RZ, RZ, R5.reuse ;  /* 0x000000ffff097224 */ /* 0x100fe200078e0005 */
[----:B------:R-:W-:Y:S02]  /*2a40*/  IADD3 R12, P3, P4, R12, UR6, R5 ;  /* 0x000000060c0c7c10 */ /* 0x000fe4000fc7e005 */
[----:B------:R-:W-:Y:S02]  /*2a50*/  ISETP.NE.AND.EX P1, PT, RZ, UR5, PT, P1 ;  /* 0x00000005ff007c0c */ /* 0x000fe4000bf25310 */
[----:B------:R-:W-:-:S11]  /*2a60*/  IADD3.X R7, R33, UR5, R6, P3, P4 ;  /* 0x0000000521077c10 */ /* 0x000fd60009fe8406 */
.L_x_1018:
[----:B------:R-:W-:Y:S04]  /*2a70*/  BSSY B2, `(.L_x_1015) ;  /* 0x000000b000027945 */ /* 0x000fe80003800000 */
[----:B0-----:R-:W-:Y:S05]  /*2a80*/  @!P1 BRA `(.L_x_1016) ;  /* 0x0000000000149947 */ /* 0x001fea0003800000 */
[----:B------:R-:W-:-:S06]  /*2a90*/  IMAD.MOV.U32 R6, RZ, RZ, R12 ;  /* 0x000000ffff067224 */ /* 0x000fcc00078e000c */
[----:B------:R-:W2:Y:S01]  /*2aa0*/  LDG.E.U8 R6, desc[UR8][R6.64] ;  /* 0x0000000806067981 */ /* 0x000ea2000c1e1100 */
[----:B------:R-:W-:Y:S01]  /*2ab0*/  IMAD.MOV.U32 R13, RZ, RZ, RZ ;  /* 0x000000ffff0d7224 */ /* 0x000fe200078e00ff */
[----:B--2---:R-:W-:-:S13]  /*2ac0*/  ISETP.NE.AND P3, PT, R6, RZ, PT ;  /* 0x000000ff0600720c */ /* 0x004fda0003f65270 */
[----:B------:R-:W-:Y:S05]  /*2ad0*/  @P3 BRA `(.L_x_1017) ;  /* 0x0000000000103947 */ /* 0x000fea0003800000 */
.L_x_1016:
[----:B------:R-:W1:Y:S02]  /*2ae0*/  LDS R6, [R10] ;  /* 0x000000000a067984 */ /* 0x000e640000000800 */
[----:B-1----:R-:W-:-:S04]  /*2af0*/  FADD.FTZ R6, -R15, R6 ;  /* 0x000000060f067221 */ /* 0x002fc80000010100 */
[----:B------:R-:W-:-:S04]  /*2b00*/  FMUL.FTZ R6, R6, 1.4426950216293334961 ;  /* 0x3fb8aa3b06067820 */ /* 0x000fc80000410000 */
[----:B------:R0:W2:Y:S03]  /*2b10*/  MUFU.EX2 R13, R6 ;  /* 0x00000006000d7308 */ /* 0x0000a60000000800 */
.L_x_1017:
[----:B------:R-:W-:Y:S05]  /*2b20*/  BSYNC B2 ;  /* 0x0000000000027941 */ /* 0x000fea0003800000 */
.L_x_1015:
[----:B------:R-:W-:Y:S01]  /*2b30*/  IADD3 R4, R4, -0x1, RZ ;  /* 0xffffffff04047810 */ /* 0x000fe20007ffe0ff */
[----:B--2---:R2:W-:Y:S01]  /*2b40*/  STS [R10], R13 ;  /* 0x0000000d0a007388 */ /* 0x0045e20000000800 */
[----:B------:R-:W-:Y:S01]  /*2b50*/  IADD3 R12, P4, R12, 0x40, RZ ;  /* 0x000000400c0c7810 */ /* 0x000fe20007f9e0ff */
[----:B------:R-:W-:Y:S01]  /*2b60*/  FADD.FTZ R8, R13, R8 ;  /* 0x000000080d087221 */ /* 0x000fe20000010000 */
[----:B------:R-:W-:Y:S01]  /*2b70*/  ISETP.NE.AND P3, PT, R4, RZ, PT ;  /* 0x000000ff0400720c */ /* 0x000fe20003f65270 */
[----:B------:R-:W-:Y:S02]  /*2b80*/  VIADD R9, R9, 0x40 ;  /* 0x0000004009097836 */ /* 0x000fe40000000000 */
[----:B------:R-:W-:Y:S02]  /*2b90*/  IMAD.X R7, RZ, RZ, R7, P4 ;  /* 0x000000ffff077224 */ /* 0x000fe400020e0607 */
[----:B--2---:R-:W-:-:S08]  /*2ba0*/  VIADD R10, R10, 0x100 ;  /* 0x000001000a0a7836 */ /* 0x004fd00000000000 */
[----:B------:R-:W-:Y:S05]  /*2bb0*/  @P3 BRA `(.L_x_1018) ;  /* 0xfffffffc00ac3947 */ /* 0x000fea000383ffff */
.L_x_1014:
[----:B------:R-:W-:Y:S05]  /*2bc0*/  BSYNC B1 ;  /* 0x0000000000017941 */ /* 0x000fea0003800000 */
.L_x_1013:
[----:B------:R-:W-:-:S13]  /*2bd0*/  ISETP.GE.U32.AND P1, PT, R14, 0xc0, PT ;  /* 0x000000c00e00780c */ /* 0x000fda0003f26070 */
[----:B------:R-:W-:Y:S05]  /*2be0*/  @!P1 BRA `(.L_x_1012) ;  /* 0x0000000400189947 */ /* 0x000fea0003800000 */
[----:B------:R-:W-:Y:S01]  /*2bf0*/  ULDC.64 UR4, c[0x0][0x2b0] ;  /* 0x0000ac0000047ab9 */ /* 0x000fe20000000a00 */
[C---:B------:R-:W-:Y:S01]  /*2c00*/  LEA R4, R9.reuse, 0x200, 0x2 ;  /* 0x0000020009047811 */ /* 0x040fe200078e10ff */
[----:B------:R-:W-:Y:S01]  /*2c10*/  IMAD.U32 R10, RZ, RZ, UR4 ;  /* 0x00000004ff0a7e24 */ /* 0x000fe2000f8e00ff */
[----:B------:R-:W-:Y:S02]  /*2c20*/  MOV R7, UR10 ;  /* 0x0000000a00077c02 */ /* 0x000fe40008000f00 */
[----:B------:R-:W-:Y:S02]  /*2c30*/  ISETP.NE.U32.AND P1, PT, RZ, UR4, PT ;  /* 0x00000004ff007c0c */ /* 0x000fe4000bf25070 */
[----:B------:R-:W-:Y:S01]  /*2c40*/  IADD3 R10, P3, P4, R9, UR6, R10 ;  /* 0x00000006090a7c10 */ /* 0x000fe2000fc7e00a */
[----:B------:R-:W-:Y:S01]  /*2c50*/  IMAD R7, R7, -0x4, R4 ;  /* 0xfffffffc07077824 */ /* 0x000fe200078e0204 */
[----:B0-----:R-:W-:Y:S02]  /*2c60*/  SHF.R.S32.HI R6, RZ, 0x1f, R9 ;  /* 0x0000001fff067819 */ /* 0x001fe40000011409 */
[----:B------:R-:W-:Y:S01]  /*2c70*/  ISETP.NE.AND.EX P1, PT, RZ, UR5, PT, P1 ;  /* 0x00000005ff007c0c */ /* 0x000fe2000bf25310 */
[----:B------:R-:W-:Y:S01]  /*2c80*/  IMAD.IADD R4, R2, 0x1, R7 ;  /* 0x0000000102047824 */ /* 0x000fe200078e0207 */
[----:B------:R-:W-:-:S11]  /*2c90*/  IADD3.X R7, R6, UR5, R33, P3, P4 ;  /* 0x0000000506077c10 */ /* 0x000fd60009fe8421 */
.L_x_1031:
[----:B------:R-:W-:Y:S01]  /*2ca0*/  BSSY B1, `(.L_x_1019) ;  /* 0x000000b000017945 */ /* 0x000fe20003800000 */
[----:B------:R-:W-:-:S03]  /*2cb0*/  IMAD.MOV.U32 R6, RZ, RZ, R10 ;  /* 0x000000ffff067224 */ /* 0x000fc600078e000a */
[----:B------:R-:W-:Y:S05]  /*2cc0*/  @!P1 BRA `(.L_x_1020) ;  /* 0x0000000000109947 */ /* 0x000fea0003800000 */
[----:B------:R-:W2:Y:S02]  /*2cd0*/  LDG.E.U8 R10, desc[UR8][R6.64] ;  /* 0x00000008060a7981 */ /* 0x000ea4000c1e1100 */
[----:B--2---:R-:W-:-:S13]  /*2ce0*/  ISETP.NE.AND P3, PT, R10, RZ, PT ;  /* 0x000000ff0a00720c */ /* 0x004fda0003f65270 */
[----:B------:R-:W-:Y:S01]  /*2cf0*/  @P3 MOV R13, RZ ;  /* 0x000000ff000d3202 */ /* 0x000fe20000000f00 */
[----:B------:R-:W-:Y:S06]  /*2d00*/  @P3 BRA `(.L_x_1021) ;  /* 0x0000000000103947 */ /* 0x000fec0003800000 */
.L_x_1020:
[----:B------:R-:W1:Y:S02]  /*2d10*/  LDS R10, [R4+-0x200] ;  /* 0xfffe0000040a7984 */ /* 0x000e640000000800 */
[----:B-1----:R-:W-:-:S04]  /*2d20*/  FADD.FTZ R10, -R15, R10 ;  /* 0x0000000a0f0a7221 */ /* 0x002fc80000010100 */
[----:B------:R-:W-:-:S04]  /*2d30*/  FMUL.FTZ R10, R10, 1.4426950216293334961 ;  /* 0x3fb8aa3b0a0a7820 */ /* 0x000fc80000410000 */
[----:B------:R0:W2:Y:S03]  /*2d40*/  MUFU.EX2 R13, R10 ;  /* 0x0000000a000d7308 */ /* 0x0000a60000000800 */
.L_x_1021:
[----:B------:R-:W-:Y:S05]  /*2d50*/  BSYNC B1 ;  /* 0x0000000000017941 */ /* 0x000fea0003800000 */
.L_x_1019:
[----:B--2---:R2:W-:Y:S01]  /*2d60*/  STS [R4+-0x200], R13 ;  /* 0xfffe000d04007388 */ /* 0x0045e20000000800 */
[----:B------:R-:W-:Y:S01]  /*2d70*/  BSSY B1, `(.L_x_1022) ;  /* 0x000000b000017945 */ /* 0x000fe20003800000 */
[----:B0-----:R-:W-:-:S03]  /*2d80*/  FADD.FTZ R10, R13, R8 ;  /* 0x000000080d0a7221 */ /* 0x001fc60000010000 */
[----:B------:R-:W-:Y:S05]  /*2d90*/  @!P1 BRA `(.L_x_1023) ;  /* 0x0000000000109947 */ /* 0x000fea0003800000 */
[----:B------:R-:W2:Y:S02]  /*2da0*/  LDG.E.U8 R8, desc[UR8][R6.64+0x40] ;  /* 0x0000400806087981 */ /* 0x000ea4000c1e1100 */
[----:B--2---:R-:W-:-:S13]  /*2db0*/  ISETP.NE.AND P3, PT, R8, RZ, PT ;  /* 0x000000ff0800720c */ /* 0x004fda0003f65270 */
[----:B------:R-:W-:Y:S01]  /*2dc0*/  @P3 IMAD.MOV.U32 R13, RZ, RZ, RZ ;  /* 0x000000ffff0d3224 */ /* 0x000fe200078e00ff */
[----:B------:R-:W-:Y:S06]  /*2dd0*/  @P3 BRA `(.L_x_1024) ;  /* 0x0000000000103947 */ /* 0x000fec0003800000 */
.L_x_1023:
[----:B------:R-:W1:Y:S02]  /*2de0*/  LDS R8, [R4+-0x100] ;  /* 0xffff000004087984 */ /* 0x000e640000000800 */
[----:B-1----:R-:W-:-:S04]  /*2df0*/  FADD.FTZ R8, -R15, R8 ;  /* 0x000000080f087221 */ /* 0x002fc80000010100 */
[----:B------:R-:W-:-:S04]  /*2e00*/  FMUL.FTZ R8, R8, 1.4426950216293334961 ;  /* 0x3fb8aa3b08087820 */ /* 0x000fc80000410000 */
[----:B--2---:R0:W2:Y:S03]  /*2e10*/  MUFU.EX2 R13, R8 ;  /* 0x00000008000d7308 */ /* 0x0040a60000000800 */
.L_x_1024:
[----:B------:R-:W-:Y:S05]  /*2e20*/  BSYNC B1 ;  /* 0x0000000000017941 */ /* 0x000fea0003800000 */
.L_x_1022:
        /* <DEDUP_REMOVED lines=8> */
.L_x_1026:
[----:B0-----:R-:W1:Y:S02]  /*2eb0*/  LDS R8, [R4] ;  /* 0x0000000004087984 */ /* 0x001e640000000800 */
[----:B-1----:R-:W-:-:S04]  /*2ec0*/  FADD.FTZ R8, -R15, R8 ;  /* 0x000000080f087221 */ /* 0x002fc80000010100 */
[----:B------:R-:W-:-:S04]  /*2ed0*/  FMUL.FTZ R8, R8, 1.4426950216293334961 ;  /* 0x3fb8aa3b08087820 */ /* 0x000fc80000410000 */
[----:B--2---:R0:W2:Y:S03]  /*2ee0*/  MUFU.EX2 R13, R8 ;  /* 0x00000008000d7308 */ /* 0x0040a60000000800 */
.L_x_1027:
[----:B------:R-:W-:Y:S05]  /*2ef0*/  BSYNC B1 ;  /* 0x0000000000017941 */ /* 0x000fea0003800000 */
.L_x_1025:
[----:B--2---:R2:W-:Y:S01]  /*2f00*/  STS [R4], R13 ;  /* 0x0000000d04007388 */ /* 0x0045e20000000800 */
[----:B------:R-:W-:Y:S01]  /*2f10*/  BSSY B1, `(.L_x_1028) ;  /* 0x000000b000017945 */ /* 0x000fe20003800000 */
[----:B------:R-:W-:-:S03]  /*2f20*/  FADD.FTZ R12, R10, R13 ;  /* 0x0000000d0a0c7221 */ /* 0x000fc60000010000 */
[----:B------:R-:W-:Y:S05]  /*2f30*/  @!P1 BRA `(.L_x_1029) ;  /* 0x0000000000109947 */ /* 0x000fea0003800000 */
[----:B0-----:R-:W2:Y:S02]  /*2f40*/  LDG.E.U8 R8, desc[UR8][R6.64+0xc0] ;  /* 0x0000c00806087981 */ /* 0x001ea4000c1e1100 */
[----:B--2---:R-:W-:-:S13]  /*2f50*/  ISETP.NE.AND P3, PT, R8, RZ, PT ;  /* 0x000000ff0800720c */ /* 0x004fda0003f65270 */
[----:B------:R-:W-:Y:S01]  /*2f60*/  @P3 IMAD.MOV.U32 R13, RZ, RZ, RZ ;  /* 0x000000ffff0d3224 */ /* 0x000fe200078e00ff */
[----:B------:R-:W-:Y:S06]  /*2f70*/  @P3 BRA `(.L_x_1030) ;  /* 0x0000000000103947 */ /* 0x000fec0003800000 */
.L_x_1029:
[----:B0-----:R-:W1:Y:S02]  /*2f80*/  LDS R8, [R4+0x100] ;  /* 0x0001000004087984 */ /* 0x001e640000000800 */
[----:B-1----:R-:W-:-:S04]  /*2f90*/  FADD.FTZ R8, -R15, R8 ;  /* 0x000000080f087221 */ /* 0x002fc80000010100 */
[----:B------:R-:W-:-:S04]  /*2fa0*/  FMUL.FTZ R8, R8, 1.4426950216293334961 ;  /* 0x3fb8aa3b08087820 */ /* 0x000fc80000410000 */
[----:B--2---:R0:W2:Y:S03]  /*2fb0*/  MUFU.EX2 R13, R8 ;  /* 0x00000008000d7308 */ /* 0x0040a60000000800 */
.L_x_1030:
[----:B------:R-:W-:Y:S05]  /*2fc0*/  BSYNC B1 ;  /* 0x0000000000017941 */ /* 0x000fea0003800000 */
.L_x_1028:
[----:B------:R-:W-:Y:S01]  /*2fd0*/  IADD3 R9, R9, 0x100, RZ ;  /* 0x0000010009097810 */ /* 0x000fe20007ffe0ff */
[----:B--2---:R2:W-:Y:S01]  /*2fe0*/  STS [R4+0x100], R13 ;  /* 0x0001000d04007388 */ /* 0x0045e20000000800 */
[----:B------:R-:W-:Y:S01]  /*2ff0*/  IADD3 R10, P4, R6, 0x100, RZ ;  /* 0x00000100060a7810 */ /* 0x000fe20007f9e0ff */
[----:B0-----:R-:W-:Y:S01]  /*3000*/  FADD.FTZ R8, R12, R13 ;  /* 0x0000000d0c087221 */ /* 0x001fe20000010000 */
[----:B------:R-:W-:-:S03]  /*3010*/  ISETP.GE.AND P3, PT, R9, R42, PT ;  /* 0x0000002a0900720c */ /* 0x000fc60003f66270 */
[----:B------:R-:W-:Y:S02]  /*3020*/  IMAD.X R7, RZ, RZ, R7, P4 ;  /* 0x000000ffff077224 */ /* 0x000fe400020e0607 */
[----:B--2---:R-:W-:-:S08]  /*3030*/  VIADD R4, R4, 0x400 ;  /* 0x0000040004047836 */ /* 0x004fd00000000000 */
[----:B------:R-:W-:Y:S05]  /*3040*/  @!P3 BRA `(.L_x_1031) ;  /* 0xfffffffc0014b947 */ /* 0x000fea000383ffff */
.L_x_1012:
[----:B------:R-:W-:Y:S05]  /*3050*/  BSYNC B0 ;  /* 0x0000000000007941 */ /* 0x000fea0003800000 */
.L_x_1011:
[----:B------:R-:W2:Y:S01]  /*3060*/  SHFL.BFLY PT, R7, R8, 0x10, 0x1f ;  /* 0x0e001f0008077f89 */ /* 0x000ea200000e0000 */
[----:B------:R-:W-:Y:S01]  /*3070*/  LOP3.LUT P1, R10, R3, 0x1f, RZ, 0xc0, !PT ;  /* 0x0000001f030a7812 */ /* 0x000fe2000782c0ff */
[----:B------:R-:W-:Y:S01]  /*3080*/  ULDC.U8 UR11, c[0x0][0x31c] ;  /* 0x0000c700000b7ab9 */ /* 0x000fe20000000000 */
[----:B------:R-:W-:Y:S01]  /*3090*/  UMOV UR4, URZ ;  /* 0x0000003f00047c82 */ /* 0x000fe20008000000 */
[----:B------:R-:W-:Y:S01]  /*30a0*/  UMOV UR5, URZ ;  /* 0x0000003f00057c82 */ /* 0x000fe20008000000 */
[----:B------:R-:W-:-:S09]  /*30b0*/  ISETP.GT.U32.AND P3, PT, R10, 0x1, PT ;  /* 0x000000010a00780c */ /* 0x000fd20003f64070 */
[----:B-1----:R-:W1:Y:S04]  /*30c0*/  @!P1 S2R R15, SR_CgaCtaId ;  /* 0x00000000000f9919 */ /* 0x002e680000008800 */
[----:B------:R-:W3:Y:S01]  /*30d0*/  @!P3 S2R R17, SR_CgaCtaId ;  /* 0x000000000011b919 */ /* 0x000ee20000008800 */
[----:B--2---:R-:W-:Y:S01]  /*30e0*/  FADD.FTZ R7, R7, R8 ;  /* 0x0000000807077221 */ /* 0x004fe20000010000 */
[----:B------:R-:W-:-:S04]  /*30f0*/  @!P1 MOV R8, 0x400 ;  /* 0x0000040000089802 */ /* 0x000fc80000000f00 */
[----:B------:R-:W2:Y:S02]  /*3100*/  SHFL.BFLY PT, R4, R7, 0x8, 0x1f ;  /* 0x0d001f0007047f89 */ /* 0x000ea400000e0000 */
[----:B--2---:R-:W-:Y:S01]  /*3110*/  FADD.FTZ R4, R7, R4 ;  /* 0x0000000407047221 */ /* 0x004fe20000010000 */
[----:B------:R-:W-:-:S04]  /*3120*/  @!P1 SHF.R.U32.HI R7, RZ, 0x3, R3 ;  /* 0x00000003ff079819 */ /* 0x000fc80000011603 */
[----:B------:R-:W2:Y:S01]  /*3130*/  SHFL.BFLY PT, R9, R4, 0x4, 0x1f ;  /* 0x0c801f0004097f89 */ /* 0x000ea200000e0000 */
[----:B------:R-:W-:Y:S01]  /*3140*/  @!P1 LOP3.LUT R7, R7, 0x1ffffffc, RZ, 0xc0, !PT ;  /* 0x1ffffffc07079812 */ /* 0x000fe200078ec0ff */
[----:B--2---:R-:W-:Y:S01]  /*3150*/  FADD.FTZ R9, R4, R9 ;  /* 0x0000000904097221 */ /* 0x004fe20000010000 */
[----:B-1----:R-:W-:Y:S02]  /*3160*/  @!P1 LEA R4, R15, R8, 0x18 ;  /* 0x000000080f049211 */ /* 0x002fe400078ec0ff */
[----:B------:R-:W-:Y:S02]  /*3170*/  @!P3 MOV R8, 0x400 ;  /* 0x000004000008b802 */ /* 0x000fe40000000f00 */
[----:B0-----:R-:W0:Y:S01]  /*3180*/  SHFL.BFLY PT, R6, R9, 0x2, 0x1f ;  /* 0x0c401f0009067f89 */ /* 0x001e2200000e0000 */
        /* <DEDUP_REMOVED lines=26> */
.L_x_1032:
        /* <DEDUP_REMOVED lines=11> */
[----:B------:R-:W-:Y:S02]  /*33e0*/  IMAD R8, R3, 0x4, R2 ;  /* 0x0000000403087824 */ /* 0x000fe400078e0202 */
[----:B------:R-:W-:Y:S02]  /*33f0*/  LEA R9, P4, R10, UR12, 0x2 ;  /* 0x0000000c0a097c11 */ /* 0x000fe4000f8810ff */
[----:B0-----:R-:W-:-:S04]  /*3400*/  LEA.HI.X.SX32 R7, R5, UR5, 0x1, P3 ;  /* 0x0000000505077c11 */ /* 0x001fc800098f0eff */
[----:B------:R-:W-:-:S07]  /*3410*/  LEA.HI.X R10, R10, UR13, R7, 0x2, P4 ;  /* 0x0000000d0a0a7c11 */ /* 0x000fce000a0f1407 */
.L_x_1037:
        /* <DEDUP_REMOVED lines=13> */
.L_x_1036:
[----:B------:R-:W-:Y:S05]  /*34f0*/  BSYNC B1 ;  /* 0x0000000000017941 */ /* 0x000fea0003800000 */
.L_x_1035:
[----:B------:R-:W-:Y:S05]  /*3500*/  @!P2 BRA `(.L_x_1034) ;  /* 0x000000000088a947 */ /* 0x000fea0003800000 */
[----:B------:R-:W-:Y:S01]  /*3510*/  USHF.L.U32 UR7, UR10, 0x2, URZ ;  /* 0x000000020a077899 */ /* 0x000fe2000800063f */
[----:B--2---:R-:W-:Y:S01]  /*3520*/  IADD3 R13, P1, R5, UR4, RZ ;  /* 0x00000004050d7c10 */ /* 0x004fe2000ff3e0ff */
[----:B------:R-:W-:Y:S01]  /*3530*/  ULDC.64 UR12, c[0x0][0x310] ;  /* 0x0000c400000c7ab9 */ /* 0x000fe20000000a00 */
[----:B------:R-:W-:Y:S02]  /*3540*/  ISETP.NE.AND P3, PT, RZ, UR11, PT ;  /* 0x0000000bff007c0c */ /* 0x000fe4000bf65270 */
[----:B------:R-:W-:Y:S02]  /*3550*/  LEA R12, P2, R13, UR12, 0x2 ;  /* 0x0000000c0d0c7c11 */ /* 0x000fe4000f8410ff */
[C---:B------:R-:W-:Y:S02]  /*3560*/  LEA.HI.X.SX32 R4, R5.reuse, UR5, 0x1, P1 ;  /* 0x0000000505047c11 */ /* 0x040fe400088f0eff */
[----:B0-----:R-:W-:Y:S02]  /*3570*/  LEA R7, R5, -UR7, 0x2 ;  /* 0x8000000705077c11 */ /* 0x001fe4000f8e10ff */
[----:B------:R-:W-:-:S02]  /*3580*/  LEA.HI.X R13, R13, UR13, R4, 0x2, P2 ;  /* 0x0000000d0d0d7c11 */ /* 0x000fc400090f1404 */
[----:B------:R-:W-:-:S07]  /*3590*/  IADD3 R4, R2, R7, RZ ;  /* 0x0000000702047210 */ /* 0x000fce0007ffe0ff */
.L_x_1038:
[----:B------:R-:W1:Y:S01]  /*35a0*/  LDS R6, [R4+0x300] ;  /* 0x0003000004067984 */ /* 0x000e620000000800 */
[----:B------:R-:W-:Y:S02]  /*35b0*/  IMAD.MOV.U32 R7, RZ, RZ, R13 ;  /* 0x000000ffff077224 */ /* 0x000fe400078e000d */
[----:B------:R-:W-:Y:S01]  /*35c0*/  VIADD R5, R5, 0x100 ;  /* 0x0000010005057836 */ /* 0x000fe20000000000 */
[----:B------:R-:W0:Y:S04]  /*35d0*/  LDS R8, [R4] ;  /* 0x0000000004087984 */ /* 0x000e280000000800 */
[----:B------:R-:W2:Y:S01]  /*35e0*/  LDS R9, [R4+0x100] ;  /* 0x0001000004097984 */ /* 0x000ea20000000800 */
[----:B------:R-:W-:-:S03]  /*35f0*/  ISETP.GE.AND P1, PT, R5, R42, PT ;  /* 0x0000002a0500720c */ /* 0x000fc60003f26270 */
[----:B------:R-:W3:Y:S01]  /*3600*/  LDS R10, [R4+0x200] ;  /* 0x00020000040a7984 */ /* 0x000ee20000000800 */
[-C--:B-1----:R-:W-:Y:S01]  /*3610*/  FMUL.FTZ R21, R6, R15.reuse ;  /* 0x0000000f06157220 */ /* 0x082fe20000410000 */
[----:B------:R-:W-:Y:S02]  /*3620*/  IMAD.MOV.U32 R6, RZ, RZ, R12 ;  /* 0x000000ffff067224 */ /* 0x000fe400078e000c */
[-C--:B0-----:R-:W-:Y:S01]  /*3630*/  FMUL.FTZ R17, R8, R15.reuse ;  /* 0x0000000f08117220 */ /* 0x081fe20000410000 */
[----:B------:R-:W-:Y:S02]  /*3640*/  IADD3 R8, R4, 0x400, RZ ;  /* 0x0000040004087810 */ /* 0x000fe40007ffe0ff */
[----:B------:R-:W-:Y:S01]  /*3650*/  @P3 STG.E desc[UR8][R6.64+0x300], R21 ;  /* 0x0003001506003986 */ /* 0x000fe2000c101908 */
[----:B------:R-:W-:Y:S01]  /*3660*/  IADD3 R12, P2, R6, 0x400, RZ ;  /* 0x00000400060c7810 */ /* 0x000fe20007f5e0ff */
[-C--:B--2---:R-:W-:Y:S02]  /*3670*/  FMUL.FTZ R9, R9, R15.reuse ;  /* 0x0000000f09097220 */ /* 0x084fe40000410000 */
[----:B------:R-:W-:Y:S01]  /*3680*/  @P3 STG.E desc[UR8][R6.64], R17 ;  /* 0x0000001106003986 */ /* 0x000fe2000c101908 */
[----:B---3--:R-:W-:Y:S01]  /*3690*/  FMUL.FTZ R19, R10, R15 ;  /* 0x0000000f0a137220 */ /* 0x008fe20000410000 */
        /* <DEDUP_REMOVED lines=9> */
.L_x_1034:
[----:B------:R-:W-:Y:S05]  /*3730*/  BSYNC B0 ;  /* 0x0000000000007941 */ /* 0x000fea0003800000 */
.L_x_1033:
[----:B------:R-:W-:Y:S01]  /*3740*/  VIADD R4, R42, 0xffffffff ;  /* 0xffffffff2a047836 */ /* 0x000fe20000000000 */
[----:B------:R-:W3:Y:S01]  /*3750*/  S2UR UR5, SR_CgaCtaId ;  /* 0x00000000000579c3 */ /* 0x000ee20000008800 */
[----:B------:R-:W-:Y:S01]  /*3760*/  SHF.R.S32.HI R8, RZ, 0x1f, R3 ;  /* 0x0000001fff087819 */ /* 0x000fe20000011403 */
[----:B------:R-:W-:Y:S01]  /*3770*/  ULDC UR7, c[0x0][0x29c] ;  /* 0x0000a70000077ab9 */ /* 0x000fe20000000800 */
[----:B------:R-:W-:Y:S01]  /*3780*/  UMOV UR4, 0x400 ;  /* 0x0000040000047882 */ /* 0x000fe20000000000 */
[----:B------:R-:W-:Y:S01]  /*3790*/  SHF.R.S32.HI R5, RZ, 0x1f, R4 ;  /* 0x0000001fff057819 */ /* 0x000fe20000011404 */
[----:B------:R-:W-:Y:S01]  /*37a0*/  UIADD3 UR4, UR4, 0x90, URZ ;  /* 0x0000009004047890 */ /* 0x000fe2000fffe03f */
[----:B------:R-:W-:Y:S01]  /*37b0*/  BSSY B0, `(.L_x_1039) ;  /* 0x0000023000007945 */ /* 0x000fe20003800000 */
[----:B------:R-:W-:Y:S01]  /*37c0*/  ULDC UR11, c[0x0][0x284] ;  /* 0x0000a100000b7ab9 */ /* 0x000fe20000000800 */
[----:B--2---:R-:W-:Y:S01]  /*37d0*/  LEA.HI R6, R5, R4, RZ, 0x3 ;  /* 0x0000000405067211 */ /* 0x004fe200078f18ff */
[----:B------:R-:W-:Y:S01]  /*37e0*/  IMAD.U32 R39, RZ, RZ, UR11 ;  /* 0x0000000bff277e24 */ /* 0x000fe2000f8e00ff */
[----:B------:R-:W-:Y:S01]  /*37f0*/  LEA.HI R5, R8, R3, RZ, 0x3 ;  /* 0x0000000308057211 */ /* 0x000fe200078f18ff */
[----:B-1----:R-:W-:Y:S01]  /*3800*/  HFMA2.MMA R15, -RZ, RZ, 0, 0 ;  /* 0x00000000ff0f7435 */ /* 0x002fe200000001ff */
[----:B0-----:R-:W-:-:S02]  /*3810*/  LOP3.LUT R7, R6, 0xfffffff8, RZ, 0xc0, !PT ;  /* 0xfffffff806077812 */ /* 0x001fc400078ec0ff */
[----:B------:R-:W-:Y:S02]  /*3820*/  CS2R R18, SRZ ;  /* 0x0000000000127805 */ /* 0x000fe4000001ff00 */
[----:B------:R-:W-:Y:S02]  /*3830*/  LOP3.LUT R6, R5, 0xfffffff8, RZ, 0xc0, !PT ;  /* 0xfffffff805067812 */ /* 0x000fe400078ec0ff */
[----:B------:R-:W-:Y:S02]  /*3840*/  CS2R R16, SRZ ;  /* 0x0000000000107805 */ /* 0x000fe4000001ff00 */
[----:B------:R-:W-:Y:S02]  /*3850*/  SHF.R.S32.HI R5, RZ, 0x3, R5 ;  /* 0x00000003ff057819 */ /* 0x000fe40000011405 */
[----:B------:R-:W-:Y:S01]  /*3860*/  IADD3 R8, R4, -R7, RZ ;  /* 0x8000000704087210 */ /* 0x000fe20007ffe0ff */
[----:B------:R-:W-:-:S03]  /*3870*/  IMAD.IADD R36, R3, 0x1, -R6 ;  /* 0x0000000103247824 */ /* 0x000fc600078e0a06 */
[----:B------:R-:W-:Y:S01]  /*3880*/  ISETP.NE.AND P2, PT, R5, R8, PT ;  /* 0x000000080500720c */ /* 0x000fe20003f45270 */
[C---:B------:R-:W-:Y:S01]  /*3890*/  IMAD.SHL.U32 R10, R36.reuse, 0x4, RZ ;  /* 0x00000004240a7824 */ /* 0x040fe200078e00ff */
[----:B---3--:R-:W-:Y:S02]  /*38a0*/  ULEA UR4, UR5, UR4, 0x18 ;  /* 0x0000000405047291 */ /* 0x008fe4000f8ec03f */
[----:B------:R-:W-:Y:S01]  /*38b0*/  ISETP.NE.OR P1, PT, RZ, UR7, P2 ;  /* 0x00000007ff007c0c */ /* 0x000fe20009725670 */
[-CC-:B------:R-:W-:Y:S02]  /*38c0*/  IMAD R6, R11, R39.reuse, R10.reuse ;  /* 0x000000270b067224 */ /* 0x180fe400078e020a */
[----:B------:R-:W-:Y:S01]  /*38d0*/  IMAD R35, R35, R39, R10 ;  /* 0x0000002723237224 */ /* 0x000fe200078e020a */
[----:B------:R-:W-:Y:S02]  /*38e0*/  LEA R36, R36, UR4, 0x4 ;  /* 0x0000000424247c11 */ /* 0x000fe4000f8e20ff */
[----:B------:R-:W-:-:S02]  /*38f0*/  SHF.R.S32.HI R7, RZ, 0x1f, R6 ;  /* 0x0000001fff077819 */ /* 0x000fc40000011406 */
[----:B------:R-:W-:-:S05]  /*3900*/  SHF.R.S32.HI R34, RZ, 0x1f, R35 ;  /* 0x0000001fff227819 */ /* 0x000fca0000011423 */
[----:B------:R-:W-:Y:S05]  /*3910*/  @P1 BRA `(.L_x_1040) ;  /* 0x0000000000301947 */ /* 0x000fea0003800000 */
        /* <DEDUP_REMOVED lines=8> */
[----:B0-----:R-:W-:-:S04]  /*39a0*/  IMAD R9, R9, 0x20, R10 ;  /* 0x0000002009097824 */ /* 0x001fc800078e020a */
[----:B-1----:R-:W-:-:S06]  /*39b0*/  IMAD.WIDE R16, R9, 0x4, R16 ;  /* 0x0000000409107825 */ /* 0x002fcc00078e0210 */
[----:B------:R-:W5:Y:S02]  /*39c0*/  LDG.E.128 R16, desc[UR8][R16.64] ;  /* 0x0000000810107981 */ /* 0x000f64000c1e1d00 */
.L_x_1041:
[----:B-----5:R0:W-:Y:S02]  /*39d0*/  STS.128 [R36], R16 ;  /* 0x0000001024007388 */ /* 0x0201e40000000c00 */
.L_x_1040:
[----:B------:R-:W-:Y:S05]  /*39e0*/  BSYNC B0 ;  /* 0x0000000000007941 */ /* 0x000fea0003800000 */
.L_x_1039:
[----:B------:R-:W-:Y:S01]  /*39f0*/  VIADD R37, R5, UR10 ;  /* 0x0000000a05257c36 */ /* 0x000fe20008000000 */
        /* <DEDUP_REMOVED lines=11> */
[----:B------:R-:W-:-:S02]  /*3ab0*/  IMAD R38, R5, 0x4, R2 ;  /* 0x0000000405267824 */ /* 0x000fc400078e0202 */
[----:B------:R-:W-:Y:S01]  /*3ac0*/  IMAD.MOV.U32 R14, RZ, RZ, RZ ;  /* 0x000000ffff0e7224 */ /* 0x000fe200078e00ff */
[----:B------:R-:W-:Y:S01]  /*3ad0*/  LEA.HI.X.SX32 R12, R12, R7, 0x1, P1 ;  /* 0x000000070c0c7211 */ /* 0x000fe200008f0eff */
[----:B------:R-:W-:Y:S01]  /*3ae0*/  BSSY B0, `(.L_x_1042) ;  /* 0x0000082000007945 */ /* 0x000fe20003800000 */
[----:B------:R-:W-:-:S04]  /*3af0*/  LEA R44, P1, R13, R8, 0x2 ;  /* 0x000000080d2c7211 */ /* 0x000fc800078210ff */
[----:B----4-:R-:W-:Y:S02]  /*3b00*/  LEA.HI.X R45, R13, R9, R12, 0x2, P1 ;  /* 0x000000090d2d7211 */ /* 0x010fe400008f140c */
[----:B------:R-:W-:Y:S02]  /*3b10*/  CS2R R12, SRZ ;  /* 0x00000000000c7805 */ /* 0x000fe4000001ff00 */
[----:B------:R-:W-:-:S13]  /*3b20*/  ISETP.GE.AND P1, PT, R37, R40, PT ;  /* 0x000000282500720c */ /* 0x000fda0003f26270 */
[----:B------:R-:W-:Y:S05]  /*3b30*/  @P1 BRA `(.L_x_1043) ;  /* 0x0000000400f01947 */ /* 0x000fea0003800000 */
[----:B------:R-:W1:Y:S01]  /*3b40*/  S2UR UR4, SR_CTAID.X ;  /* 0x00000000000479c3 */ /* 0x000e620000002500 */
[----:B------:R-:W-:Y:S01]  /*3b50*/  IMAD.U32 R14, RZ, RZ, UR10 ;  /* 0x0000000aff0e7e24 */ /* 0x000fe2000f8e00ff */
[----:B------:R-:W-:Y:S01]  /*3b60*/  LOP3.LUT R13, RZ, R39, RZ, 0x33, !PT ;  /* 0x00000027ff0d7212 */ /* 0x000fe200078e33ff */
[----:B------:R-:W-:Y:S01]  /*3b70*/  BSSY B1, `(.L_x_1044) ;  /* 0x0000030000017945 */ /* 0x000fe20003800000 */
[----:B------:R-:W-:Y:S02]  /*3b80*/  IADD3 R12, -R42, RZ, RZ ;  /* 0x000000ff2a0c7210 */ /* 0x000fe40007ffe1ff */
[----:B------:R-:W-:Y:S02]  /*3b90*/  IADD3 R29, -R14, -0x2, -R5 ;  /* 0xfffffffe0e1d7810 */ /* 0x000fe40007ffe905 */
[----:B------:R-:W-:Y:S01]  /*3ba0*/  CS2R R14, SRZ ;  /* 0x00000000000e7805 */ /* 0x000fe2000001ff00 */
[----:B------:R-:W1:Y:S01]  /*3bb0*/  LDC R23, c[0x0][0x288] ;  /* 0x0000a200ff177b82 */ /* 0x000e620000000800 */
[----:B------:R-:W-:-:S02]  /*3bc0*/  VIMNMX R12, R13, R12, !PT ;  /* 0x0000000c0d0c7248 */ /* 0x000fc40007fe0100 */
[----:B------:R-:W-:-:S03]  /*3bd0*/  MOV R50, R37 ;  /* 0x0000002500327202 */ /* 0x000fc60000000f00 */
[----:B------:R-:W-:Y:S02]  /*3be0*/  IMAD.IADD R29, R29, 0x1, -R12 ;  /* 0x000000011d1d7824 */ /* 0x000fe400078e0a0c */
[----:B------:R-:W2:Y:S03]  /*3bf0*/  LDC.64 R46, c[0x0][0x2e8] ;  /* 0x0000ba00ff2e7b82 */ /* 0x000ea60000000a00 */
[----:B------:R-:W-:Y:S01]  /*3c00*/  LOP3.LUT P1, RZ, R29, 0x8, RZ, 0xc0, !PT ;  /* 0x000000081dff7812 */ /* 0x000fe2000782c0ff */
[----:B-1----:R-:W-:-:S04]  /*3c10*/  IMAD R13, R32, R23, UR4 ;  /* 0x00000004200d7e24 */ /* 0x002fc8000f8e0217 */
[----:B------:R-:W-:-:S04]  /*3c20*/  IMAD R13, R13, 0x20, R10 ;  /* 0x000000200d0d7824 */ /* 0x000fc800078e020a */
[----:B--2---:R-:W-:Y:S01]  /*3c30*/  IMAD.WIDE R46, R13, 0x4, R46 ;  /* 0x000000040d2e7825 */ /* 0x004fe200078e022e */
[----:B------:R-:W-:-:S03]  /*3c40*/  CS2R R12, SRZ ;  /* 0x00000000000c7805 */ /* 0x000fc6000001ff00 */
[----:B------:R-:W-:Y:S05]  /*3c50*/  @P1 BRA `(.L_x_1045) ;  /* 0x0000000000841947 */ /* 0x000fea0003800000 */
[C---:B------:R-:W-:Y:S01]  /*3c60*/  IADD3 R12, P1, R37.reuse, UR6, RZ ;  /* 0x00000006250c7c10 */ /* 0x040fe2000ff3e0ff */
[----:B------:R-:W-:Y:S01]  /*3c70*/  ULDC.64 UR4, c[0x0][0x258] ;  /* 0x0000960000047ab9 */ /* 0x000fe20000000a00 */
[----:B------:R1:W2:Y:S02]  /*3c80*/  LDS R28, [R38] ;  /* 0x00000000261c7984 */ /* 0x0002a40000000800 */
[----:B------:R-:W-:Y:S02]  /*3c90*/  LEA.HI.X.SX32 R13, R37, R33, 0x1, P1 ;  /* 0x00000021250d7211 */ /* 0x000fe400008f0eff */
[----:B------:R-:W-:-:S04]  /*3ca0*/  LEA R20, P1, R12, UR4, 0x2 ;  /* 0x000000040c147c11 */ /* 0x000fc8000f8210ff */
[----:B------:R-:W-:-:S05]  /*3cb0*/  LEA.HI.X R21, R12, UR5, R13, 0x2, P1 ;  /* 0x000000050c157c11 */ /* 0x000fca00088f140d */
[----:B------:R-:W3:Y:S02]  /*3cc0*/  LDG.E R20, desc[UR8][R20.64] ;  /* 0x0000000814147981 */ /* 0x000ee4000c1e1900 */
[----:B---3--:R-:W-:-:S04]  /*3cd0*/  IMAD R12, R20, R23, RZ ;  /* 0x00000017140c7224 */ /* 0x008fc800078e02ff */
        /* <DEDUP_REMOVED lines=20> */
.L_x_1046:
[C---:B-1---5:R-:W-:Y:S01]  /*3e20*/  FFMA.FTZ R12, R28.reuse, R12, RZ ;  /* 0x0000000c1c0c7223 */ /* 0x062fe200000100ff */
[C---:B------:R-:W-:Y:S01]  /*3e30*/  FFMA.FTZ R13, R28.reuse, R13, RZ ;  /* 0x0000000d1c0d7223 */ /* 0x040fe200000100ff */
[C---:B------:R-:W-:Y:S01]  /*3e40*/  FFMA.FTZ R14, R28.reuse, R14, RZ ;  /* 0x0000000e1c0e7223 */ /* 0x040fe200000100ff */
[----:B------:R-:W-:Y:S01]  /*3e50*/  FFMA.FTZ R15, R28, R15, RZ ;  /* 0x0000000f1c0f7223 */ /* 0x000fe200000100ff */
[----:B------:R-:W-:-:S07]  /*3e60*/  VIADD R50, R37, 0x8 ;  /* 0x0000000825327836 */ /* 0x000fce0000000000 */
.L_x_1045:
[----:B------:R-:W-:Y:S05]  /*3e70*/  BSYNC B1 ;  /* 0x0000000000017941 */ /* 0x000fea0003800000 */
.L_x_1044:
[----:B------:R-:W-:-:S13]  /*3e80*/  LOP3.LUT P1, RZ, R29, 0xfffffff8, RZ, 0xc0, !PT ;  /* 0xfffffff81dff7812 */ /* 0x000fda000782c0ff */
[----:B------:R-:W-:Y:S05]  /*3e90*/  @!P1 BRA `(.L_x_1043) ;  /* 0x0000000400189947 */ /* 0x000fea0003800000 */
[----:B------:R-:W-:-:S13]  /*3ea0*/  ISETP.NE.AND P1, PT, RZ, UR7, PT ;  /* 0x00000007ff007c0c */ /* 0x000fda000bf25270 */
.L_x_1049:
[----:B------:R-:W-:-:S04]  /*3eb0*/  IADD3 R8, P3, R50, UR6, RZ ;  /* 0x0000000632087c10 */ /* 0x000fc8000ff7e0ff */
[----:B------:R-:W-:Y:S02]  /*3ec0*/  LEA.HI.X.SX32 R9, R50, R33, 0x1, P3 ;  /* 0x0000002132097211 */ /* 0x000fe400018f0eff */
[----:B------:R-:W-:-:S04]  /*3ed0*/  LEA R52, P3, R8, UR12, 0x2 ;  /* 0x0000000c08347c11 */ /* 0x000fc8000f8610ff */
[----:B------:R-:W-:-:S05]  /*3ee0*/  LEA.HI.X R53, R8, UR13, R9, 0x2, P3 ;  /* 0x0000000d08357c11 */ /* 0x000fca00098f1409 */
[----:B--2---:R-:W2:Y:S01]  /*3ef0*/  LDG.E R8, desc[UR8][R52.64] ;  /* 0x0000000834087981 */ /* 0x004ea2000c1e1900 */
[----:B------:R-:W-:Y:S01]  /*3f00*/  IMAD.U32 R39, RZ, RZ, UR14 ;  /* 0x0000000eff277e24 */ /* 0x000fe2000f8e00ff */
[----:B-1----:R-:W-:Y:S01]  /*3f10*/  SHF.L.U32 R21, R50, 0x5, RZ ;  /* 0x0000000532157819 */ /* 0x002fe200000006ff */
[----:B------:R-:W-:-:S03]  /*3f20*/  IMAD.U32 R9, RZ, RZ, UR17 ;  /* 0x00000011ff097e24 */ /* 0x000fc6000f8e00ff */
[----:B------:R-:W-:-:S04]  /*3f30*/  IADD3 R22, P4, R6, R21, RZ ;  /* 0x0000001506167210 */ /* 0x000fc80007f9e0ff */
[----:B------:R-:W-:Y:S01]  /*3f40*/  LEA.HI.X.SX32 R21, R21, R7, 0x1, P4 ;  /* 0x0000000715157211 */ /* 0x000fe200020f0eff */
[----:B--2---:R-:W-:-:S04]  /*3f50*/  IMAD R8, R8, UR11, RZ ;  /* 0x0000000b08087c24 */ /* 0x004fc8000f8e02ff */
[----:B------:R-:W-:-:S04]  /*3f60*/  IMAD R8, R8, R39, R50 ;  /* 0x0000002708087224 */ /* 0x000fc800078e0232 */
[----:B------:R-:W-:Y:S02]  /*3f70*/  IMAD.SHL.U32 R20, R8, 0x20, RZ ;  /* 0x0000002008147824 */ /* 0x000fe400078e00ff */
[----:B------:R-:W-:-:S03]  /*3f80*/  IMAD.U32 R8, RZ, RZ, UR16 ;  /* 0x00000010ff087e24 */ /* 0x000fc6000f8e00ff */
[----:B------:R-:W-:Y:S02]  /*3f90*/  IADD3 R23, P3, R35, R20, RZ ;  /* 0x0000001423177210 */ /* 0x000fe40007f7e0ff */
[----:B------:R-:W-:Y:S02]  /*3fa0*/  LEA R48, P4, R22, R8, 0x2 ;  /* 0x0000000816307211 */ /* 0x000fe400078810ff */
[----:B------:R-:W-:Y:S02]  /*3fb0*/  LEA.HI.X.SX32 R24, R20, R34, 0x1, P3 ;  /* 0x0000002214187211 */ /* 0x000fe400018f0eff */
[C---:B------:R-:W-:Y:S02]  /*3fc0*/  LEA R20, P3, R23.reuse, R8, 0x2 ;  /* 0x0000000817147211 */ /* 0x040fe400078610ff */
[-C--:B-----5:R-:W-:Y:S02]  /*3fd0*/  LEA.HI.X R49, R22, R9.reuse, R21, 0x2, P4 ;  /* 0x0000000916317211 */ /* 0x0a0fe400020f1415 */
        /* <DEDUP_REMOVED lines=14> */
.L_x_1047:
[----:B------:R-:W2:Y:S01]  /*40c0*/  LDG.E R52, desc[UR8][R52.64+0x20] ;  /* 0x0000200834347981 */ /* 0x000ea2000c1e1900 */
[----:B------:R-:W-:-:S05]  /*40d0*/  IADD3 R29, R50, -UR10, RZ ;  /* 0x8000000a321d7c10 */ /* 0x000fca000fffe0ff */
        /* <DEDUP_REMOVED lines=26> */
.L_x_1048:
        /* <DEDUP_REMOVED lines=8> */
.L_x_1043:
[----:B------:R-:W-:Y:S05]  /*4300*/  BSYNC B0 ;  /* 0x0000000000007941 */ /* 0x000fea0003800000 */
.L_x_1042:
        /* <DEDUP_REMOVED lines=14> */
[----:B---3--:R-:W-:-:S05]  /*43f0*/  IMAD R21, R32, R23, UR4 ;  /* 0x0000000420157e24 */ /* 0x008fca000f8e0217 */
[----:B------:R-:W-:-:S05]  /*4400*/  LEA R21, R21, R10, 0x5 ;  /* 0x0000000a15157211 */ /* 0x000fca00078e28ff */
[----:B-1----:R-:W-:Y:S01]  /*4410*/  IMAD.WIDE R40, R21, 0x4, R40 ;  /* 0x0000000415287825 */ /* 0x002fe200078e0228 */
[----:B------:R-:W-:Y:S06]  /*4420*/  @P1 BRA `(.L_x_1053) ;  /* 0x0000000000f41947 */ /* 0x000fec0003800000 */
[----:B------:R-:W-:Y:S01]  /*4430*/  ISETP.GE.AND P1, PT, R37, R39, PT ;  /* 0x000000272500720c */ /* 0x000fe20003f26270 */
[----:B------:R-:W-:-:S12]  /*4440*/  BSSY B2, `(.L_x_1054) ;  /* 0x000003a000027945 */ /* 0x000fd80003800000 */
[----:B------:R-:W-:Y:S05]  /*4450*/  @!P1 BRA `(.L_x_1055) ;  /* 0x0000000000e09947 */ /* 0x000fea0003800000 */
[----:B--2---:R-:W-:Y:S01]  /*4460*/  IABS R25, R39 ;  /* 0x0000002700197213 */ /* 0x004fe20000000000 */
[----:B------:R-:W-:Y:S01]  /*4470*/  ULDC.64 UR4, c[0x0][0x258] ;  /* 0x0000960000047ab9 */ /* 0x000fe20000000a00 */
[----:B------:R-:W-:Y:S02]  /*4480*/  IABS R26, R37 ;  /* 0x00000025001a7213 */ /* 0x000fe40000000000 */
[----:B------:R-:W1:Y:S01]  /*4490*/  I2F.RP R22, R25 ;  /* 0x0000001900167306 */ /* 0x000e620000209400 */
[----:B------:R-:W-:Y:S02]  /*44a0*/  ISETP.GE.AND P3, PT, R37, RZ, PT ;  /* 0x000000ff2500720c */ /* 0x000fe40003f66270 */
[----:B------:R-:W-:-:S05]  /*44b0*/  ISETP.NE.AND P4, PT, R39, RZ, PT ;  /* 0x000000ff2700720c */ /* 0x000fca0003f85270 */
[----:B-1----:R-:W1:Y:S02]  /*44c0*/  MUFU.RCP R22, R22 ;  /* 0x0000001600167308 */ /* 0x002e640000001000 */
[----:B-1----:R-:W-:-:S06]  /*44d0*/  VIADD R24, R22, 0xffffffe ;  /* 0x0ffffffe16187836 */ /* 0x002fcc0000000000 */
[----:B------:R-:W1:Y:S02]  /*44e0*/  F2I.FTZ.U32.TRUNC.NTZ R21, R24 ;  /* 0x0000001800157305 */ /* 0x000e64000021f000 */
[----:B-1----:R-:W-:-:S04]  /*44f0*/  IMAD.MOV R20, RZ, RZ, -R21 ;  /* 0x000000ffff147224 */ /* 0x002fc800078e0a15 */
        /* <DEDUP_REMOVED lines=42> */
.L_x_1056:
[C---:B--2--5:R-:W-:Y:S01]  /*47a0*/  FFMA.FTZ R12, R39.reuse, R20, R12 ;  /* 0x00000014270c7223 */ /* 0x064fe2000001000c */
[C---:B------:R-:W-:Y:S01]  /*47b0*/  FFMA.FTZ R13, R39.reuse, R21, R13 ;  /* 0x00000015270d7223 */ /* 0x040fe2000001000d */
[C---:B------:R-:W-:Y:S01]  /*47c0*/  FFMA.FTZ R14, R39.reuse, R22, R14 ;  /* 0x00000016270e7223 */ /* 0x040fe2000001000e */
[----:B------:R-:W-:-:S07]  /*47d0*/  FFMA.FTZ R15, R39, R23, R15 ;  /* 0x00000017270f7223 */ /* 0x000fce000001000f */
.L_x_1055:
[----:B------:R-:W-:Y:S05]  /*47e0*/  BSYNC B2 ;  /* 0x0000000000027941 */ /* 0x000fea0003800000 */
.L_x_1054:
[----:B------:R-:W-:-:S07]  /*47f0*/  VIADD R37, R37, 0x8 ;  /* 0x0000000825257836 */ /* 0x000fce0000000000 */
.L_x_1053:
[----:B------:R-:W-:Y:S05]  /*4800*/  BSYNC B1 ;  /* 0x0000000000017941 */ /* 0x000fea0003800000 */
.L_x_1052:
[----:B------:R-:W-:-:S13]  /*4810*/  LOP3.LUT P1, RZ, R42, 0xfffffff8, RZ, 0xc0, !PT ;  /* 0xfffffff82aff7812 */ /* 0x000fda000782c0ff */
[----:B------:R-:W-:Y:S05]  /*4820*/  @!P1 BRA `(.L_x_1051) ;  /* 0x0000000800209947 */ /* 0x000fea0003800000 */
[----:B------:R-:W-:Y:S01]  /*4830*/  USHF.L.U32 UR4, UR10, 0x2, URZ ;  /* 0x000000020a047899 */ /* 0x000fe2000800063f */
[----:B------:R-:W-:Y:S01]  /*4840*/  HFMA2.MMA R42, -RZ, RZ, 0, 0 ;  /* 0x00000000ff2a7435 */ /* 0x000fe200000001ff */
[----:B-1----:R-:W-:-:S04]  /*4850*/  LEA R45, R37, 0x100, 0x5 ;  /* 0x00000100252d7811 */ /* 0x002fc800078e28ff */
[----:B------:R-:W-:-:S05]  /*4860*/  LEA R43, R37, -UR4, 0x2 ;  /* 0x80000004252b7c11 */ /* 0x000fca000f8e10ff */
[----:B------:R-:W-:-:S07]  /*4870*/  IMAD.IADD R43, R2, 0x1, R43 ;  /* 0x00000001022b7824 */ /* 0x000fce00078e022b */
.L_x_1063:
[----:B-1----:R-:W1:Y:S01]  /*4880*/  LDC R46, c[0x0][0x284] ;  /* 0x0000a100ff2e7b82 */ /* 0x002e620000000800 */
[----:B------:R-:W-:Y:S01]  /*4890*/  VIADD R20, R45, 0xffffff00 ;  /* 0xffffff002d147836 */ /* 0x000fe20000000000 */
[----:B------:R-:W-:Y:S01]  /*48a0*/  MOV R9, UR15 ;  /* 0x0000000f00097c02 */ /* 0x000fe20008000f00 */
[----:B------:R-:W-:Y:S01]  /*48b0*/  IMAD.U32 R8, RZ, RZ, UR14 ;  /* 0x0000000eff087e24 */ /* 0x000fe2000f8e00ff */
[----:B------:R-:W-:Y:S01]  /*48c0*/  BSSY B1, `(.L_x_1057) ;  /* 0x000003e000017945 */ /* 0x000fe20003800000 */
[----:B------:R-:W-:Y:S01]  /*48d0*/  IMAD.IADD R44, R43, 0x1, R42 ;  /* 0x000000012b2c7824 */ /* 0x000fe200078e022a */
[----:B------:R-:W-:-:S04]  /*48e0*/  IADD3 R21, P1, R6, R20, RZ ;  /* 0x0000001406157210 */ /* 0x000fc80007f3e0ff */
[----:B------:R-:W-:Y:S02]  /*48f0*/  LEA.HI.X.SX32 R20, R20, R7, 0x1, P1 ;  /* 0x0000000714147211 */ /* 0x000fe400008f0eff */
[----:B------:R-:W-:-:S04]  /*4900*/  LEA R38, P3, R21, R8, 0x2 ;  /* 0x0000000815267211 */ /* 0x000fc800078610ff */
[----:B------:R-:W-:Y:S02]  /*4910*/  LEA.HI.X R39, R21, R9, R20, 0x2, P3 ;  /* 0x0000000915277211 */ /* 0x000fe400018f1414 */
[----:B-1----:R-:W-:-:S13]  /*4920*/  ISETP.GE.AND P1, PT, R37, R46, PT ;  /* 0x0000002e2500720c */ /* 0x002fda0003f26270 */
[----:B------:R-:W-:Y:S05]  /*4930*/  @!P1 BRA `(.L_x_1058) ;  /* 0x0000000000d89947 */ /* 0x000fea0003800000 */
[----:B------:R-:W-:Y:S01]  /*4940*/  IABS R23, R46 ;  /* 0x0000002e00177213 */ /* 0x000fe20000000000 */
[----:B------:R1:W3:Y:S01]  /*4950*/  LDS R47, [R44] ;  /* 0x000000002c2f7984 */ /* 0x0002e20000000800 */
[----:B--2---:R-:W-:Y:S02]  /*4960*/  IABS R26, R37 ;  /* 0x00000025001a7213 */ /* 0x004fe40000000000 */
[----:B------:R-:W2:Y:S01]  /*4970*/  I2F.RP R22, R23 ;  /* 0x0000001700167306 */ /* 0x000ea20000209400 */
[----:B------:R-:W-:Y:S02]  /*4980*/  ISETP.GE.AND P3, PT, R37, RZ, PT ;  /* 0x000000ff2500720c */ /* 0x000fe40003f66270 */
[----:B------:R-:W-:-:S05]  /*4990*/  ISETP.NE.AND P4, PT, R46, RZ, PT ;  /* 0x000000ff2e00720c */ /* 0x000fca0003f85270 */
[----:B--2---:R-:W2:Y:S02]  /*49a0*/  MUFU.RCP R22, R22 ;  /* 0x0000001600167308 */ /* 0x004ea40000001000 */
[----:B--2---:R-:W-:-:S06]  /*49b0*/  VIADD R24, R22, 0xffffffe ;  /* 0x0ffffffe16187836 */ /* 0x004fcc0000000000 */
[----:B------:R-:W2:Y:S02]  /*49c0*/  F2I.FTZ.U32.TRUNC.NTZ R21, R24 ;  /* 0x0000001800157305 */ /* 0x000ea4000021f000 */
[----:B--2---:R-:W-:-:S04]  /*49d0*/  IMAD.MOV R20, RZ, RZ, -R21 ;  /* 0x000000ffff147224 */ /* 0x004fc800078e0a15 */
[----:B------:R-:W-:Y:S01]  /*49e0*/  IMAD R25, R20, R23, RZ ;  /* 0x0000001714197224 */ /* 0x000fe200078e02ff */
[----:B------:R-:W-:-:S05]  /*49f0*/  MOV R20, RZ ;  /* 0x000000ff00147202 */ /* 0x000fca0000000f00 */
[----:B------:R-:W-:-:S04]  /*4a00*/  IMAD.HI.U32 R20, R21, R25, R20 ;  /* 0x0000001915147227 */ /* 0x000fc800078e0014 */
[----:B------:R-:W-:-:S04]  /*4a10*/  IMAD.MOV.U32 R21, RZ, RZ, R26 ;  /* 0x000000ffff157224 */ /* 0x000fc800078e001a */
        /* <DEDUP_REMOVED lines=24> */
[----:B-1-3--:R-:W-:Y:S05]  /*4ba0*/  @P1 BRA `(.L_x_1059) ;  /* 0x00000000002c1947 */ /* 0x00afea0003800000 */
        /* <DEDUP_REMOVED lines=11> */
.L_x_1059:
[C---:B-----5:R-:W-:Y:S01]  /*4c60*/  FFMA.FTZ R12, R47.reuse, R20, R12 ;  /* 0x000000142f0c7223 */ /* 0x060fe2000001000c */
[C---:B------:R-:W-:Y:S01]  /*4c70*/  FFMA.FTZ R13, R47.reuse, R21, R13 ;  /* 0x000000152f0d7223 */ /* 0x040fe2000001000d */
[C---:B------:R-:W-:Y:S01]  /*4c80*/  FFMA.FTZ R14, R47.reuse, R22, R14 ;  /* 0x000000162f0e7223 */ /* 0x040fe2000001000e */
[----:B------:R-:W-:-:S07]  /*4c90*/  FFMA.FTZ R15, R47, R23, R15 ;  /* 0x000000172f0f7223 */ /* 0x000fce000001000f */
.L_x_1058:
[----:B------:R-:W-:Y:S05]  /*4ca0*/  BSYNC B1 ;  /* 0x0000000000017941 */ /* 0x000fea0003800000 */
.L_x_1057:
[----:B-1----:R-:W-:Y:S01]  /*4cb0*/  IADD3 R23, R37, 0x8, RZ ;  /* 0x0000000825177810 */ /* 0x002fe20007ffe0ff */
[----:B------:R-:W-:Y:S03]  /*4cc0*/  BSSY B1, `(.L_x_1060) ;  /* 0x0000039000017945 */ /* 0x000fe60003800000 */
[----:B------:R-:W-:-:S13]  /*4cd0*/  ISETP.GE.AND P1, PT, R23, R46, PT ;  /* 0x0000002e1700720c */ /* 0x000fda0003f26270 */
[----:B------:R-:W-:Y:S05]  /*4ce0*/  @!P1 BRA `(.L_x_1061) ;  /* 0x0000000000d89947 */ /* 0x000fea0003800000 */
[----:B--2---:R-:W-:Y:S01]  /*4cf0*/  IABS R25, R46 ;  /* 0x0000002e00197213 */ /* 0x004fe20000000000 */
        /* <DEDUP_REMOVED lines=49> */
.L_x_1062:
[C---:B-----5:R-:W-:Y:S01]  /*5010*/  FFMA.FTZ R12, R47.reuse, R20, R12 ;  /* 0x000000142f0c7223 */ /* 0x060fe2000001000c */
[C---:B------:R-:W-:Y:S01]  /*5020*/  FFMA.FTZ R13, R47.reuse, R21, R13 ;  /* 0x000000152f0d7223 */ /* 0x040fe2000001000d */
[C---:B------:R-:W-:Y:S01]  /*5030*/  FFMA.FTZ R14, R47.reuse, R22, R14 ;  /* 0x000000162f0e7223 */ /* 0x040fe2000001000e */
[----:B------:R-:W-:-:S07]  /*5040*/  FFMA.FTZ R15, R47, R23, R15 ;  /* 0x000000172f0f7223 */ /* 0x000fce000001000f */
.L_x_1061:
[----:B------:R-:W-:Y:S05]  /*5050*/  BSYNC B1 ;  /* 0x0000000000017941 */ /* 0x000fea0003800000 */
.L_x_1060:
[----:B------:R-:W-:Y:S01]  /*5060*/  VIADD R37, R37, 0x10 ;  /* 0x0000001025257836 */ /* 0x000fe20000000000 */
[----:B------:R-:W-:Y:S01]  /*5070*/  IADD3 R42, R42, 0x40, RZ ;  /* 0x000000402a2a7810 */ /* 0x000fe20007ffe0ff */
[----:B------:R-:W-:-:S03]  /*5080*/  VIADD R45, R45, 0x200 ;  /* 0x000002002d2d7836 */ /* 0x000fc60000000000 */
[----:B------:R-:W-:-:S13]  /*5090*/  ISETP.GE.AND P1, PT, R37, R4, PT ;  /* 0x000000042500720c */ /* 0x000fda0003f26270 */
[----:B------:R-:W-:Y:S05]  /*50a0*/  @!P1 BRA `(.L_x_1063) ;  /* 0xfffffff400f49947 */ /* 0x000fea000383ffff */
.L_x_1051:
[----:B------:R-:W-:Y:S05]  /*50b0*/  BSYNC B0 ;  /* 0x0000000000007941 */ /* 0x000fea0003800000 */
.L_x_1050:
        /* <DEDUP_REMOVED lines=10> */
[----:B--2---:R-:W-:Y:S01]  /*5160*/  VIADD R25, R4, -UR10 ;  /* 0x8000000a04197c36 */ /* 0x004fe20008000000 */
[----:B------:R-:W-:-:S04]  /*5170*/  UIADD3 UR4, UR4, 0x110, URZ ;  /* 0x0000011004047890 */ /* 0x000fc8000fffe03f */
[----:B-1----:R-:W-:-:S06]  /*5180*/  ULEA UR4, UR5, UR4, 0x18 ;  /* 0x0000000405047291 */ /* 0x002fcc000f8ec03f */
[----:B------:R-:W-:Y:S01]  /*5190*/  MOV R2, UR4 ;  /* 0x0000000400027c02 */ /* 0x000fe20008000f00 */
[----:B------:R-:W-:Y:S02]  /*51a0*/  ULDC UR4, c[0x0][0x29c] ;  /* 0x0000a70000047ab9 */ /* 0x000fe40000000800 */
[----:B------:R-:W-:Y:S02]  /*51b0*/  ISETP.NE.AND P1, PT, RZ, UR4, PT ;  /* 0x00000004ff007c0c */ /* 0x000fe4000bf25270 */
[----:B------:R-:W-:-:S05]  /*51c0*/  IMAD R25, R25, 0x4, R2 ;  /* 0x0000000419197824 */ /* 0x000fca00078e0202 */
[----:B------:R1:W2:Y:S06]  /*51d0*/  LDS R29, [R25] ;  /* 0x00000000191d7984 */ /* 0x0002ac0000000800 */
[----:B------:R-:W-:Y:S05]  /*51e0*/  @P1 BRA `(.L_x_1066) ;  /* 0x0000000000541947 */ /* 0x000fea0003800000 */
[----:B------:R-:W3:Y:S01]  /*51f0*/  @P0 S2R R27, SR_CTAID.X ;  /* 0x00000000001b0919 */ /* 0x000ee20000002500 */
[----:B------:R-:W3:Y:S08]  /*5200*/  @P0 LDC R4, c[0x0][0x288] ;  /* 0x0000a200ff040b82 */ /* 0x000ef00000000800 */
[----:B-1----:R-:W1:Y:S01]  /*5210*/  @P0 LDC.64 R24, c[0x0][0x2e8] ;  /* 0x0000ba00ff180b82 */ /* 0x002e620000000a00 */
[----:B---3--:R-:W-:-:S04]  /*5220*/  @P0 IMAD R27, R32, R4, R27 ;  /* 0x00000004201b0224 */ /* 0x008fc800078e021b */
[----:B------:R-:W-:-:S04]  /*5230*/  @P0 IMAD R27, R27, 0x20, R10 ;  /* 0x000000201b1b0824 */ /* 0x000fc800078e020a */
[----:B-1----:R-:W-:-:S06]  /*5240*/  @P0 IMAD.WIDE R24, R27, 0x4, R24 ;  /* 0x000000041b180825 */ /* 0x002fcc00078e0218 */
[----:B------:R-:W3:Y:S01]  /*5250*/  @P0 LDG.E.128 R24, desc[UR8][R24.64] ;  /* 0x0000000818180981 */ /* 0x000ee2000c1e1d00 */
        /* <DEDUP_REMOVED lines=9> */
[----:B---3--:R-:W-:Y:S01]  /*52f0*/  @P0 FMUL.FTZ R20, R20, R24 ;  /* 0x0000001814140220 */ /* 0x008fe20000410000 */
[----:B------:R-:W-:Y:S01]  /*5300*/  @P0 FMUL.FTZ R21, R21, R25 ;  /* 0x0000001915150220 */ /* 0x000fe20000410000 */
[----:B------:R-:W-:Y:S01]  /*5310*/  @P0 FMUL.FTZ R22, R22, R26 ;  /* 0x0000001a16160220 */ /* 0x000fe20000410000 */
[----:B------:R-:W-:-:S05]  /*5320*/  @P0 FMUL.FTZ R23, R23, R27 ;  /* 0x0000001b17170220 */ /* 0x000fca0000410000 */
[----:B------:R3:W-:Y:S02]  /*5330*/  STG.E.128 desc[UR8][R8.64], R20 ;  /* 0x0000001408007986 */ /* 0x0007e4000c101d08 */
.L_x_1066:
[C---:B--2--5:R-:W-:Y:S01]  /*5340*/  FFMA.FTZ R12, R29.reuse, R20, R12 ;  /* 0x000000141d0c7223 */ /* 0x064fe2000001000c */
[C---:B------:R-:W-:Y:S01]  /*5350*/  FFMA.FTZ R13, R29.reuse, R21, R13 ;  /* 0x000000151d0d7223 */ /* 0x040fe2000001000d */
[C---:B------:R-:W-:Y:S01]  /*5360*/  FFMA.FTZ R14, R29.reuse, R22, R14 ;  /* 0x000000161d0e7223 */ /* 0x040fe2000001000e */
[----:B------:R-:W-:-:S07]  /*5370*/  FFMA.FTZ R15, R29, R23, R15 ;  /* 0x000000171d0f7223 */ /* 0x000fce000001000f */
.L_x_1065:
[----:B------:R-:W-:Y:S05]  /*5380*/  BSYNC B0 ;  /* 0x0000000000007941 */ /* 0x000fea0003800000 */
.L_x_1064:
[----:B------:R-:W-:Y:S01]  /*5390*/  BAR.SYNC.DEFER_BLOCKING 0x0 ;  /* 0x0000000000007b1d */ /* 0x000fe20000010000 */
[----:B------:R-:W-:Y:S02]  /*53a0*/  LOP3.LUT R0, R3, 0xffffffe0, RZ, 0xc0, !PT ;  /* 0xffffffe003007812 */ /* 0x000fe400078ec0ff */
[----:B------:R-:W-:Y:S02]  /*53b0*/  LEA R5, R5, R10, 0x5 ;  /* 0x0000000a05057211 */ /* 0x000fe400078e28ff */
[----:B------:R-:W-:Y:S02]  /*53c0*/  ISETP.NE.AND P0, PT, R0, 0x20, PT ;  /* 0x000000200000780c */ /* 0x000fe40003f05270 */
[----:B------:R-:W-:Y:S01]  /*53d0*/  ISETP.GT.AND P2, PT, R3, 0x1f, PT ;  /* 0x0000001f0300780c */ /* 0x000fe20003f44270 */
[----:B------:R-:W-:Y:S01]  /*53e0*/  IMAD R5, R5, 0x4, R2 ;  /* 0x0000000405057824 */ /* 0x000fe200078e0202 */
        /* <DEDUP_REMOVED lines=26> */
[----:B------:R0:W4:Y:S02]  /*5590*/  @!P2 LDS.128 R16, [R5] ;  /* 0x000000000510a984 */ /* 0x0001240000000c00 */
[----:B------:R-:W-:Y:S06]  /*55a0*/  BAR.SYNC.DEFER_BLOCKING 0x0 ;  /* 0x0000000000007b1d */ /* 0x000fec0000010000 */
[----:B------:R-:W-:Y:S05]  /*55b0*/  @P1 EXIT ;  /* 0x000000000000194d */ /* 0x000fea0003800000 */
[----:B------:R-:W1:Y:S01]  /*55c0*/  LDC R0, c[0x0][0x308] ;  /* 0x0000c200ff007b82 */ /* 0x000e620000000800 */
[----:B0---4-:R-:W-:Y:S01]  /*55d0*/  @!P2 FADD.FTZ R12, R12, R16 ;  /* 0x000000100c0ca221 */ /* 0x011fe20000010000 */
[----:B------:R-:W-:Y:S01]  /*55e0*/  @!P2 FADD.FTZ R13, R13, R17 ;  /* 0x000000110d0da221 */ /* 0x000fe20000010000 */
[----:B------:R-:W-:Y:S01]  /*55f0*/  @!P2 FADD.FTZ R14, R14, R18 ;  /* 0x000000120e0ea221 */ /* 0x000fe20000010000 */
[----:B------:R-:W-:Y:S01]  /*5600*/  @!P2 FADD.FTZ R15, R15, R19 ;  /* 0x000000130f0fa221 */ /* 0x000fe20000010000 */
[----:B-1----:R-:W-:-:S13]  /*5610*/  ISETP.NE.AND P0, PT, R0, 0x2, PT ;  /* 0x000000020000780c */ /* 0x002fda0003f05270 */
[----:B------:R-:W0:Y:S01]  /*5620*/  @P0 LDC.64 R2, c[0x0][0x210] ;  /* 0x00008400ff020b82 */ /* 0x000e220000000a00 */
[----:B------:R-:W-:-:S04]  /*5630*/  @P0 IMAD.IADD R5, R11, 0x1, R10 ;  /* 0x000000010b050824 */ /* 0x000fc800078e020a */
[----:B0-----:R-:W-:-:S05]  /*5640*/  @P0 IMAD.WIDE R2, R5, 0x4, R2 ;  /* 0x0000000405020825 */ /* 0x001fca00078e0202 */
[----:B------:R0:W-:Y:S01]  /*5650*/  @P0 STG.E.128 desc[UR8][R2.64], R12 ;  /* 0x0000000c02000986 */ /* 0x0001e2000c101d08 */
[----:B------:R-:W-:Y:S05]  /*5660*/  @P0 EXIT ;  /* 0x000000000000094d */ /* 0x000fea0003800000 */
[----:B0-----:R-:W0:Y:S01]  /*5670*/  LDC.64 R2, c[0x0][0x300] ;  /* 0x0000c000ff027b82 */ /* 0x001e220000000a00 */
[----:B------:R-:W-:Y:S01]  /*5680*/  IADD3 R10, R11, R10, RZ ;  /* 0x0000000a0b0a7210 */ /* 0x000fe20007ffe0ff */
[----:B------:R-:W-:Y:S01]  /*5690*/  ULDC.64 UR4, c[0x0][0x210] ;  /* 0x0000840000047ab9 */ /* 0x000fe20000000a00 */
[----:B0-----:R-:W4:Y:S02]  /*56a0*/  LDG.E R2, desc[UR8][R2.64] ;  /* 0x0000000802027981 */ /* 0x001f24000c1e1900 */
[C---:B----4-:R-:W-:Y:S01]  /*56b0*/  FMUL.FTZ R12, R2.reuse, R12 ;  /* 0x0000000c020c7220 */ /* 0x050fe20000410000 */
        /* <DEDUP_REMOVED lines=23> */
.L_x_984:
[----:B------:R-:W-:Y:S02]  /*5830*/  IMAD.MOV.U32 R30, RZ, RZ, 0x10 ;  /* 0x00000010ff1e7424 */ /* 0x000fe400078e00ff */
[----:B0-----:R-:W-:Y:S02]  /*5840*/  IMAD.MOV.U32 R10, RZ, RZ, 0x1f ;  /* 0x0000001fff0a7424 */ /* 0x001fe400078e00ff */
[----:B-1----:R-:W-:-:S07]  /*5850*/  IMAD.MOV.U32 R9, RZ, RZ, -0x1 ;  /* 0xffffffffff097424 */ /* 0x002fce00078e00ff */
[----:B-----5:R-:W-:Y:S05]  /*5860*/  WARPSYNC.COLLECTIVE R9, `(.L_x_1067) ;  /* 0x0000000009087348 */ /* 0x020fea0003c00000 */
[----:B------:R0:W1:Y:S02]  /*5870*/  SHFL.BFLY P2, R31, R37, R30, R10 ;  /* 0x0c00001e251f7389 */ /* 0x000064000004000a */
[----:B01---5:R-:W-:Y:S01]  /*5880*/  ENDCOLLECTIVE ;  /* 0x000000000000791b */ /* 0x023fe20003800000 */
.L_x_1067:
[----:B------:R-:W-:Y:S02]  /*5890*/  IMAD.MOV.U32 R30, RZ, RZ, 0x8 ;  /* 0x00000008ff1e7424 */ /* 0x000fe400078e00ff */
[----:B------:R-:W-:-:S05]  /*58a0*/  FADD.FTZ R4, R37, R31 ;  /* 0x0000001f25047221 */ /* 0x000fca0000010000 */
[----:B------:R-:W-:-:S07]  /*58b0*/  MOV R37, R4 ;  /* 0x0000000400257202 */ /* 0x000fce0000000f00 */
[----:B------:R-:W-:Y:S05]  /*58c0*/  WARPSYNC.COLLECTIVE R9, `(.L_x_1068) ;  /* 0x0000000009087348 */ /* 0x000fea0003c00000 */
[----:B------:R0:W1:Y:S02]  /*58d0*/  SHFL.BFLY P2, R31, R37, R30, R10 ;  /* 0x0c00001e251f7389 */ /* 0x000064000004000a */
[----:B01----:R-:W-:Y:S01]  /*58e0*/  ENDCOLLECTIVE ;  /* 0x000000000000791b */ /* 0x003fe20003800000 */
.L_x_1068:
[----:B------:R-:W-:Y:S02]  /*58f0*/  IMAD.MOV.U32 R30, RZ, RZ, 0x4 ;  /* 0x00000004ff1e7424 */ /* 0x000fe400078e00ff */
[----:B------:R-:W-:-:S04]  /*5900*/  FADD.FTZ R8, R4, R31 ;  /* 0x0000001f04087221 */ /* 0x000fc80000010000 */
[----:B------:R-:W-:-:S07]  /*5910*/  IMAD.MOV.U32 R37, RZ, RZ, R8 ;  /* 0x000000ffff257224 */ /* 0x000fce00078e0008 */
[----:B------:R-:W-:Y:S05]  /*5920*/  WARPSYNC.COLLECTIVE R9, `(.L_x_1069) ;  /* 0x0000000009087348 */ /* 0x000fea0003c00000 */
[----:B------:R0:W1:Y:S02]  /*5930*/  SHFL.BFLY P2, R31, R37, R30, R10 ;  /* 0x0c00001e251f7389 */ /* 0x000064000004000a */
[----:B01----:R-:W-:Y:S01]  /*5940*/  ENDCOLLECTIVE ;  /* 0x000000000000791b */ /* 0x003fe20003800000 */
.L_x_1069:
[----:B------:R-:W-:Y:S02]  /*5950*/  IMAD.MOV.U32 R30, RZ, RZ, 0x2 ;  /* 0x00000002ff1e7424 */ /* 0x000fe400078e00ff */
[----:B------:R-:W-:-:S05]  /*5960*/  FADD.FTZ R12, R8, R31 ;  /* 0x0000001f080c7221 */ /* 0x000fca0000010000 */
[----:B------:R-:W-:-:S07]  /*5970*/  MOV R37, R12 ;  /* 0x0000000c00257202 */ /* 0x000fce0000000f00 */
[----:B------:R-:W-:Y:S05]  /*5980*/  WARPSYNC.COLLECTIVE R9, `(.L_x_1070) ;  /* 0x0000000009087348 */ /* 0x000fea0003c00000 */
[----:B------:R0:W1:Y:S02]  /*5990*/  SHFL.BFLY P2, R31, R37, R30, R10 ;  /* 0x0c00001e251f7389 */ /* 0x000064000004000a */
[----:B01----:R-:W-:Y:S01]  /*59a0*/  ENDCOLLECTIVE ;  /* 0x000000000000791b */ /* 0x003fe20003800000 */
.L_x_1070:
[----:B------:R-:W-:Y:S02]  /*59b0*/  IMAD.MOV.U32 R30, RZ, RZ, 0x1 ;  /* 0x00000001ff1e7424 */ /* 0x000fe400078e00ff */
[----:B------:R-:W-:-:S04]  /*59c0*/  FADD.FTZ R13, R12, R31 ;  /* 0x0000001f0c0d7221 */ /* 0x000fc80000010000 */
[----:B------:R-:W-:-:S07]  /*59d0*/  IMAD.MOV.U32 R37, RZ, RZ, R13 ;  /* 0x000000ffff257224 */ /* 0x000fce00078e000d */
[----:B------:R-:W-:Y:S05]  /*59e0*/  WARPSYNC.COLLECTIVE R9, `(.L_x_1071) ;  /* 0x0000000009087348 */ /* 0x000fea0003c00000 */
[----:B------:R0:W1:Y:S02]  /*59f0*/  SHFL.BFLY P2, R31, R37, R30, R10 ;  /* 0x0c00001e251f7389 */ /* 0x000064000004000a */
[----:B01----:R-:W-:Y:S01]  /*5a00*/  ENDCOLLECTIVE ;  /* 0x000000000000791b */ /* 0x003fe20003800000 */
.L_x_1071:
[----:B------:R-:W-:Y:S05]  /*5a10*/  BRA `(.L_x_1072) ;  /* 0xffffffb400647947 */ /* 0x000fea000383ffff */
.L_x_1006:
[----:B------:R-:W-:Y:S01]  /*5a20*/  HFMA2.MMA R30, -RZ, RZ, 0, 1.1920928955078125e-07 ;  /* 0x00000002ff1e7435 */ /* 0x000fe200000001ff */
[----:B------:R-:W-:Y:S01]  /*5a30*/  BSSY B1, `(.L_x_1073) ;  /* 0x0000006000017945 */ /* 0x000fe20003800000 */
[----:B------:R-:W-:Y:S02]  /*5a40*/  IMAD.MOV.U32 R10, RZ, RZ, 0x1f ;  /* 0x0000001fff0a7424 */ /* 0x000fe400078e00ff */
[----:B------:R-:W-:-:S07]  /*5a50*/  IMAD.MOV.U32 R9, RZ, RZ, -0x1 ;  /* 0xffffffffff097424 */ /* 0x000fce00078e00ff */
[----:B------:R-:W-:Y:S05]  /*5a60*/  WARPSYNC.COLLECTIVE R9, `(.L_x_1074) ;  /* 0x0000000009087348 */ /* 0x000fea0003c00000 */
[----:B------:R0:W1:Y:S02]  /*5a70*/  SHFL.BFLY P2, R31, R37, R30, R10 ;  /* 0x0c00001e251f7389 */ /* 0x000064000004000a */
[----:B01----:R-:W-:Y:S01]  /*5a80*/  ENDCOLLECTIVE ;  /* 0x000000000000791b */ /* 0x003fe20003800000 */
.L_x_1074:
[----:B------:R-:W-:Y:S05]  /*5a90*/  BSYNC B1 ;  /* 0x0000000000017941 */ /* 0x000fea0003800000 */
.L_x_1073:
[----:B------:R-:W-:Y:S01]  /*5aa0*/  FADD.FTZ R37, R37, R31 ;  /* 0x0000001f25257221 */ /* 0x000fe20000010000 */
[----:B------:R-:W-:Y:S01]  /*5ab0*/  IMAD.MOV.U32 R30, RZ, RZ, 0x1 ;  /* 0x00000001ff1e7424 */ /* 0x000fe200078e00ff */
[----:B------:R-:W-:Y:S01]  /*5ac0*/  MOV R10, 0x1f ;  /* 0x0000001f000a7802 */ /* 0x000fe20000000f00 */
[----:B------:R-:W-:-:S07]  /*5ad0*/  IMAD.MOV.U32 R9, RZ, RZ, -0x1 ;  /* 0xffffffffff097424 */ /* 0x000fce00078e00ff */
[----:B------:R-:W-:Y:S05]  /*5ae0*/  WARPSYNC.COLLECTIVE R9, `(.L_x_1075) ;  /* 0x0000000009087348 */ /* 0x000fea0003c00000 */
[----:B------:R0:W1:Y:S02]  /*5af0*/  SHFL.BFLY P2, R31, R37, R30, R10 ;  /* 0x0c00001e251f7389 */ /* 0x000064000004000a */
[----:B01----:R-:W-:Y:S01]  /*5b00*/  ENDCOLLECTIVE ;  /* 0x000000000000791b */ /* 0x003fe20003800000 */
.L_x_1075:
[----:B------:R-:W-:Y:S05]  /*5b10*/  BRA `(.L_x_1076) ;  /* 0xffffffc800587947 */ /* 0x000fea000383ffff */
.L_x_1010:
[----:B------:R-:W-:Y:S01]  /*5b20*/  HFMA2.MMA R10, -RZ, RZ, 0, 1.847743988037109375e-06 ;  /* 0x0000001fff0a7435 */ /* 0x000fe200000001ff */
[----:B------:R-:W-:Y:S01]  /*5b30*/  BSSY B0, `(.L_x_1077) ;  /* 0x0000007000007945 */ /* 0x000fe20003800000 */
[----:B------:R-:W-:Y:S02]  /*5b40*/  IMAD.MOV.U32 R37, RZ, RZ, R4 ;  /* 0x000000ffff257224 */ /* 0x000fe400078e0004 */
[----:B------:R-:W-:Y:S02]  /*5b50*/  IMAD.MOV.U32 R30, RZ, RZ, 0x10 ;  /* 0x00000010ff1e7424 */ /* 0x000fe400078e00ff */
[----:B------:R-:W-:-:S07]  /*5b60*/  IMAD.MOV.U32 R9, RZ, RZ, -0x1 ;  /* 0xffffffffff097424 */ /* 0x000fce00078e00ff */
[----:B--2345:R-:W-:Y:S05]  /*5b70*/  WARPSYNC.COLLECTIVE R9, `(.L_x_1078) ;  /* 0x0000000009087348 */ /* 0x03cfea0003c00000 */
[----:B------:R0:W1:Y:S02]  /*5b80*/  SHFL.BFLY P2, R31, R37, R30, R10 ;  /* 0x0c00001e251f7389 */ /* 0x000064000004000a */
[----:B012345:R-:W-:Y:S01]  /*5b90*/  ENDCOLLECTIVE ;  /* 0x000000000000791b */ /* 0x03ffe20003800000 */
.L_x_1078:
[----:B------:R-:W-:Y:S05]  /*5ba0*/  BSYNC B0 ;  /* 0x0000000000007941 */ /* 0x000fea0003800000 */
.L_x_1077:
[----:B------:R-:W-:Y:S01]  /*5bb0*/  FMNMX.FTZ R37, R31, R4, !PT ;  /* 0x000000041f257209 */ /* 0x000fe20007810000 */
[----:B------:R-:W-:Y:S01]  /*5bc0*/  IMAD.MOV.U32 R30, RZ, RZ, 0x8 ;  /* 0x00000008ff1e7424 */ /* 0x000fe200078e00ff */
[----:B------:R-:W-:Y:S01]  /*5bd0*/  MOV R9, 0xffffffff ;  /* 0xffffffff00097802 */ /* 0x000fe20000000f00 */
[----:B------:R-:W-:-:S07]  /*5be0*/  IMAD.MOV.U32 R10, RZ, RZ, 0x1f ;  /* 0x0000001fff0a7424 */ /* 0x000fce00078e00ff */
[----:B------:R-:W-:Y:S05]  /*5bf0*/  WARPSYNC.COLLECTIVE R9, `(.L_x_1079) ;  /* 0x0000000009087348 */ /* 0x000fea0003c00000 */
[----:B------:R0:W1:Y:S02]  /*5c00*/  SHFL.BFLY P2, R31, R37, R30, R10 ;  /* 0x0c00001e251f7389 */ /* 0x000064000004000a */
[----:B01----:R-:W-:Y:S01]  /*5c10*/  ENDCOLLECTIVE ;  /* 0x000000000000791b */ /* 0x003fe20003800000 */
.L_x_1079:
[----:B------:R-:W-:Y:S01]  /*5c20*/  IMAD.MOV.U32 R30, RZ, RZ, 0x4 ;  /* 0x00000004ff1e7424 */ /* 0x000fe200078e00ff */
[----:B------:R-:W-:-:S05]  /*5c30*/  FMNMX.FTZ R5, R37, R31, !PT ;  /* 0x0000001f25057209 */ /* 0x000fca0007810000 */
[----:B------:R-:W-:-:S07]  /*5c40*/  IMAD.MOV.U32 R37, RZ, RZ, R5 ;  /* 0x000000ffff257224 */ /* 0x000fce00078e0005 */
[----:B------:R-:W-:Y:S05]  /*5c50*/  WARPSYNC.COLLECTIVE R9, `(.L_x_1080) ;  /* 0x0000000009087348 */ /* 0x000fea0003c00000 */
[----:B------:R0:W1:Y:S02]  /*5c60*/  SHFL.BFLY P2, R31, R37, R30, R10 ;  /* 0x0c00001e251f7389 */ /* 0x000064000004000a */
[----:B01----:R-:W-:Y:S01]  /*5c70*/  ENDCOLLECTIVE ;  /* 0x000000000000791b */ /* 0x003fe20003800000 */
.L_x_1080:
[----:B------:R-:W-:Y:S05]  /*5c80*/  BRA `(.L_x_1081) ;  /* 0xffffffc800c07947 */ /* 0x000fea000383ffff */
.L_x_1082:
        /* <DEDUP_REMOVED lines=15> */
.L_x_2358:


//--------------------- .text._ZN4mmha33masked_multihead_attention_kernelIfLi32ELi32ELi1ELi8ELi256ELb1ELb0EEEv26Multihead_attention_paramsIT_XT5_EE --------------------------
	.section	.text._ZN4mmha33masked_multihead_attention_kernelIfLi32ELi32ELi1ELi8ELi256ELb1ELb0EEEv26Multihead_attention_paramsIT_XT5_EE,"ax",@progbits
	.align	128
        .global         _ZN4mmha33masked_multihead_attention_kernelIfLi32ELi32ELi1ELi8ELi256ELb1ELb0EEEv26Multihead_attention_paramsIT_XT5_EE
        .type           _ZN4mmha33masked_multihead_attention_kernelIfLi32ELi32ELi1ELi8ELi256ELb1ELb0EEEv26Multihead_attention_paramsIT_XT5_EE,@function
        .size           _ZN4mmha33masked_multihead_attention_kernelIfLi32ELi32ELi1ELi8ELi256ELb1ELb0EEEv26Multihead_attention_paramsIT_XT5_EE,(.L_x_2359 - _ZN4mmha33masked_multihead_attention_kernelIfLi32ELi32ELi1ELi8ELi256ELb1ELb0EEEv26Multihead_attention_paramsIT_XT5_EE)
        .other          _ZN4mmha33masked_multihead_attention_kernelIfLi32ELi32ELi1ELi8ELi256ELb1ELb0EEEv26Multihead_attention_paramsIT_XT5_EE,@"STO_CUDA_ENTRY STV_DEFAULT"
_ZN4mmha33masked_multihead_attention_kernelIfLi32ELi32ELi1ELi8ELi256ELb1ELb0EEEv26Multihead_attention_paramsIT_XT5_EE:
.text._ZN4mmha33masked_multihead_attention_kernelIfLi32ELi32ELi1ELi8ELi256ELb1ELb0EEEv26Multihead_attention_paramsIT_XT5_EE:
        /* <DEDUP_REMOVED lines=12> */
.L_x_1083:
[----:B------:R-:W0:Y:S01]  /*00c0*/  LDC R18, c[0x0][0x280] ;  /* 0x0000a000ff127b82 */ /* 0x000e220000000800 */
[----:B------:R-:W-:Y:S01]  /*00d0*/  IABS R6, R109 ;  /* 0x0000006d00067213 */ /* 0x000fe20000000000 */
[----:B------:R-:W-:-:S06]  /*00e0*/  ULDC UR4, c[0x0][0x284] ;  /* 0x0000a10000047ab9 */ /* 0x000fcc0000000800 */
[----:B------:R-:W1:Y:S08]  /*00f0*/  LDC.64 R8, c[0x0][0x2f0] ;  /* 0x0000bc00ff087b82 */ /* 0x000e700000000a00 */
[----:B------:R-:W2:Y:S01]  /*0100*/  LDC R16, c[0x0][0x29c] ;  /* 0x0000a700ff107b82 */ /* 0x000ea20000000800 */
[----:B0-----:R-:W-:-:S04]  /*0110*/  IABS R7, R18 ;  /* 0x0000001200077213 */ /* 0x001fc80000000000 */
[----:B------:R-:W0:Y:S01]  /*0120*/  I2F.RP R0, R7 ;  /* 0x0000000700007306 */ /* 0x000e220000209400 */
[----:B-1----:R-:W-:Y:S02]  /*0130*/  ISETP.NE.U32.AND P0, PT, R8, RZ, PT ;  /* 0x000000ff0800720c */ /* 0x002fe40003f05070 */
[----:B--2---:R-:W-:-:S05]  /*0140*/  ISETP.NE.AND P6, PT, R16, RZ, PT ;  /* 0x000000ff1000720c */ /* 0x004fca0003fc5270 */
[----:B0-----:R-:W0:Y:S01]  /*0150*/  MUFU.RCP R0, R0 ;  /* 0x0000000000007308 */ /* 0x001e220000001000 */
[----:B------:R-:W-:Y:S01]  /*0160*/  ISETP.NE.AND.EX P0, PT, R9, RZ, !P6, P0 ;  /* 0x000000ff0900720c */ /* 0x000fe20007705300 */
[----:B0-----:R-:W-:-:S06]  /*0170*/  VIADD R4, R0, 0xffffffe ;  /* 0x0ffffffe00047836 */ /* 0x001fcc0000000000 */
[----:B------:R-:W0:Y:S02]  /*0180*/  F2I.FTZ.U32.TRUNC.NTZ R3, R4 ;  /* 0x0000000400037305 */ /* 0x000e24000021f000 */
[----:B0-----:R-:W-:-:S04]  /*0190*/  IMAD.MOV R2, RZ, RZ, -R3 ;  /* 0x000000ffff027224 */ /* 0x001fc800078e0a03 */
[----:B------:R-:W-:Y:S01]  /*01a0*/  IMAD R5, R2, R7, RZ ;  /* 0x0000000702057224 */ /* 0x000fe200078e02ff */
[----:B------:R-:W-:-:S10]  /*01b0*/  HFMA2.MMA R2, -RZ, RZ, 0, 0 ;  /* 0x00000000ff027435 */ /* 0x000fd400000001ff */
[----:B------:R-:W-:Y:S02]  /*01c0*/  IMAD.HI.U32 R5, R3, R5, R2 ;  /* 0x0000000503057227 */ /* 0x000fe400078e0002 */
[----:B------:R-:W0:Y:S04]  /*01d0*/  LDC.64 R2, c[0x0][0x328] ;  /* 0x0000ca00ff027b82 */ /* 0x000e280000000a00 */
[----:B------:R-:W-:-:S04]  /*01e0*/  IMAD.HI.U32 R0, R5, R6, RZ ;  /* 0x0000000605007227 */ /* 0x000fc800078e00ff */
[----:B------:R-:W-:-:S04]  /*01f0*/  IMAD.MOV R4, RZ, RZ, -R0 ;  /* 0x000000ffff047224 */ /* 0x000fc800078e0a00 */
[----:B------:R-:W-:-:S05]  /*0200*/  IMAD R4, R7, R4, R6 ;  /* 0x0000000407047224 */ /* 0x000fca00078e0206 */
[----:B------:R-:W-:Y:S01]  /*0210*/  ISETP.GT.U32.AND P2, PT, R7, R4, PT ;  /* 0x000000040700720c */ /* 0x000fe20003f44070 */
[----:B0-----:R-:W-:-:S05]  /*0220*/  IMAD.WIDE R2, R109, 0x4, R2 ;  /* 0x000000046d027825 */ /* 0x001fca00078e0202 */
[----:B------:R0:W2:Y:S07]  /*0230*/  LDG.E R115, desc[UR6][R2.64] ;  /* 0x0000000602737981 */ /* 0x0000ae000c1e1900 */
[----:B------:R-:W-:Y:S01]  /*0240*/  @!P2 IMAD.IADD R4, R4, 0x1, -R7 ;  /* 0x000000010404a824 */ /* 0x000fe200078e0a07 */
[----:B------:R-:W-:Y:S01]  /*0250*/  @!P2 IADD3 R0, R0, 0x1, RZ ;  /* 0x000000010000a810 */ /* 0x000fe20007ffe0ff */
[----:B------:R-:W-:Y:S01]  /*0260*/  IMAD.MOV.U32 R117, RZ, RZ, RZ ;  /* 0x000000ffff757224 */ /* 0x000fe200078e00ff */
[----:B------:R-:W-:-:S02]  /*0270*/  LOP3.LUT R6, R109, R18, RZ, 0x3c, !PT ;  /* 0x000000126d067212 */ /* 0x000fc400078e3cff */
[----:B------:R-:W-:Y:S02]  /*0280*/  ISETP.GE.U32.AND P1, PT, R4, R7, PT ;  /* 0x000000070400720c */ /* 0x000fe40003f26070 */
[----:B------:R-:W1:Y:S01]  /*0290*/  @P0 LDC.64 R4, c[0x0][0x2f0] ;  /* 0x0000bc00ff040b82 */ /* 0x000e620000000a00 */
[----:B------:R-:W-:Y:S02]  /*02a0*/  ISETP.GE.AND P3, PT, R6, RZ, PT ;  /* 0x000000ff0600720c */ /* 0x000fe40003f66270 */
[----:B------:R-:W-:-:S08]  /*02b0*/  ISETP.NE.AND P2, PT, R18, RZ, PT ;  /* 0x000000ff1200720c */ /* 0x000fd00003f45270 */
[----:B------:R-:W-:-:S04]  /*02c0*/  @P1 VIADD R0, R0, 0x1 ;  /* 0x0000000100001836 */ /* 0x000fc80000000000 */
[----:B------:R-:W-:Y:S02]  /*02d0*/  IMAD.MOV.U32 R25, RZ, RZ, R0 ;  /* 0x000000ffff197224 */ /* 0x000fe400078e0000 */
[----:B------:R-:W-:Y:S01]  /*02e0*/  IMAD.U32 R0, RZ, RZ, UR4 ;  /* 0x00000004ff007e24 */ /* 0x000fe2000f8e00ff */
[----:B------:R-:W3:Y:S01]  /*02f0*/  S2R R6, SR_TID.X ;  /* 0x0000000000067919 */ /* 0x000ee20000002100 */
[----:B------:R-:W-:Y:S01]  /*0300*/  ULDC UR4, c[0x0][0x288] ;  /* 0x0000a20000047ab9 */ /* 0x000fe20000000800 */
[----:B------:R-:W-:Y:S02]  /*0310*/  @!P3 IADD3 R25, -R25, RZ, RZ ;  /* 0x000000ff1919b210 */ /* 0x000fe40007ffe1ff */
[----:B0-----:R-:W-:Y:S01]  /*0320*/  IABS R2, R0 ;  /* 0x0000000000027213 */ /* 0x001fe20000000000 */
[----:B------:R-:W0:Y:S01]  /*0330*/  S2R R108, SR_CTAID.X ;  /* 0x00000000006c7919 */ /* 0x000e220000002500 */
[----:B------:R-:W-:Y:S02]  /*0340*/  @!P2 LOP3.LUT R25, RZ, R18, RZ, 0x33, !PT ;  /* 0x00000012ff19a212 */ /* 0x000fe400078e33ff */
[----:B------:R-:W4:Y:S03]  /*0350*/  I2F.RP R3, R2 ;  /* 0x0000000200037306 */ /* 0x000f260000209400 */
[----:B-1----:R-:W-:-:S05]  /*0360*/  @P0 IMAD.WIDE R4, R25, 0x4, R4 ;  /* 0x0000000419040825 */ /* 0x002fca00078e0204 */
[----:B------:R1:W5:Y:S01]  /*0370*/  @P0 LDG.E R117, desc[UR6][R4.64] ;  /* 0x0000000604750981 */ /* 0x000362000c1e1900 */
[----:B------:R-:W-:Y:S01]  /*0380*/  BSSY B0, `(.L_x_1084) ;  /* 0x0000026000007945 */ /* 0x000fe20003800000 */
[----:B------:R-:W-:Y:S01]  /*0390*/  IMAD.MOV.U32 R14, RZ, RZ, RZ ;  /* 0x000000ffff0e7224 */ /* 0x000fe200078e00ff */
[----:B----4-:R-:W4:Y:S01]  /*03a0*/  MUFU.RCP R3, R3 ;  /* 0x0000000300037308 */ /* 0x010f220000001000 */
[----:B-1----:R-:W1:Y:S01]  /*03b0*/  LDC R4, c[0x0][0x278] ;  /* 0x00009e00ff047b82 */ /* 0x002e620000000800 */
[----:B---3--:R-:W-:Y:S01]  /*03c0*/  ISETP.GT.AND P5, PT, R6, 0x1f, PT ;  /* 0x0000001f0600780c */ /* 0x008fe20003fa4270 */
[----:B0-----:R-:W-:Y:S01]  /*03d0*/  IMAD R9, R109, UR4, R108 ;  /* 0x000000046d097c24 */ /* 0x001fe2000f8e026c */
[----:B----4-:R-:W-:Y:S01]  /*03e0*/  IADD3 R10, R3, 0xffffffe, RZ ;  /* 0x0ffffffe030a7810 */ /* 0x010fe20007ffe0ff */
[----:B------:R-:W-:-:S03]  /*03f0*/  IMAD.SHL.U32 R3, R108, 0x20, RZ ;  /* 0x000000206c037824 */ /* 0x000fc600078e00ff */
[----:B------:R-:W-:Y:S01]  /*0400*/  SHF.L.U32 R9, R9, 0x5, RZ ;  /* 0x0000000509097819 */ /* 0x000fe200000006ff */
[----:B------:R0:W3:Y:S01]  /*0410*/  F2I.FTZ.U32.TRUNC.NTZ R11, R10 ;  /* 0x0000000a000b7305 */ /* 0x0000e2000021f000 */
[----:B-1----:R-:W-:Y:S01]  /*0420*/  ISETP.NE.AND P1, PT, R4, RZ, PT ;  /* 0x000000ff0400720c */ /* 0x002fe20003f25270 */
[----:B------:R-:W-:Y:S01]  /*0430*/  IMAD R4, R109, R4, R3 ;  /* 0x000000046d047224 */ /* 0x000fe200078e0203 */
[----:B0-----:R-:W-:Y:S01]  /*0440*/  MOV R10, RZ ;  /* 0x000000ff000a7202 */ /* 0x001fe20000000f00 */
[----:B---3--:R-:W-:-:S04]  /*0450*/  IMAD.MOV R5, RZ, RZ, -R11 ;  /* 0x000000ffff057224 */ /* 0x008fc800078e0a0b */
[----:B------:R-:W-:-:S04]  /*0460*/  IMAD R5, R5, R2, RZ ;  /* 0x0000000205057224 */ /* 0x000fc800078e02ff */
[----:B------:R-:W-:Y:S01]  /*0470*/  IMAD.HI.U32 R11, R11, R5, R10 ;  /* 0x000000050b0b7227 */ /* 0x000fe200078e000a */
[----:B------:R-:W-:-:S03]  /*0480*/  SEL R5, R9, R4, !P1 ;  /* 0x0000000409057207 */ /* 0x000fc60004800000 */
[----:B--2---:R-:W-:-:S05]  /*0490*/  VIADD R8, R115, 0xffffffff ;  /* 0xffffffff73087836 */ /* 0x004fca0000000000 */
        /* <DEDUP_REMOVED lines=20> */
.L_x_1085:
[----:B------:R-:W-:Y:S05]  /*05e0*/  BSYNC B0 ;  /* 0x0000000000007941 */ /* 0x000fea0003800000 */
.L_x_1084:
[----:B------:R-:W-:Y:S01]  /*05f0*/  ULDC.64 UR8, c[0x0][0x220] ;  /* 0x0000880000087ab9 */ /* 0x000fe20000000a00 */
[----:B------:R-:W-:Y:S01]  /*0600*/  @!P2 IADD3 R7, R7, -R2, RZ ;  /* 0x800000020707a210 */ /* 0x000fe20007ffe0ff */
[----:B------:R-:W0:Y:S01]  /*0610*/  LDC.64 R12, c[0x0][0x2a8] ;  /* 0x0000aa00ff0c7b82 */ /* 0x000e220000000a00 */
[----:B------:R-:W-:Y:S01]  /*0620*/  ISETP.NE.U32.AND P2, PT, RZ, UR8, PT ;  /* 0x00000008ff007c0c */ /* 0x000fe2000bf45070 */
[----:B------:R-:W-:Y:S01]  /*0630*/  HFMA2.MMA R19, -RZ, RZ, 0, 0 ;  /* 0x00000000ff137435 */ /* 0x000fe200000001ff */
[----:B------:R-:W-:Y:S01]  /*0640*/  ISETP.GT.U32.AND P4, PT, R2, R7, PT ;  /* 0x000000070200720c */ /* 0x000fe20003f84070 */
[----:B------:R-:W-:Y:S01]  /*0650*/  IMAD.IADD R3, R3, 0x1, R6 ;  /* 0x0000000103037824 */ /* 0x000fe200078e0206 */
[----:B------:R-:W-:Y:S01]  /*0660*/  ISETP.NE.AND.EX P2, PT, RZ, UR9, PT, P2 ;  /* 0x00000009ff007c0c */ /* 0x000fe2000bf45320 */
[----:B------:R-:W-:Y:S01]  /*0670*/  ULDC.64 UR8, c[0x0][0x230] ;  /* 0x00008c0000087ab9 */ /* 0x000fe20000000a00 */
[C---:B------:R-:W-:Y:S01]  /*0680*/  ISETP.GE.AND P3, PT, R6.reuse, 0x20, PT ;  /* 0x000000200600780c */ /* 0x040fe20003f66270 */
[----:B------:R-:W-:Y:S01]  /*0690*/  IMAD.MOV.U32 R17, RZ, RZ, RZ ;  /* 0x000000ffff117224 */ /* 0x000fe200078e00ff */
[----:B------:R-:W-:Y:S01]  /*06a0*/  ISETP.GT.OR P2, PT, R6, 0x1f, !P2 ;  /* 0x0000001f0600780c */ /* 0x000fe20005744670 */
[----:B------:R-:W1:Y:S01]  /*06b0*/  LDC R23, c[0x0][0x290] ;  /* 0x0000a400ff177b82 */ /* 0x000e620000000800 */
[----:B------:R-:W-:Y:S01]  /*06c0*/  ISETP.EQ.U32.AND P1, PT, RZ, UR8, PT ;  /* 0x00000008ff007c0c */ /* 0x000fe2000bf22070 */
[----:B------:R-:W-:Y:S01]  /*06d0*/  IMAD.MOV.U32 R114, RZ, RZ, RZ ;  /* 0x000000ffff727224 */ /* 0x000fe200078e00ff */
[----:B------:R-:W-:-:S02]  /*06e0*/  ULDC.U8 UR5, c[0x0][0x294] ;  /* 0x0000a50000057ab9 */ /* 0x000fc40000000000 */
[----:B------:R-:W-:Y:S01]  /*06f0*/  ISETP.EQ.OR.EX P1, PT, RZ, UR9, P3, P1 ;  /* 0x00000009ff007c0c */ /* 0x000fe20009f22710 */
[----:B------:R-:W-:Y:S01]  /*0700*/  @!P4 IMAD.IADD R7, R7, 0x1, -R2 ;  /* 0x000000010707c824 */ /* 0x000fe200078e0a02 */
[----:B------:R-:W-:-:S04]  /*0710*/  ISETP.NE.AND P4, PT, R16, RZ, PT ;  /* 0x000000ff1000720c */ /* 0x000fc80003f85270 */
[----:B------:R-:W-:Y:S01]  /*0720*/  PLOP3.LUT P1, PT, P4, P1, PT, 0xa8, 0x0 ;  /* 0x000000000000781c */ /* 0x000fe20002723570 */
[----:B------:R-:W2:-:S12]  /*0730*/  @!P2 LDC.64 R4, c[0x0][0x220] ;  /* 0x00008800ff04ab82 */ /* 0x000e980000000a00 */
[----:B------:R-:W3:Y:S01]  /*0740*/  @!P1 LDC.64 R10, c[0x0][0x230] ;  /* 0x00008c00ff0a9b82 */ /* 0x000ee20000000a00 */
[----:B--2---:R-:W-:-:S05]  /*0750*/  @!P2 IMAD.WIDE R4, R3, 0x4, R4 ;  /* 0x000000040304a825 */ /* 0x004fca00078e0204 */
[----:B------:R2:W4:Y:S01]  /*0760*/  @!P2 LDG.E R19, desc[UR6][R4.64] ;  /* 0x000000060413a981 */ /* 0x000522000c1e1900 */
[----:B0-----:R-:W-:-:S04]  /*0770*/  ISETP.NE.U32.AND P2, PT, R12, RZ, PT ;  /* 0x000000ff0c00720c */ /* 0x001fc80003f45070 */
[----:B------:R-:W-:Y:S01]  /*0780*/  ISETP.NE.AND.EX P2, PT, R13, RZ, PT, P2 ;  /* 0x000000ff0d00720c */ /* 0x000fe20003f45320 */
[----:B---3--:R-:W-:Y:S01]  /*0790*/  @!P1 IMAD.WIDE R10, R3, 0x4, R10 ;  /* 0x00000004030a9825 */ /* 0x008fe200078e020a */
[----:B------:R-:W-:Y:S02]  /*07a0*/  PLOP3.LUT P3, PT, P3, PT, PT, 0x8, 0x0 ;  /* 0x000000000000781c */ /* 0x000fe40001f6e170 */
[----:B------:R-:W-:Y:S01]  /*07b0*/  @!P1 PLOP3.LUT P3, PT, PT, PT, PT, 0x80, 0x0 ;  /* 0x000000000000981c */ /* 0x000fe20003f6f070 */
[----:B--2---:R-:W0:Y:S01]  /*07c0*/  @!P5 LDC.64 R4, c[0x0][0x248] ;  /* 0x00009200ff04db82 */ /* 0x004e220000000a00 */
[----:B------:R2:W3:Y:S01]  /*07d0*/  @!P1 LDG.E R17, desc[UR6][R10.64] ;  /* 0x000000060a119981 */ /* 0x0004e2000c1e1900 */
[----:B------:R-:W-:Y:S02]  /*07e0*/  SHF.R.S32.HI R16, RZ, 0x1f, R109 ;  /* 0x0000001fff107819 */ /* 0x000fe4000001146d */
[----:B------:R-:W-:-:S04]  /*07f0*/  SHF.R.S32.HI R3, RZ, 0x1f, R6 ;  /* 0x0000001fff037819 */ /* 0x000fc80000011406 */
[----:B------:R-:W-:Y:S02]  /*0800*/  @P2 LEA R12, P1, R109, R12, 0x2 ;  /* 0x0000000c6d0c2211 */ /* 0x000fe400078210ff */
[----:B------:R-:W-:Y:S02]  /*0810*/  LEA.HI R3, R3, R6, RZ, 0x2 ;  /* 0x0000000603037211 */ /* 0x000fe400078f10ff */
[----:B------:R-:W-:Y:S02]  /*0820*/  @P2 LEA.HI.X R13, R109, R13, R16, 0x2, P1 ;  /* 0x0000000d6d0d2211 */ /* 0x000fe400008f1410 */
[----:B------:R-:W-:Y:S02]  /*0830*/  PLOP3.LUT P1, PT, P0, P3, PT, 0x80, 0x0 ;  /* 0x000000000000781c */ /* 0x000fe40000727070 */
[----:B------:R-:W-:Y:S01]  /*0840*/  LOP3.LUT R3, R3, 0xfffffffc, RZ, 0xc0, !PT ;  /* 0xfffffffc03037812 */ /* 0x000fe200078ec0ff */
[----:B------:R-:W5:Y:S03]  /*0850*/  @P2 LDG.E R114, desc[UR6][R12.64] ;  /* 0x000000060c722981 */ /* 0x000f66000c1e1900 */
[----:B------:R-:W-:Y:S01]  /*0860*/  IADD3 R15, R9, R3, RZ ;  /* 0x00000003090f7210 */ /* 0x000fe20007ffe0ff */
[----:B------:R-:W-:-:S04]  /*0870*/  IMAD.IADD R16, R6, 0x1, -R3 ;  /* 0x0000000106107824 */ /* 0x000fc800078e0a03 */
[----:B------:R-:W-:Y:S02]  /*0880*/  @!P5 IMAD R3, R8, 0x4, R16 ;  /* 0x000000040803d824 */ /* 0x000fe400078e0210 */
[----:B--2---:R-:W2:Y:S01]  /*0890*/  @P1 LDC.64 R10, c[0x0][0x2e0] ;  /* 0x0000b800ff0a1b82 */ /* 0x004ea20000000a00 */
[----:B-----5:R-:W-:Y:S02]  /*08a0*/  @P1 IMAD R21, R117, UR4, R108 ;  /* 0x0000000475151c24 */ /* 0x020fe4000f8e026c */
[----:B------:R-:W-:-:S03]  /*08b0*/  @!P5 IMAD R3, R15, R0, R3 ;  /* 0x000000000f03d224 */ /* 0x000fc600078e0203 */
[----:B------:R-:W-:Y:S01]  /*08c0*/  @P1 LEA R21, R21, R6, 0x5 ;  /* 0x0000000615151211 */ /* 0x000fe200078e28ff */
[----:B0-----:R-:W-:-:S04]  /*08d0*/  @!P5 IMAD.WIDE R4, R3, 0x4, R4 ;  /* 0x000000040304d825 */ /* 0x001fc800078e0204 */
[----:B------:R-:W-:-:S06]  /*08e0*/  IMAD.MOV.U32 R3, RZ, RZ, RZ ;  /* 0x000000ffff037224 */ /* 0x000fcc00078e00ff */
[----:B------:R0:W3:Y:S01]  /*08f0*/  @!P5 LDG.E R3, desc[UR6][R4.64] ;  /* 0x000000060403d981 */ /* 0x0000e2000c1e1900 */
[----:B--2---:R-:W-:-:S06]  /*0900*/  @P1 IMAD.WIDE R10, R21, 0x4, R10 ;  /* 0x00000004150a1825 */ /* 0x004fcc00078e020a */
[----:B------:R-:W2:Y:S01]  /*0910*/  @P1 LDG.E R10, desc[UR6][R10.64] ;  /* 0x000000060a0a1981 */ /* 0x000ea2000c1e1900 */
[----:B------:R-:W-:Y:S01]  /*0920*/  ISETP.GE.AND P2, PT, R8, RZ, PT ;  /* 0x000000ff0800720c */ /* 0x000fe20003f46270 */
[----:B0-----:R-:W-:-:S04]  /*0930*/  IMAD R5, R25, UR4, RZ ;  /* 0x0000000419057c24 */ /* 0x001fc8000f8e02ff */
[----:B------:R-:W-:Y:S02]  /*0940*/  IMAD R5, R5, R18, R108 ;  /* 0x0000001205057224 */ /* 0x000fe400078e026c */
[----:B----4-:R-:W-:Y:S01]  /*0950*/  FADD.FTZ R14, R19, R14 ;  /* 0x0000000e130e7221 */ /* 0x010fe20000010000 */
[----:B---3--:R-:W-:-:S04]  /*0960*/  IMAD.MOV.U32 R21, RZ, RZ, R3 ;  /* 0x000000ffff157224 */ /* 0x008fc800078e0003 */
[----:B------:R-:W-:Y:S01]  /*0970*/  @!P6 FADD.FTZ R21, R17, R21 ;  /* 0x000000151115e221 */ /* 0x000fe20000010000 */
[----:B------:R-:W-:Y:S02]  /*0980*/  ISETP.NE.AND P6, PT, RZ, UR5, PT ;  /* 0x00000005ff007c0c */ /* 0x000fe4000bfc5270 */
[----:B------:R-:W-:Y:S01]  /*0990*/  MOV R3, R7 ;  /* 0x0000000700037202 */ /* 0x000fe20000000f00 */
[----:B--2---:R-:W-:Y:S01]  /*09a0*/  @P1 FMUL.FTZ R21, R21, R10 ;  /* 0x0000000a15151220 */ /* 0x004fe20000410000 */
[C---:B-1----:R-:W-:Y:S02]  /*09b0*/  ISETP.GT.AND P1, PT, R23.reuse, RZ, !P6 ;  /* 0x000000ff1700720c */ /* 0x042fe40007724270 */
[----:B------:R-:W-:Y:S01]  /*09c0*/  ISETP.LT.OR P6, PT, R23, 0x1, !P6 ;  /* 0x000000011700780c */ /* 0x000fe200077c1670 */
[----:B------:R-:W-:Y:S01]  /*09d0*/  @!P2 IMAD.MOV R3, RZ, RZ, -R3 ;  /* 0x000000ffff03a224 */ /* 0x000fe200078e0a03 */
        /* <DEDUP_REMOVED lines=17> */
[----:B0-----:R-:W-:Y:S01]  /*0af0*/  VIADD R10, R4, 0xffffffe ;  /* 0x0ffffffe040a7836 */ /* 0x001fe20000000000 */
[----:B------:R-:W-:-:S05]  /*0b00*/  IADD3 R4, RZ, -R20, RZ ;  /* 0x80000014ff047210 */ /* 0x000fca0007ffe0ff */
        /* <DEDUP_REMOVED lines=15> */
[----:B------:R-:W-:-:S06]  /*0c00*/  @P1 IADD3 R11, R11, 0x1, RZ ;  /* 0x000000010b0b1810 */ /* 0x000fcc0007ffe0ff */
[----:B------:R-:W-:Y:S01]  /*0c10*/  @!P2 IMAD.MOV R11, RZ, RZ, -R11 ;  /* 0x000000ffff0ba224 */ /* 0x000fe200078e0a0b */
[----:B------:R-:W-:-:S05]  /*0c20*/  @!P6 LOP3.LUT R11, RZ, R7, RZ, 0x33, !PT ;  /* 0x00000007ff0be212 */ /* 0x000fca00078e33ff */
[----:B------:R-:W-:-:S04]  /*0c30*/  IMAD.MOV R4, RZ, RZ, -R11 ;  /* 0x000000ffff047224 */ /* 0x000fc800078e0a0b */
[----:B------:R-:W-:-:S04]  /*0c40*/  IMAD R4, R7, R4, R6 ;  /* 0x0000000407047224 */ /* 0x000fc800078e0206 */
[----:B------:R-:W-:-:S05]  /*0c50*/  IMAD R4, R7, R11, R4 ;  /* 0x0000000b07047224 */ /* 0x000fca00078e0204 */
[----:B------:R-:W-:-:S04]  /*0c60*/  LEA R4, R4, UR4, 0x2 ;  /* 0x0000000404047c11 */ /* 0x000fc8000f8e10ff */
[----:B------:R-:W-:Y:S01]  /*0c70*/  LEA R10, R23, R4, 0x2 ;  /* 0x00000004170a7211 */ /* 0x000fe200078e10ff */
[----:B------:R-:W-:Y:S06]  /*0c80*/  @!P3 BRA `(.L_x_1088) ;  /* 0x000000000008b947 */ /* 0x000fec0003800000 */
[----:B------:R0:W-:Y:S04]  /*0c90*/  STS [R4], R14 ;  /* 0x0000000e04007388 */ /* 0x0001e80000000800 */
[----:B------:R0:W-:Y:S02]  /*0ca0*/  @!P4 STS [R10], R21 ;  /* 0x000000150a00c388 */ /* 0x0001e40000000800 */
.L_x_1088:
[----:B------:R-:W-:Y:S05]  /*0cb0*/  BSYNC B0 ;  /* 0x0000000000007941 */ /* 0x000fea0003800000 */
.L_x_1087:
[----:B------:R-:W-:Y:S06]  /*0cc0*/  BAR.SYNC.DEFER_BLOCKING 0x0 ;  /* 0x0000000000007b1d */ /* 0x000fec0000010000 */
[----:B------:R-:W-:Y:S02]  /*0cd0*/  BSSY B0, `(.L_x_1089) ;  /* 0x0000005000007945 */ /* 0x000fe40003800000 */
[----:B------:R-:W-:Y:S06]  /*0ce0*/  BAR.SYNC.DEFER_BLOCKING 0x0 ;  /* 0x0000000000007b1d */ /* 0x000fec0000010000 */
[----:B------:R-:W-:Y:S05]  /*0cf0*/  @!P3 BRA `(.L_x_1090) ;  /* 0x000000000008b947 */ /* 0x000fea0003800000 */
[----:B0-----:R1:W2:Y:S04]  /*0d00*/  @!P4 LDS R21, [R10] ;  /* 0x000000000a15c984 */ /* 0x0012a80000000800 */
[----:B------:R1:W3:Y:S02]  /*0d10*/  LDS R14, [R4] ;  /* 0x00000000040e7984 */ /* 0x0002e40000000800 */
.L_x_1090:
[----:B------:R-:W-:Y:S05]  /*0d20*/  BSYNC B0 ;  /* 0x0000000000007941 */ /* 0x000fea0003800000 */
.L_x_1089:
[----:B------:R-:W-:Y:S06]  /*0d30*/  BAR.SYNC.DEFER_BLOCKING 0x0 ;  /* 0x0000000000007b1d */ /* 0x000fec0000010000 */
.L_x_1086:
[----:B------:R-:W-:Y:S01]  /*0d40*/  BSSY B0, `(.L_x_1091) ;  /* 0x0000020000007945 */ /* 0x000fe20003800000 */
[----:B01----:R-:W-:Y:S01]  /*0d50*/  IMAD.MOV.U32 R10, RZ, RZ, RZ ;  /* 0x000000ffff0a7224 */ /* 0x003fe200078e00ff */
[----:B------:R-:W-:Y:S02]  /*0d60*/  VIADDMNMX R7, R115, -R0, RZ, !PT ;  /* 0x8000000073077246 */ /* 0x000fe400078001ff */
[----:B------:R-:W-:Y:S05]  /*0d70*/  @P5 BRA `(.L_x_1092) ;  /* 0x0000000000705947 */ /* 0x000fea0003800000 */
[----:B------:R-:W0:Y:S01]  /*0d80*/  S2R R23, SR_CgaCtaId ;  /* 0x0000000000177919 */ /* 0x000e220000008800 */
[----:B------:R-:W1:Y:S01]  /*0d90*/  @!P4 LDC.64 R10, c[0x0][0x248] ;  /* 0x00009200ff0acb82 */ /* 0x000e620000000a00 */
[----:B------:R-:W-:Y:S01]  /*0da0*/  MOV R12, 0x400 ;  /* 0x00000400000c7802 */ /* 0x000fe20000000f00 */
[----:B------:R-:W-:Y:S01]  /*0db0*/  IMAD R16, R3, 0x4, R16 ;  /* 0x0000000403107824 */ /* 0x000fe200078e0210 */
[----:B------:R-:W-:Y:S02]  /*0dc0*/  UMOV UR4, 0xffffffff ;  /* 0xffffffff00047882 */ /* 0x000fe40000000000 */
[C---:B------:R-:W-:Y:S01]  /*0dd0*/  IADD3 R4, R12.reuse, 0x40, RZ ;  /* 0x000000400c047810 */ /* 0x040fe20007ffe0ff */
[----:B------:R-:W-:Y:S02]  /*0de0*/  @!P4 VIADD R12, R12, 0xc0 ;  /* 0x000000c00c0cc836 */ /* 0x000fe40000000000 */
[----:B------:R-:W-:-:S04]  /*0df0*/  IMAD R19, R15, R0, R16 ;  /* 0x000000000f137224 */ /* 0x000fc800078e0210 */
[----:B-1----:R-:W-:-:S05]  /*0e00*/  @!P4 IMAD.WIDE R10, R19, 0x4, R10 ;  /* 0x00000004130ac825 */ /* 0x002fca00078e020a */
[----:B--2---:R1:W-:Y:S01]  /*0e10*/  @!P4 STG.E desc[UR6][R10.64], R21 ;  /* 0x000000150a00c986 */ /* 0x0043e2000c101906 */
[C---:B0-----:R-:W-:Y:S02]  /*0e20*/  LEA R13, R23.reuse, R4, 0x18 ;  /* 0x00000004170d7211 */ /* 0x041fe400078ec0ff */
[----:B------:R-:W-:Y:S01]  /*0e30*/  @!P4 LEA R15, R23, R12, 0x18 ;  /* 0x0000000c170fc211 */ /* 0x000fe200078ec0ff */
[----:B---3--:R-:W-:Y:S02]  /*0e40*/  FMUL.FTZ R12, R21, R14 ;  /* 0x0000000e150c7220 */ /* 0x008fe40000410000 */
[C---:B------:R-:W-:Y:S01]  /*0e50*/  IMAD R13, R6.reuse, 0x4, R13 ;  /* 0x00000004060d7824 */ /* 0x040fe200078e020d */
[----:B------:R-:W-:-:S04]  /*0e60*/  @!P4 LEA R4, R6, R15, 0x2 ;  /* 0x0000000f0604c211 */ /* 0x000fc800078e10ff */
        /* <DEDUP_REMOVED lines=12> */
.L_x_1180:
[----:B01----:R-:W-:-:S07]  /*0f30*/  FADD.FTZ R10, R10, R15 ;  /* 0x0000000f0a0a7221 */ /* 0x003fce0000010000 */
.L_x_1092:
[----:B------:R-:W-:Y:S05]  /*0f40*/  BSYNC B0 ;  /* 0x0000000000007941 */ /* 0x000fea0003800000 */
.L_x_1091:
[----:B------:R-:W0:Y:S01]  /*0f50*/  S2R R15, SR_CgaCtaId ;  /* 0x00000000000f7919 */ /* 0x000e220000008800 */
[----:B------:R-:W-:Y:S01]  /*0f60*/  ISETP.NE.AND P1, PT, R6, RZ, PT ;  /* 0x000000ff0600720c */ /* 0x000fe20003f25270 */
[----:B------:R-:W-:Y:S01]  /*0f70*/  IMAD.IADD R45, R8, 0x1, -R7 ;  /* 0x00000001082d7824 */ /* 0x000fe200078e0a07 */
[----:B---3--:R-:W-:Y:S02]  /*0f80*/  MOV R14, 0x400 ;  /* 0x00000400000e7802 */ /* 0x008fe40000000f00 */
[----:B------:R-:W-:-:S03]  /*0f90*/  MOV R113, 0xff7fffff ;  /* 0xff7fffff00717802 */ /* 0x000fc60000000f00 */
[----:B------:R-:W-:-:S05]  /*0fa0*/  VIADD R4, R14, 0x140 ;  /* 0x000001400e047836 */ /* 0x000fca0000000000 */
[----:B0-----:R-:W-:Y:S01]  /*0fb0*/  LEA R4, R15, R4, 0x18 ;  /* 0x000000040f047211 */ /* 0x001fe200078ec0ff */
        /* <DEDUP_REMOVED lines=8> */
[----:B------:R-:W0:Y:S01]  /*1040*/  LDC.64 R10, c[0x0][0x2c8] ;  /* 0x0000b200ff0a7b82 */ /* 0x000e220000000a00 */
[----:B------:R-:W-:Y:S01]  /*1050*/  IMAD.IADD R13, R8, 0x1, -R114 ;  /* 0x00000001080d7824 */ /* 0x000fe200078e0a72 */
[----:B------:R-:W-:-:S03]  /*1060*/  ULDC UR4, c[0x0][0x2d0] ;  /* 0x0000b40000047ab9 */ /* 0x000fc60000000800 */
[----:B------:R-:W-:-:S04]  /*1070*/  IMAD R8, R108, UR4, R13 ;  /* 0x000000046c087c24 */ /* 0x000fc8000f8e020d */
[----:B------:R-:W-:-:S04]  /*1080*/  IMAD R13, R8, UR4, R13 ;  /* 0x00000004080d7c24 */ /* 0x000fc8000f8e020d */
[----:B0-----:R-:W-:-:S06]  /*1090*/  IMAD.WIDE R10, R13, 0x4, R10 ;  /* 0x000000040d0a7825 */ /* 0x001fcc00078e020a */
[----:B------:R-:W3:Y:S02]  /*10a0*/  LDG.E R10, desc[UR6][R10.64] ;  /* 0x000000060a0a7981 */ /* 0x000ee4000c1e1900 */
[----:B---3--:R-:W-:-:S07]  /*10b0*/  FADD.FTZ R113, R113, R10 ;  /* 0x0000000a71717221 */ /* 0x008fce0000010000 */
.L_x_1095:
[----:B------:R0:W-:Y:S02]  /*10c0*/  STS [R12], R113 ;  /* 0x000000710c007388 */ /* 0x0001e40000000800 */
.L_x_1094:
[----:B------:R-:W-:Y:S05]  /*10d0*/  WARPSYNC.ALL ;  /* 0x0000000000007948 */ /* 0x000fea0003800000 */
[----:B------:R-:W-:Y:S01]  /*10e0*/  BAR.SYNC.DEFER_BLOCKING 0x0 ;  /* 0x0000000000007b1d */ /* 0x000fe20000010000 */
[----:B------:R-:W-:Y:S01]  /*10f0*/  LEA R10, R15, R14, 0x18 ;  /* 0x0000000e0f0a7211 */ /* 0x000fe200078ec0ff */
[----:B------:R-:W-:Y:S01]  /*1100*/  IMAD.IADD R111, R6, 0x1, R7 ;  /* 0x00000001066f7824 */ /* 0x000fe200078e0207 */
[----:B------:R-:W-:-:S04]  /*1110*/  IADD3 R45, R45, 0x1f, RZ ;  /* 0x0000001f2d2d7810 */ /* 0x000fc80007ffe0ff */
[----:B------:R-:W-:-:S04]  /*1120*/  SHF.R.S32.HI R8, RZ, 0x1f, R45 ;  /* 0x0000001fff087819 */ /* 0x000fc8000001142d */
[----:B------:R-:W-:-:S04]  /*1130*/  LEA.HI R8, R8, R45, RZ, 0x5 ;  /* 0x0000002d08087211 */ /* 0x000fc800078f28ff */
[----:B------:R-:W-:-:S05]  /*1140*/  LOP3.LUT R8, R8, 0xffffffe0, RZ, 0xc0, !PT ;  /* 0xffffffe008087812 */ /* 0x000fca00078ec0ff */
[----:B------:R-:W-:Y:S01]  /*1150*/  IMAD.IADD R8, R8, 0x1, R7 ;  /* 0x0000000108087824 */ /* 0x000fe200078e0207 */
[----:B0-----:R0:W1:Y:S04]  /*1160*/  LDS.128 R12, [R10+0x40] ;  /* 0x000040000a0c7984 */ /* 0x0010680000000c00 */
        /* <DEDUP_REMOVED lines=16> */
.L_x_1096:
[----:B------:R-:W-:Y:S01]  /*1270*/  ISETP.GE.AND P1, PT, R111, R8, PT ;  /* 0x000000086f00720c */ /* 0x000fe20003f26270 */
[----:B------:R-:W-:Y:S01]  /*1280*/  ULDC UR5, c[0x0][0x29c] ;  /* 0x0000a70000057ab9 */ /* 0x000fe20000000800 */
[----:B------:R-:W-:Y:S01]  /*1290*/  ULDC UR16, c[0x0][0x284] ;  /* 0x0000a10000107ab9 */ /* 0x000fe20000000800 */
[----:B------:R-:W-:Y:S01]  /*12a0*/  ULDC UR12, c[0x0][0x288] ;  /* 0x0000a200000c7ab9 */ /* 0x000fe20000000800 */
[----:B------:R-:W-:Y:S01]  /*12b0*/  ULDC UR13, c[0x0][0x2a0] ;  /* 0x0000a800000d7ab9 */ /* 0x000fe20000000800 */
[----:B------:R-:W-:Y:S01]  /*12c0*/  ULDC.64 UR10, c[0x0][0x248] ;  /* 0x00009200000a7ab9 */ /* 0x000fe20000000a00 */
[----:B------:R-:W-:Y:S01]  /*12d0*/  ULDC.64 UR8, c[0x0][0x2b0] ;  /* 0x0000ac0000087ab9 */ /* 0x000fe20000000a00 */
[----:B------:R-:W-:Y:S01]  /*12e0*/  ULDC.64 UR14, c[0x0][0x2c8] ;  /* 0x0000b200000e7ab9 */ /* 0x000fe20000000a00 */
[----:B------:R-:W-:Y:S01]  /*12f0*/  BSSY B0, `(.L_x_1097) ;  /* 0x0000164000007945 */ /* 0x000fe20003800000 */
[----:B------:R-:W-:-:S04]  /*1300*/  SHF.L.U32 R5, R5, 0x5, RZ ;  /* 0x0000000505057819 */ /* 0x000fc800000006ff */
[----:B------:R-:W-:Y:S05]  /*1310*/  @P1 BRA `(.L_x_1098) ;  /* 0x0000001400841947 */ /* 0x000fea0003800000 */
[----:B------:R-:W5:Y:S01]  /*1320*/  LDC R110, c[0x0][0x2c0] ;  /* 0x0000b000ff6e7b82 */ /* 0x000f620000000800 */
[----:B------:R-:W-:Y:S01]  /*1330*/  IMAD R112, R9, R0, RZ ;  /* 0x0000000009707224 */ /* 0x000fe200078e02ff */
[----:B------:R-:W-:-:S04]  /*1340*/  ULDC UR4, c[0x0][0x298] ;  /* 0x0000a60000047ab9 */ /* 0x000fc80000000800 */
[----:B------:R-:W-:Y:S01]  /*1350*/  SHF.R.S32.HI R6, RZ, 0x1f, R112 ;  /* 0x0000001fff067819 */ /* 0x000fe20000011470 */
[----:B-----5:R-:W-:-:S07]  /*1360*/  VIADD R110, R110, UR4 ;  /* 0x000000046e6e7c36 */ /* 0x020fce0008000000 */
.L_x_1117:
[----:B------:R-:W-:Y:S01]  /*1370*/  ISETP.NE.U32.AND P1, PT, RZ, UR8, PT ;  /* 0x00000008ff007c0c */ /* 0x000fe2000bf25070 */
[----:B------:R-:W-:-:S03]  /*1380*/  IMAD.U32 R0, RZ, RZ, UR16 ;  /* 0x00000010ff007e24 */ /* 0x000fc6000f8e00ff */
        /* <DEDUP_REMOVED lines=8> */
[----:B------:R-:W-:Y:S01]  /*1410*/  IMAD.MOV.U32 R104, RZ, RZ, RZ ;  /* 0x000000ffff687224 */ /* 0x000fe200078e00ff */
[----:B------:R-:W-:Y:S01]  /*1420*/  ISETP.GE.AND P3, PT, R111, RZ, PT ;  /* 0x000000ff6f00720c */ /* 0x000fe20003f66270 */
[----:B------:R-:W-:Y:S01]  /*1430*/  BSSY B1, `(.L_x_1099) ;  /* 0x0000035000017945 */ /* 0x000fe20003800000 */
[----:B------:R-:W-:-:S04]  /*1440*/  ISETP.NE.AND P5, PT, R0, RZ, PT ;  /* 0x000000ff0000720c */ /* 0x000fc80003fa5270 */
[----:B0-----:R-:W0:Y:S02]  /*1450*/  MUFU.RCP R116, R116 ;  /* 0x0000007400747308 */ /* 0x001e240000001000 */
[----:B0-----:R-:W-:Y:S02]  /*1460*/  IADD3 R105, R116, 0xffffffe, RZ ;  /* 0x0ffffffe74697810 */ /* 0x001fe40007ffe0ff */
[----:B------:R-:W-:-:S04]  /*1470*/  IABS R116, R0 ;  /* 0x0000000000747213 */ /* 0x000fc80000000000 */
[----:B------:R-:W0:Y:S02]  /*1480*/  F2I.FTZ.U32.TRUNC.NTZ R105, R105 ;  /* 0x0000006900697305 */ /* 0x000e24000021f000 */
[----:B0-----:R-:W-:-:S04]  /*1490*/  IMAD.MOV R119, RZ, RZ, -R105 ;  /* 0x000000ffff777224 */ /* 0x001fc800078e0a69 */
[----:B------:R-:W-:-:S04]  /*14a0*/  IMAD R119, R119, R2, RZ ;  /* 0x0000000277777224 */ /* 0x000fc800078e02ff */
[----:B------:R-:W-:Y:S01]  /*14b0*/  IMAD.HI.U32 R104, R105, R119, R104 ;  /* 0x0000007769687227 */ /* 0x000fe200078e0068 */
[----:B------:R-:W-:-:S05]  /*14c0*/  IABS R119, R111 ;  /* 0x0000006f00777213 */ /* 0x000fca0000000000 */
[----:B------:R-:W-:-:S05]  /*14d0*/  IMAD.HI.U32 R104, R104, R119, RZ ;  /* 0x0000007768687227 */ /* 0x000fca00078e00ff */
[----:B------:R-:W-:-:S05]  /*14e0*/  IADD3 R104, -R104, RZ, RZ ;  /* 0x000000ff68687210 */ /* 0x000fca0007ffe1ff */
[----:B------:R-:W-:Y:S01]  /*14f0*/  IMAD R119, R116, R104, R119 ;  /* 0x0000006874777224 */ /* 0x000fe200078e0277 */
[----:B------:R-:W-:-:S04]  /*1500*/  IADD3 R104, R115, -0x1, RZ ;  /* 0xffffffff73687810 */ /* 0x000fc80007ffe0ff */
[----:B------:R-:W-:-:S13]  /*1510*/  ISETP.GT.U32.AND P2, PT, R2, R119, PT ;  /* 0x000000770200720c */ /* 0x000fda0003f44070 */
[----:B------:R-:W-:-:S05]  /*1520*/  @!P2 IMAD.IADD R119, R119, 0x1, -R116 ;  /* 0x000000017777a824 */ /* 0x000fca00078e0a74 */
[----:B------:R-:W-:-:S13]  /*1530*/  ISETP.GT.U32.AND P2, PT, R2, R119, PT ;  /* 0x000000770200720c */ /* 0x000fda0003f44070 */
[----:B------:R-:W-:Y:S01]  /*1540*/  @!P2 IMAD.IADD R119, R119, 0x1, -R116 ;  /* 0x000000017777a824 */ /* 0x000fe200078e0a74 */
[----:B------:R-:W-:-:S03]  /*1550*/  ISETP.GE.AND P2, PT, R111, R104, PT ;  /* 0x000000686f00720c */ /* 0x000fc60003f46270 */
[----:B------:R-:W-:Y:S01]  /*1560*/  @!P3 IMAD.MOV R119, RZ, RZ, -R119 ;  /* 0x000000ffff77b224 */ /* 0x000fe200078e0a77 */
[----:B------:R-:W-:Y:S02]  /*1570*/  @!P5 LOP3.LUT R119, RZ, R0, RZ, 0x33, !PT ;  /* 0x00000000ff77d212 */ /* 0x000fe400078e33ff */
[----:B-----5:R-:W-:-:S07]  /*1580*/  ISETP.NE.AND P1, PT, R106, RZ, P1 ;  /* 0x000000ff6a00720c */ /* 0x020fce0000f25270 */
[----:B------:R-:W-:Y:S06]  /*1590*/  @P2 BRA `(.L_x_1100) ;  /* 0x0000000000782947 */ /* 0x000fec0003800000 */
        /* <DEDUP_REMOVED lines=11> */
[----:B------:R-:W0:Y:S08]  /*1650*/  @P0 LDC R106, c[0x0][0x288] ;  /* 0x0000a200ff6a0b82 */ /* 0x000e300000000800 */
[----:B------:R-:W1:Y:S01]  /*1660*/  @P0 LDC.64 R104, c[0x0][0x2e0] ;  /* 0x0000b800ff680b82 */ /* 0x000e620000000a00 */
[----:B0-----:R-:W-:-:S05]  /*1670*/  @P0 IMAD R106, R117, R106, R108 ;  /* 0x0000006a756a0224 */ /* 0x001fca00078e026c */
[----:B------:R-:W-:-:S05]  /*1680*/  @P0 SHF.L.U32 R107, R106, 0x5, RZ ;  /* 0x000000056a6b0819 */ /* 0x000fca00000006ff */
[----:B-1----:R-:W-:-:S06]  /*1690*/  @P0 IMAD.WIDE R106, R107, 0x4, R104 ;  /* 0x000000046b6a0825 */ /* 0x002fcc00078e0268 */
[----:B------:R-:W2:Y:S01]  /*16a0*/  @P0 LDG.E.128 R104, desc[UR6][R106.64] ;  /* 0x000000066a680981 */ /* 0x000ea2000c1e1d00 */
[----:B------:R-:W-:Y:S01]  /*16b0*/  IADD3 R123, P3, R112, R123, RZ ;  /* 0x0000007b707b7210 */ /* 0x000fe20007f7e0ff */
[----:B-----5:R-:W-:Y:S01]  /*16c0*/  FADD.FTZ R76, R44, R76 ;  /* 0x0000004c2c4c7221 */ /* 0x020fe20000010000 */
[----:B------:R-:W-:Y:S01]  /*16d0*/  FADD.FTZ R77, R45, R77 ;  /* 0x0000004d2d4d7221 */ /* 0x000fe20000010000 */
[----:B------:R-:W-:Y:S01]  /*16e0*/  FADD.FTZ R78, R46, R78 ;  /* 0x0000004e2e4e7221 */ /* 0x000fe20000010000 */
[----:B------:R-:W-:Y:S01]  /*16f0*/  FADD.FTZ R79, R47, R79 ;  /* 0x0000004f2f4f7221 */ /* 0x000fe20000010000 */
[----:B------:R-:W-:Y:S02]  /*1700*/  IMAD.X R116, R6, 0x1, R121, P3 ;  /* 0x0000000106747824 */ /* 0x000fe400018e0679 */
[----:B--2---:R-:W-:Y:S01]  /*1710*/  @P0 FMUL.FTZ R76, R76, R104 ;  /* 0x000000684c4c0220 */ /* 0x004fe20000410000 */
[----:B------:R-:W-:Y:S01]  /*1720*/  LEA R104, P3, R123, UR10, 0x2 ;  /* 0x0000000a7b687c11 */ /* 0x000fe2000f8610ff */
[----:B------:R-:W-:Y:S01]  /*1730*/  @P0 FMUL.FTZ R77, R77, R105 ;  /* 0x000000694d4d0220 */ /* 0x000fe20000410000 */
[----:B------:R-:W-:Y:S01]  /*1740*/  @P0 FMUL.FTZ R78, R78, R106 ;  /* 0x0000006a4e4e0220 */ /* 0x000fe20000410000 */
[----:B------:R-:W-:Y:S01]  /*1750*/  @P0 FMUL.FTZ R79, R79, R107 ;  /* 0x0000006b4f4f0220 */ /* 0x000fe20000410000 */
[----:B------:R-:W-:-:S05]  /*1760*/  LEA.HI.X R105, R123, UR11, R116, 0x2, P3 ;  /* 0x0000000b7b697c11 */ /* 0x000fca00098f1474 */
[----:B------:R0:W-:Y:S04]  /*1770*/  STG.E.128 desc[UR6][R104.64], R76 ;  /* 0x0000004c68007986 */ /* 0x0001e8000c101d06 */
.L_x_1100:
[----:B------:R-:W-:Y:S05]  /*1780*/  BSYNC B1 ;  /* 0x0000000000017941 */ /* 0x000fea0003800000 */
.L_x_1099:
[----:B------:R-:W1:Y:S01]  /*1790*/  LDC.64 R120, c[0x0][0x2e0] ;  /* 0x0000b800ff787b82 */ /* 0x000e620000000a00 */
[----:B0-----:R-:W-:Y:S01]  /*17a0*/  IMAD R105, R117, UR12, R108 ;  /* 0x0000000c75697c24 */ /* 0x001fe2000f8e026c */
[----:B------:R-:W-:Y:S04]  /*17b0*/  BSSY B1, `(.L_x_1101) ;  /* 0x000001e000017945 */ /* 0x000fe80003800000 */
[----:B------:R-:W-:-:S05]  /*17c0*/  LEA R105, R105, 0x4, 0x5 ;  /* 0x0000000469697811 */ /* 0x000fca00078e28ff */
[----:B-1----:R-:W-:Y:S01]  /*17d0*/  IMAD.WIDE R120, R105, 0x4, R120 ;  /* 0x0000000469787825 */ /* 0x002fe200078e0278 */
[----:B------:R-:W-:Y:S06]  /*17e0*/  @P2 BRA `(.L_x_1102) ;  /* 0x0000000000682947 */ /* 0x000fec0003800000 */
        /* <DEDUP_REMOVED lines=14> */
[----:B------:R-:W-:Y:S01]  /*18d0*/  IADD3 R125, P3, R112, R125, RZ ;  /* 0x0000007d707d7210 */ /* 0x000fe20007f7e0ff */
[----:B------:R-:W-:Y:S01]  /*18e0*/  FADD.FTZ R8, R48, R8 ;  /* 0x0000000830087221 */ /* 0x000fe20000010000 */
[----:B------:R-:W-:Y:S01]  /*18f0*/  FADD.FTZ R9, R49, R9 ;  /* 0x0000000931097221 */ /* 0x000fe20000010000 */
[----:B------:R-:W-:Y:S01]  /*1900*/  FADD.FTZ R11, R51, R11 ;  /* 0x0000000b330b7221 */ /* 0x000fe20000010000 */
[----:B--2---:R-:W-:Y:S01]  /*1910*/  @P0 FMUL.FTZ R10, R10, R106 ;  /* 0x0000006a0a0a0220 */ /* 0x004fe20000410000 */
[----:B------:R-:W-:Y:S01]  /*1920*/  @P0 FMUL.FTZ R8, R8, R104 ;  /* 0x0000006808080220 */ /* 0x000fe20000410000 */
[----:B------:R-:W-:Y:S01]  /*1930*/  IMAD.X R106, R6, 0x1, R123, P3 ;  /* 0x00000001066a7824 */ /* 0x000fe200018e067b */
[----:B------:R-:W-:Y:S01]  /*1940*/  LEA R104, P3, R125, UR10, 0x2 ;  /* 0x0000000a7d687c11 */ /* 0x000fe2000f8610ff */
[----:B------:R-:W-:Y:S01]  /*1950*/  @P0 FMUL.FTZ R9, R9, R105 ;  /* 0x0000006909090220 */ /* 0x000fe20000410000 */
[----:B------:R-:W-:-:S02]  /*1960*/  @P0 FMUL.FTZ R11, R11, R107 ;  /* 0x0000006b0b0b0220 */ /* 0x000fc40000410000 */
[----:B------:R-:W-:-:S05]  /*1970*/  LEA.HI.X R105, R125, UR11, R106, 0x2, P3 ;  /* 0x0000000b7d697c11 */ /* 0x000fca00098f146a */
[----:B------:R0:W-:Y:S04]  /*1980*/  STG.E.128 desc[UR6][R104.64], R8 ;  /* 0x0000000868007986 */ /* 0x0001e8000c101d06 */
.L_x_1102:
[----:B------:R-:W-:Y:S05]  /*1990*/  BSYNC B1 ;  /* 0x0000000000017941 */ /* 0x000fea0003800000 */
.L_x_1101:
[----:B------:R-:W-:Y:S04]  /*19a0*/  BSSY B1, `(.L_x_1103) ;  /* 0x000001c000017945 */ /* 0x000fe80003800000 */
[----:B------:R-:W-:Y:S05]  /*19b0*/  @P2 BRA `(.L_x_1104) ;  /* 0x0000000000682947 */ /* 0x000fea0003800000 */
[----:B------:R-:W-:Y:S02]  /*19c0*/  IMAD R125, R0, 0x2, R119 ;  /* 0x00000002007d7824 */ /* 0x000fe400078e0277 */
        /* <DEDUP_REMOVED lines=25> */
.L_x_1104:
[----:B------:R-:W-:Y:S05]  /*1b60*/  BSYNC B1 ;  /* 0x0000000000017941 */ /* 0x000fea0003800000 */
.L_x_1103:
[----:B------:R-:W-:Y:S04]  /*1b70*/  BSSY B1, `(.L_x_1105) ;  /* 0x000001c000017945 */ /* 0x000fe80003800000 */
[----:B------:R-:W-:Y:S05]  /*1b80*/  @P2 BRA `(.L_x_1106) ;  /* 0x0000000000682947 */ /* 0x000fea0003800000 */
[----:B------:R-:W-:Y:S02]  /*1b90*/  IMAD R125, R0, 0x3, R119 ;  /* 0x00000003007d7824 */ /* 0x000fe400078e0277 */
[----:B------:R-:W-:Y:S02]  /*1ba0*/  IMAD R86, R5, R0, RZ ;  /* 0x0000000005567224 */ /* 0x000fe400078e02ff */
[----:B------:R-:W-:-:S05]  /*1bb0*/  IMAD.SHL.U32 R125, R125, 0x4, RZ ;  /* 0x000000047d7d7824 */ /* 0x000fca00078e00ff */
        /* <DEDUP_REMOVED lines=12> */
[----:B------:R-:W-:Y:S01]  /*1c80*/  IADD3 R125, P3, R112, R125, RZ ;  /* 0x0000007d707d7210 */ /* 0x000fe20007f7e0ff */
[----:B------:R-:W-:Y:S01]  /*1c90*/  FADD.FTZ R85, R57, R85 ;  /* 0x0000005539557221 */ /* 0x000fe20000010000 */
[----:B------:R-:W-:Y:S01]  /*1ca0*/  FADD.FTZ R87, R59, R87 ;  /* 0x000000573b577221 */ /* 0x000fe20000010000 */
[----:B--2---:R-:W-:Y:S01]  /*1cb0*/  @P0 FMUL.FTZ R86, R86, R106 ;  /* 0x0000006a56560220 */ /* 0x004fe20000410000 */
[----:B------:R-:W-:Y:S01]  /*1cc0*/  @P0 FMUL.FTZ R84, R84, R104 ;  /* 0x0000006854540220 */ /* 0x000fe20000410000 */
[----:B------:R-:W-:Y:S01]  /*1cd0*/  IADD3.X R106, R6, R123, RZ, P3, !PT ;  /* 0x0000007b066a7210 */ /* 0x000fe20001ffe4ff */
[----:B------:R-:W-:Y:S01]  /*1ce0*/  @P0 FMUL.FTZ R85, R85, R105 ;  /* 0x0000006955550220 */ /* 0x000fe20000410000 */
[----:B------:R-:W-:Y:S01]  /*1cf0*/  LEA R104, P3, R125, UR10, 0x2 ;  /* 0x0000000a7d687c11 */ /* 0x000fe2000f8610ff */
[----:B------:R-:W-:-:S03]  /*1d00*/  @P0 FMUL.FTZ R87, R87, R107 ;  /* 0x0000006b57570220 */ /* 0x000fc60000410000 */
[----:B------:R-:W-:-:S05]  /*1d10*/  LEA.HI.X R105, R125, UR11, R106, 0x2, P3 ;  /* 0x0000000b7d697c11 */ /* 0x000fca00098f146a */
[----:B------:R0:W-:Y:S04]  /*1d20*/  STG.E.128 desc[UR6][R104.64], R84 ;  /* 0x0000005468007986 */ /* 0x0001e8000c101d06 */
.L_x_1106:
[----:B------:R-:W-:Y:S05]  /*1d30*/  BSYNC B1 ;  /* 0x0000000000017941 */ /* 0x000fea0003800000 */
.L_x_1105:
        /* <DEDUP_REMOVED lines=28> */
.L_x_1108:
[----:B------:R-:W-:Y:S05]  /*1f00*/  BSYNC B1 ;  /* 0x0000000000017941 */ /* 0x000fea0003800000 */
.L_x_1107:
        /* <DEDUP_REMOVED lines=28> */
.L_x_1110:
[----:B------:R-:W-:Y:S05]  /*20d0*/  BSYNC B1 ;  /* 0x0000000000017941 */ /* 0x000fea0003800000 */
.L_x_1109:
        /* <DEDUP_REMOVED lines=28> */
.L_x_1112:
[----:B------:R-:W-:Y:S05]  /*22a0*/  BSYNC B1 ;  /* 0x0000000000017941 */ /* 0x000fea0003800000 */
.L_x_1111:
        /* <DEDUP_REMOVED lines=20> */
[----:B------:R-:W-:Y:S01]  /*23f0*/  IADD3 R105, P3, R112, R123, RZ ;  /* 0x0000007b70697210 */ /* 0x000fe20007f7e0ff */
[----:B------:R-:W-:Y:S01]  /*2400*/  @P0 FMUL.FTZ R102, R102, R106 ;  /* 0x0000006a66660220 */ /* 0x000fe20000410000 */
[----:B------:R-:W-:Y:S01]  /*2410*/  @P0 FMUL.FTZ R100, R100, R104 ;  /* 0x0000006864640220 */ /* 0x000fe20000410000 */
[----:B------:R-:W-:Y:S01]  /*2420*/  @P0 FMUL.FTZ R103, R103, R107 ;  /* 0x0000006b67670220 */ /* 0x000fe20000410000 */
[----:B------:R-:W-:-:S02]  /*2430*/  IADD3.X R106, R6, R119, RZ, P3, !PT ;  /* 0x00000077066a7210 */ /* 0x000fc40001ffe4ff */
[----:B------:R-:W-:-:S04]  /*2440*/  LEA R104, P3, R105, UR10, 0x2 ;  /* 0x0000000a69687c11 */ /* 0x000fc8000f8610ff */
[----:B------:R-:W-:-:S05]  /*2450*/  LEA.HI.X R105, R105, UR11, R106, 0x2, P3 ;  /* 0x0000000b69697c11 */ /* 0x000fca00098f146a */
[----:B------:R0:W-:Y:S04]  /*2460*/  STG.E.128 desc[UR6][R104.64], R100 ;  /* 0x0000006468007986 */ /* 0x0001e8000c101d06 */
.L_x_1114:
[----:B------:R-:W-:Y:S05]  /*2470*/  BSYNC B1 ;  /* 0x0000000000017941 */ /* 0x000fea0003800000 */
.L_x_1113:
        /* <DEDUP_REMOVED lines=64> */
.L_x_1116:
[----:B------:R-:W-:Y:S05]  /*2880*/  BSYNC B1 ;  /* 0x0000000000017941 */ /* 0x000fea0003800000 */
.L_x_1115:
        /* <DEDUP_REMOVED lines=10> */
.L_x_1098:
[----:B------:R-:W-:Y:S05]  /*2930*/  BSYNC B0 ;  /* 0x0000000000007941 */ /* 0x000fea0003800000 */
.L_x_1097:
[----:B------:R-:W1:Y:S01]  /*2940*/  SHFL.BFLY PT, R2, R113, 0x10, 0x1f ;  /* 0x0e001f0071027f89 */ /* 0x000e6200000e0000 */
[----:B------:R-:W-:Y:S01]  /*2950*/  BSSY B0, `(.L_x_1118) ;  /* 0x000009c000007945 */ /* 0x000fe20003800000 */
[----:B-1----:R-:W-:Y:S02]  /*2960*/  FMNMX.FTZ R6, R2, R113, !PT ;  /* 0x0000007102067209 */ /* 0x002fe40007810000 */
[----:B------:R-:W1:Y:S03]  /*2970*/  S2R R2, SR_TID.X ;  /* 0x0000000000027919 */ /* 0x000e660000002100 */
[----:B-----5:R-:W2:Y:S02]  /*2980*/  SHFL.BFLY PT, R9, R6, 0x8, 0x1f ;  /* 0x0d001f0006097f89 */ /* 0x020ea400000e0000 */
[----:B--2---:R-:W-:Y:S02]  /*2990*/  FMNMX.FTZ R9, R6, R9, !PT ;  /* 0x0000000906097209 */ /* 0x004fe40007810000 */
[----:B-1----:R-:W-:-:S03]  /*29a0*/  SHF.R.S32.HI R11, RZ, 0x1f, R2 ;  /* 0x0000001fff0b7819 */ /* 0x002fc60000011402 */
[----:B------:R-:W1:Y:S01]  /*29b0*/  SHFL.BFLY PT, R8, R9, 0x4, 0x1f ;  /* 0x0c801f0009087f89 */ /* 0x000e6200000e0000 */
[----:B0-----:R-:W-:-:S04]  /*29c0*/  LEA.HI R10, R11, R2, RZ, 0x5 ;  /* 0x000000020b0a7211 */ /* 0x001fc800078f28ff */
[----:B------:R-:W-:-:S05]  /*29d0*/  LOP3.LUT R11, R10, 0xffffffe0, RZ, 0xc0, !PT ;  /* 0xffffffe00a0b7812 */ /* 0x000fca00078ec0ff */
[----:B------:R-:W-:-:S05]  /*29e0*/  IMAD.IADD R12, R2, 0x1, -R11 ;  /* 0x00000001020c7824 */ /* 0x000fca00078e0a0b */
[C---:B------:R-:W-:Y:S02]  /*29f0*/  ISETP.NE.AND P1, PT, R12.reuse, RZ, PT ;  /* 0x000000ff0c00720c */ /* 0x040fe40003f25270 */
[----:B------:R-:W-:Y:S02]  /*2a00*/  ISETP.GT.AND P2, PT, R12, 0x7, PT ;  /* 0x000000070c00780c */ /* 0x000fe40003f44270 */
[----:B-1----:R-:W-:-:S05]  /*2a10*/  FMNMX.FTZ R8, R9, R8, !PT ;  /* 0x0000000809087209 */ /* 0x002fca0007810000 */
[----:B------:R-:W0:Y:S04]  /*2a20*/  SHFL.BFLY PT, R11, R8, 0x2, 0x1f ;  /* 0x0c401f00080b7f89 */ /* 0x000e2800000e0000 */
[----:B------:R-:W-:Y:S02]  /*2a30*/  @!P1 MOV R9, 0x400 ;  /* 0x0000040000099802 */ /* 0x000fe40000000f00 */
[----:B------:R-:W-:Y:S01]  /*2a40*/  @!P1 SHF.R.S32.HI R10, RZ, 0x5, R10 ;  /* 0x00000005ff0a9819 */ /* 0x000fe2000001140a */
[----:B------:R-:W1:Y:S01]  /*2a50*/  @!P1 S2R R14, SR_CgaCtaId ;  /* 0x00000000000e9919 */ /* 0x000e620000008800 */
[----:B------:R-:W-:Y:S01]  /*2a60*/  @!P2 MOV R13, 0x400 ;  /* 0x00000400000da802 */ /* 0x000fe20000000f00 */
[----:B---3--:R-:W2:Y:S01]  /*2a70*/  @!P2 S2R R16, SR_CgaCtaId ;  /* 0x000000000010a919 */ /* 0x008ea20000008800 */
[----:B0-----:R-:W-:Y:S01]  /*2a80*/  FMNMX.FTZ R11, R8, R11, !PT ;  /* 0x0000000b080b7209 */ /* 0x001fe20007810000 */
[----:B------:R-:W-:-:S04]  /*2a90*/  IMAD.MOV.U32 R8, RZ, RZ, -0x800001 ;  /* 0xff7fffffff087424 */ /* 0x000fc800078e00ff */
[----:B------:R-:W0:Y:S01]  /*2aa0*/  SHFL.BFLY PT, R6, R11, 0x1, 0x1f ;  /* 0x0c201f000b067f89 */ /* 0x000e2200000e0000 */
[----:B-1----:R-:W-:Y:S02]  /*2ab0*/  @!P1 LEA R9, R14, R9, 0x18 ;  /* 0x000000090e099211 */ /* 0x002fe400078ec0ff */
[----:B--2---:R-:W-:-:S03]  /*2ac0*/  @!P2 LEA R13, R16, R13, 0x18 ;  /* 0x0000000d100da211 */ /* 0x004fc600078ec0ff */
[----:B------:R-:W-:Y:S01]  /*2ad0*/  @!P1 IMAD R10, R10, 0x4, R9 ;  /* 0x000000040a0a9824 */ /* 0x000fe200078e0209 */
[----:B------:R-:W-:Y:S02]  /*2ae0*/  @!P2 LEA R12, R12, R13, 0x2 ;  /* 0x0000000d0c0ca211 */ /* 0x000fe400078e10ff */
[----:B0-----:R-:W-:-:S05]  /*2af0*/  FMNMX.FTZ R15, R11, R6, !PT ;  /* 0x000000060b0f7209 */ /* 0x001fca0007810000 */
[----:B------:R0:W-:Y:S01]  /*2b00*/  @!P1 STS [R10], R15 ;  /* 0x0000000f0a009388 */ /* 0x0001e20000000800 */
[----:B------:R-:W-:Y:S01]  /*2b10*/  BAR.SYNC.DEFER_BLOCKING 0x0 ;  /* 0x0000000000007b1d */ /* 0x000fe20000010000 */
[----:B0-----:R-:W-:-:S05]  /*2b20*/  HFMA2.MMA R10, -RZ, RZ, 0, 0 ;  /* 0x00000000ff0a7435 */ /* 0x001fca00000001ff */
[----:B------:R-:W0:Y:S04]  /*2b30*/  @!P2 LDS R8, [R12] ;  /* 0x000000000c08a984 */ /* 0x000e280000000800 */
[----:B0-----:R-:W0:Y:S02]  /*2b40*/  SHFL.BFLY PT, R9, R8, 0x4, 0x1f ;  /* 0x0c801f0008097f89 */ /* 0x001e2400000e0000 */
[----:B0-----:R-:W-:-:S05]  /*2b50*/  FMNMX.FTZ R9, R9, R8, !PT ;  /* 0x0000000809097209 */ /* 0x001fca0007810000 */
[----:B------:R-:W0:Y:S02]  /*2b60*/  SHFL.BFLY PT, R6, R9, 0x2, 0x1f ;  /* 0x0c401f0009067f89 */ /* 0x000e2400000e0000 */
[----:B0-----:R-:W-:-:S05]  /*2b70*/  FMNMX.FTZ R11, R9, R6, !PT ;  /* 0x00000006090b7209 */ /* 0x001fca0007810000 */
[----:B------:R-:W0:Y:S02]  /*2b80*/  SHFL.BFLY PT, R6, R11, 0x1, 0x1f ;  /* 0x0c201f000b067f89 */ /* 0x000e2400000e0000 */
[----:B0-----:R-:W-:Y:S01]  /*2b90*/  FMNMX.FTZ R13, R11, R6, !PT ;  /* 0x000000060b0d7209 */ /* 0x001fe20007810000 */
[----:B------:R-:W-:-:S04]  /*2ba0*/  IMAD.IADD R6, R2, 0x1, R7 ;  /* 0x0000000102067824 */ /* 0x000fc800078e0207 */
[----:B------:R0:W1:Y:S01]  /*2bb0*/  SHFL.IDX PT, R17, R13, RZ, 0x1f ;  /* 0x00001fff0d117589 */ /* 0x00006200000e0000 */
[----:B------:R-:W-:-:S13]  /*2bc0*/  ISETP.GE.AND P2, PT, R6, R115, PT ;  /* 0x000000730600720c */ /* 0x000fda0003f46270 */
[----:B0-----:R-:W-:Y:S05]  /*2bd0*/  @P2 BRA `(.L_x_1119) ;  /* 0x0000000400cc2947 */ /* 0x001fea0003800000 */
[----:B------:R-:W-:Y:S01]  /*2be0*/  LOP3.LUT R8, RZ, R7, RZ, 0x33, !PT ;  /* 0x00000007ff087212 */ /* 0x000fe200078e33ff */
[----:B------:R-:W-:Y:S01]  /*2bf0*/  BSSY B1, `(.L_x_1120) ;  /* 0x0000028000017945 */ /* 0x000fe20003800000 */
[----:B------:R-:W-:Y:S02]  /*2c00*/  IMAD.MOV.U32 R12, RZ, RZ, R6 ;  /* 0x000000ffff0c7224 */ /* 0x000fe400078e0006 */
[----:B------:R-:W-:Y:S01]  /*2c10*/  IADD3 R11, -R2, R115, R8 ;  /* 0x00000073020b7210 */ /* 0x000fe20007ffe108 */
[----:B------:R-:W-:-:S03]  /*2c20*/  IMAD.MOV.U32 R10, RZ, RZ, RZ ;  /* 0x000000ffff0a7224 */ /* 0x000fc600078e00ff */
[----:B------:R-:W-:-:S04]  /*2c30*/  LEA.HI R8, R11, 0x1, RZ, 0x18 ;  /* 0x000000010b087811 */ /* 0x000fc800078fc0ff */
[----:B------:R-:W-:-:S13]  /*2c40*/  LOP3.LUT P1, R8, R8, 0x3, RZ, 0xc0, !PT ;  /* 0x0000000308087812 */ /* 0x000fda000782c0ff */
[----:B------:R-:W-:Y:S05]  /*2c50*/  @!P1 BRA `(.L_x_1121) ;  /* 0x0000000000849947 */ /* 0x000fea0003800000 */
[----:B------:R-:W-:Y:S01]  /*2c60*/  IMAD R15, R109, R0, RZ ;  /* 0x000000006d0f7224 */ /* 0x000fe200078e02ff */
[----:B------:R-:W-:Y:S01]  /*2c70*/  ULDC.64 UR4, c[0x0][0x2b0] ;  /* 0x0000ac0000047ab9 */ /* 0x000fe20000000a00 */
[--C-:B------:R-:W-:Y:S01]  /*2c80*/  SHF.R.S32.HI R9, RZ, 0x1f, R6.reuse ;  /* 0x0000001fff097819 */ /* 0x100fe20000011406 */
[----:B------:R-:W-:Y:S01]  /*2c90*/  IMAD.MOV.U32 R12, RZ, RZ, R6 ;  /* 0x000000ffff0c7224 */ /* 0x000fe200078e0006 */
[----:B------:R-:W-:Y:S01]  /*2ca0*/  ISETP.NE.U32.AND P1, PT, RZ, UR4, PT ;  /* 0x00000004ff007c0c */ /* 0x000fe2000bf25070 */
[----:B------:R-:W-:Y:S01]  /*2cb0*/  IMAD R13, R2, 0x4, R4 ;  /* 0x00000004020d7824 */ /* 0x000fe200078e0204 */
[----:B------:R-:W-:Y:S02]  /*2cc0*/  SHF.R.S32.HI R10, RZ, 0x1f, R15 ;  /* 0x0000001fff0a7819 */ /* 0x000fe4000001140f */
[----:B------:R-:W-:Y:S02]  /*2cd0*/  IADD3 R15, P3, P5, R15, UR4, R6 ;  /* 0x000000040f0f7c10 */ /* 0x000fe4000fd7e006 */
[----:B------:R-:W-:-:S02]  /*2ce0*/  ISETP.NE.AND.EX P1, PT, RZ, UR5, PT, P1 ;  /* 0x00000005ff007c0c */ /* 0x000fc4000bf25310 */
[----:B------:R-:W-:Y:S01]  /*2cf0*/  IADD3.X R9, R10, UR5, R9, P3, P5 ;  /* 0x000000050a097c10 */ /* 0x000fe20009fea409 */
[----:B------:R-:W-:Y:S01]  /*2d00*/  HFMA2.MMA R10, -RZ, RZ, 0, 0 ;  /* 0x00000000ff0a7435 */ /* 0x000fe200000001ff */
[----:B------:R-:W-:-:S10]  /*2d10*/  MOV R0, R8 ;  /* 0x0000000800007202 */ /* 0x000fd40000000f00 */
.L_x_1125:
[----:B------:R-:W-:Y:S04]  /*2d20*/  BSSY B2, `(.L_x_1122) ;  /* 0x000000b000027945 */ /* 0x000fe80003800000 */
[----:B0-----:R-:W-:Y:S05]  /*2d30*/  @!P1 BRA `(.L_x_1123) ;  /* 0x0000000000149947 */ /* 0x001fea0003800000 */
[----:B------:R-:W-:-:S06]  /*2d40*/  IMAD.MOV.U32 R8, RZ, RZ, R15 ;  /* 0x000000ffff087224 */ /* 0x000fcc00078e000f */
[----:B------:R-:W2:Y:S01]  /*2d50*/  LDG.E.U8 R8, desc[UR6][R8.64] ;  /* 0x0000000608087981 */ /* 0x000ea2000c1e1100 */
[----:B------:R-:W-:Y:S01]  /*2d60*/  IMAD.MOV.U32 R14, RZ, RZ, RZ ;  /* 0x000000ffff0e7224 */ /* 0x000fe200078e00ff */
[----:B--2---:R-:W-:-:S13]  /*2d70*/  ISETP.NE.AND P3, PT, R8, RZ, PT ;  /* 0x000000ff0800720c */ /* 0x004fda0003f65270 */
[----:B------:R-:W-:Y:S05]  /*2d80*/  @P3 BRA `(.L_x_1124) ;  /* 0x0000000000103947 */ /* 0x000fea0003800000 */
.L_x_1123:
[----:B------:R-:W1:Y:S02]  /*2d90*/  LDS R8, [R13] ;  /* 0x000000000d087984 */ /* 0x000e640000000800 */
[----:B-1----:R-:W-:-:S04]  /*2da0*/  FADD.FTZ R8, -R17, R8 ;  /* 0x0000000811087221 */ /* 0x002fc80000010100 */
[----:B------:R-:W-:-:S04]  /*2db0*/  FMUL.FTZ R8, R8, 1.4426950216293334961 ;  /* 0x3fb8aa3b08087820 */ /* 0x000fc80000410000 */
[----:B------:R0:W2:Y:S03]  /*2dc0*/  MUFU.EX2 R14, R8 ;  /* 0x00000008000e7308 */ /* 0x0000a60000000800 */
.L_x_1124:
[----:B------:R-:W-:Y:S05]  /*2dd0*/  BSYNC B2 ;  /* 0x0000000000027941 */ /* 0x000fea0003800000 */
.L_x_1122:
[----:B------:R-:W-:Y:S01]  /*2de0*/  IADD3 R0, R0, -0x1, RZ ;  /* 0xffffffff00007810 */ /* 0x000fe20007ffe0ff */
[----:B--2---:R2:W-:Y:S01]  /*2df0*/  STS [R13], R14 ;  /* 0x0000000e0d007388 */ /* 0x0045e20000000800 */
[----:B------:R-:W-:Y:S01]  /*2e00*/  IADD3 R15, P5, R15, 0x100, RZ ;  /* 0x000001000f0f7810 */ /* 0x000fe20007fbe0ff */
[----:B------:R-:W-:Y:S01]  /*2e10*/  FADD.FTZ R10, R14, R10 ;  /* 0x0000000a0e0a7221 */ /* 0x000fe20000010000 */
[----:B------:R-:W-:Y:S01]  /*2e20*/  ISETP.NE.AND P3, PT, R0, RZ, PT ;  /* 0x000000ff0000720c */ /* 0x000fe20003f65270 */
[----:B------:R-:W-:Y:S01]  /*2e30*/  VIADD R12, R12, 0x100 ;  /* 0x000001000c0c7836 */ /* 0x000fe20000000000 */
[----:B------:R-:W-:Y:S01]  /*2e40*/  IADD3.X R9, RZ, R9, RZ, P5, !PT ;  /* 0x00000009ff097210 */ /* 0x000fe20002ffe4ff */
[----:B--2---:R-:W-:-:S10]  /*2e50*/  VIADD R13, R13, 0x400 ;  /* 0x000004000d0d7836 */ /* 0x004fd40000000000 */
[----:B------:R-:W-:Y:S05]  /*2e60*/  @P3 BRA `(.L_x_1125) ;  /* 0xfffffffc00ac3947 */ /* 0x000fea000383ffff */
.L_x_1121:
[----:B------:R-:W-:Y:S05]  /*2e70*/  BSYNC B1 ;  /* 0x0000000000017941 */ /* 0x000fea0003800000 */
.L_x_1120:
[----:B------:R-:W-:-:S13]  /*2e80*/  ISETP.GE.U32.AND P1, PT, R11, 0x300, PT ;  /* 0x000003000b00780c */ /* 0x000fda0003f26070 */
[----:B------:R-:W-:Y:S05]  /*2e90*/  @!P1 BRA `(.L_x_1119) ;  /* 0x00000004001c9947 */ /* 0x000fea0003800000 */
[----:B------:R-:W-:Y:S01]  /*2ea0*/  ULDC UR4, c[0x0][0x284] ;  /* 0x0000a10000047ab9 */ /* 0x000fe20000000800 */
[C---:B------:R-:W-:Y:S01]  /*2eb0*/  LEA R0, R12.reuse, 0x800, 0x2 ;  /* 0x000008000c007811 */ /* 0x040fe200078e10ff */
[----:B------:R-:W-:Y:S01]  /*2ec0*/  IMAD R11, R109, UR4, RZ ;  /* 0x000000046d0b7c24 */ /* 0x000fe2000f8e02ff */
[----:B------:R-:W-:Y:S01]  /*2ed0*/  ULDC.64 UR8, c[0x0][0x2b0] ;  /* 0x0000ac0000087ab9 */ /* 0x000fe20000000a00 */
[----:B0-----:R-:W-:Y:S02]  /*2ee0*/  SHF.R.S32.HI R8, RZ, 0x1f, R12 ;  /* 0x0000001fff087819 */ /* 0x001fe4000001140c */
[----:B------:R-:W-:Y:S01]  /*2ef0*/  IMAD R9, R7, -0x4, R0 ;  /* 0xfffffffc07097824 */ /* 0x000fe200078e0200 */
[----:B------:R-:W-:Y:S02]  /*2f00*/  IADD3 R13, P3, P5, R12, UR8, R11 ;  /* 0x000000080c0d7c10 */ /* 0x000fe4000fd7e00b */
[----:B------:R-:W-:Y:S01]  /*2f10*/  ISETP.NE.U32.AND P1, PT, RZ, UR8, PT ;  /* 0x00000008ff007c0c */ /* 0x000fe2000bf25070 */
[----:B------:R-:W-:Y:S01]  /*2f20*/  IMAD.IADD R0, R4, 0x1, R9 ;  /* 0x0000000104007824 */ /* 0x000fe200078e0209 */
[----:B------:R-:W-:-:S02]  /*2f30*/  SHF.R.S32.HI R11, RZ, 0x1f, R11 ;  /* 0x0000001fff0b7819 */ /* 0x000fc4000001140b */
[----:B------:R-:W-:Y:S02]  /*2f40*/  ISETP.NE.AND.EX P1, PT, RZ, UR9, PT, P1 ;  /* 0x00000009ff007c0c */ /* 0x000fe4000bf25310 */
[----:B------:R-:W-:-:S11]  /*2f50*/  IADD3.X R9, R8, UR9, R11, P3, P5 ;  /* 0x0000000908097c10 */ /* 0x000fd60009fea40b */
.L_x_1138:
[----:B------:R-:W-:Y:S01]  /*2f60*/  BSSY B1, `(.L_x_1126) ;  /* 0x000000b000017945 */ /* 0x000fe20003800000 */
[----:B------:R-:W-:-:S03]  /*2f70*/  IMAD.MOV.U32 R8, RZ, RZ, R13 ;  /* 0x000000ffff087224 */ /* 0x000fc600078e000d */
[----:B------:R-:W-:Y:S05]  /*2f80*/  @!P1 BRA `(.L_x_1127) ;  /* 0x0000000000109947 */ /* 0x000fea0003800000 */
[----:B------:R-:W2:Y:S02]  /*2f90*/  LDG.E.U8 R11, desc[UR6][R8.64] ;  /* 0x00000006080b7981 */ /* 0x000ea4000c1e1100 */
[----:B--2---:R-:W-:-:S13]  /*2fa0*/  ISETP.NE.AND P3, PT, R11, RZ, PT ;  /* 0x000000ff0b00720c */ /* 0x004fda0003f65270 */
[----:B------:R-:W-:Y:S01]  /*2fb0*/  @P3 MOV R11, RZ ;  /* 0x000000ff000b3202 */ /* 0x000fe20000000f00 */
[----:B------:R-:W-:Y:S06]  /*2fc0*/  @P3 BRA `(.L_x_1128) ;  /* 0x0000000000103947 */ /* 0x000fec0003800000 */
.L_x_1127:
[----:B------:R-:W1:Y:S02]  /*2fd0*/  LDS R11, [R0+-0x800] ;  /* 0xfff80000000b7984 */ /* 0x000e640000000800 */
[----:B-1----:R-:W-:-:S04]  /*2fe0*/  FADD.FTZ R11, -R17, R11 ;  /* 0x0000000b110b7221 */ /* 0x002fc80000010100 */
[----:B------:R-:W-:-:S06]  /*2ff0*/  FMUL.FTZ R11, R11, 1.4426950216293334961 ;  /* 0x3fb8aa3b0b0b7820 */ /* 0x000fcc0000410000 */
[----:B------:R-:W0:Y:S02]  /*3000*/  MUFU.EX2 R11, R11 ;  /* 0x0000000b000b7308 */ /* 0x000e240000000800 */
.L_x_1128:
[----:B------:R-:W-:Y:S05]  /*3010*/  BSYNC B1 ;  /* 0x0000000000017941 */ /* 0x000fea0003800000 */
.L_x_1126:
[----:B0-----:R0:W-:Y:S01]  /*3020*/  STS [R0+-0x800], R11 ;  /* 0xfff8000b00007388 */ /* 0x0011e20000000800 */
[----:B------:R-:W-:Y:S01]  /*3030*/  BSSY B1, `(.L_x_1129) ;  /* 0x000000b000017945 */ /* 0x000fe20003800000 */
[----:B------:R-:W-:-:S03]  /*3040*/  FADD.FTZ R14, R11, R10 ;  /* 0x0000000a0b0e7221 */ /* 0x000fc60000010000 */
[----:B------:R-:W-:Y:S05]  /*3050*/  @!P1 BRA `(.L_x_1130) ;  /* 0x0000000000109947 */ /* 0x000fea0003800000 */
[----:B------:R-:W2:Y:S02]  /*3060*/  LDG.E.U8 R10, desc[UR6][R8.64+0x100] ;  /* 0x00010006080a7981 */ /* 0x000ea4000c1e1100 */
[----:B--2---:R-:W-:-:S13]  /*3070*/  ISETP.NE.AND P3, PT, R10, RZ, PT ;  /* 0x000000ff0a00720c */ /* 0x004fda0003f65270 */
[----:B0-----:R-:W-:Y:S01]  /*3080*/  @P3 IMAD.MOV.U32 R11, RZ, RZ, RZ ;  /* 0x000000ffff0b3224 */ /* 0x001fe200078e00ff */
[----:B------:R-:W-:Y:S06]  /*3090*/  @P3 BRA `(.L_x_1131) ;  /* 0x0000000000103947 */ /* 0x000fec0003800000 */
.L_x_1130:
[----:B------:R-:W1:Y:S02]  /*30a0*/  LDS R10, [R0+-0x400] ;  /* 0xfffc0000000a7984 */ /* 0x000e640000000800 */
[----:B-1----:R-:W-:-:S04]  /*30b0*/  FADD.FTZ R10, -R17, R10 ;  /* 0x0000000a110a7221 */ /* 0x002fc80000010100 */
[----:B------:R-:W-:-:S04]  /*30c0*/  FMUL.FTZ R10, R10, 1.4426950216293334961 ;  /* 0x3fb8aa3b0a0a7820 */ /* 0x000fc80000410000 */
[----:B0-----:R0:W2:Y:S03]  /*30d0*/  MUFU.EX2 R11, R10 ;  /* 0x0000000a000b7308 */ /* 0x0010a60000000800 */
.L_x_1131:
[----:B------:R-:W-:Y:S05]  /*30e0*/  BSYNC B1 ;  /* 0x0000000000017941 */ /* 0x000fea0003800000 */
.L_x_1129:
        /* <DEDUP_REMOVED lines=8> */
.L_x_1133:
[----:B0-----:R-:W1:Y:S02]  /*3170*/  LDS R10, [R0] ;  /* 0x00000000000a7984 */ /* 0x001e640000000800 */
[----:B-1----:R-:W-:-:S04]  /*3180*/  FADD.FTZ R10, -R17, R10 ;  /* 0x0000000a110a7221 */ /* 0x002fc80000010100 */
[----:B------:R-:W-:-:S04]  /*3190*/  FMUL.FTZ R10, R10, 1.4426950216293334961 ;  /* 0x3fb8aa3b0a0a7820 */ /* 0x000fc80000410000 */
[----:B--2---:R0:W2:Y:S03]  /*31a0*/  MUFU.EX2 R11, R10 ;  /* 0x0000000a000b7308 */ /* 0x0040a60000000800 */
.L_x_1134:
[----:B------:R-:W-:Y:S05]  /*31b0*/  BSYNC B1 ;  /* 0x0000000000017941 */ /* 0x000fea0003800000 */
.L_x_1132:
[----:B--2---:R2:W-:Y:S01]  /*31c0*/  STS [R0], R11 ;  /* 0x0000000b00007388 */ /* 0x0045e20000000800 */
[----:B------:R-:W-:Y:S01]  /*31d0*/  BSSY B1, `(.L_x_1135) ;  /* 0x000000b000017945 */ /* 0x000fe20003800000 */
[----:B------:R-:W-:-:S03]  /*31e0*/  FADD.FTZ R14, R14, R11 ;  /* 0x0000000b0e0e7221 */ /* 0x000fc60000010000 */
[----:B------:R-:W-:Y:S05]  /*31f0*/  @!P1 BRA `(.L_x_1136) ;  /* 0x0000000000109947 */ /* 0x000fea0003800000 */
[----:B0-----:R-:W3:Y:S02]  /*3200*/  LDG.E.U8 R10, desc[UR6][R8.64+0x300] ;  /* 0x00030006080a7981 */ /* 0x001ee4000c1e1100 */
[----:B---3--:R-:W-:-:S13]  /*3210*/  ISETP.NE.AND P3, PT, R10, RZ, PT ;  /* 0x000000ff0a00720c */ /* 0x008fda0003f65270 */
[----:B--2---:R-:W-:Y:S01]  /*3220*/  @P3 MOV R11, RZ ;  /* 0x000000ff000b3202 */ /* 0x004fe20000000f00 */
[----:B------:R-:W-:Y:S06]  /*3230*/  @P3 BRA `(.L_x_1137) ;  /* 0x0000000000103947 */ /* 0x000fec0003800000 */
.L_x_1136:
[----:B0-----:R-:W1:Y:S02]  /*3240*/  LDS R10, [R0+0x400] ;  /* 0x00040000000a7984 */ /* 0x001e640000000800 */
[----:B-1----:R-:W-:-:S04]  /*3250*/  FADD.FTZ R10, -R17, R10 ;  /* 0x0000000a110a7221 */ /* 0x002fc80000010100 */
[----:B------:R-:W-:-:S04]  /*3260*/  FMUL.FTZ R10, R10, 1.4426950216293334961 ;  /* 0x3fb8aa3b0a0a7820 */ /* 0x000fc80000410000 */
[----:B--2---:R0:W2:Y:S03]  /*3270*/  MUFU.EX2 R11, R10 ;  /* 0x0000000a000b7308 */ /* 0x0040a60000000800 */
.L_x_1137:
[----:B------:R-:W-:Y:S05]  /*3280*/  BSYNC B1 ;  /* 0x0000000000017941 */ /* 0x000fea0003800000 */
.L_x_1135:
[----:B------:R-:W-:Y:S01]  /*3290*/  VIADD R12, R12, 0x400 ;  /* 0x000004000c0c7836 */ /* 0x000fe20000000000 */
[----:B------:R-:W-:Y:S01]  /*32a0*/  IADD3 R13, P5, R8, 0x400, RZ ;  /* 0x00000400080d7810 */ /* 0x000fe20007fbe0ff */
[----:B--2---:R2:W-:Y:S01]  /*32b0*/  STS [R0+0x400], R11 ;  /* 0x0004000b00007388 */ /* 0x0045e20000000800 */
[----:B0-----:R-:W-:Y:S02]  /*32c0*/  FADD.FTZ R10, R14, R11 ;  /* 0x0000000b0e0a7221 */ /* 0x001fe40000010000 */
[----:B------:R-:W-:Y:S01]  /*32d0*/  ISETP.GE.AND P3, PT, R12, R115, PT ;  /* 0x000000730c00720c */ /* 0x000fe20003f66270 */
[----:B------:R-:W-:Y:S01]  /*32e0*/  IMAD.X R9, RZ, RZ, R9, P5 ;  /* 0x000000ffff097224 */ /* 0x000fe200028e0609 */
[----:B--2---:R-:W-:-:S11]  /*32f0*/  IADD3 R0, R0, 0x1000, RZ ;  /* 0x0000100000007810 */ /* 0x004fd60007ffe0ff */
[----:B------:R-:W-:Y:S05]  /*3300*/  @!P3 BRA `(.L_x_1138) ;  /* 0xfffffffc0014b947 */ /* 0x000fea000383ffff */
.L_x_1119:
[----:B------:R-:W-:Y:S05]  /*3310*/  BSYNC B0 ;  /* 0x0000000000007941 */ /* 0x000fea0003800000 */
.L_x_1118:
[----:B------:R-:W2:Y:S01]  /*3320*/  SHFL.BFLY PT, R9, R10, 0x10, 0x1f ;  /* 0x0e001f000a097f89 */ /* 0x000ea200000e0000 */
[----:B------:R-:W-:Y:S01]  /*3330*/  LOP3.LUT P1, R12, R2, 0x1f, RZ, 0xc0, !PT ;  /* 0x0000001f020c7812 */ /* 0x000fe2000782c0ff */
[----:B------:R-:W-:-:S03]  /*3340*/  ULDC.U8 UR4, c[0x0][0x31c] ;  /* 0x0000c70000047ab9 */ /* 0x000fc60000000000 */
[----:B------:R-:W-:-:S09]  /*3350*/  ISETP.GT.U32.AND P3, PT, R12, 0x7, PT ;  /* 0x000000070c00780c */ /* 0x000fd20003f64070 */
[----:B------:R-:W3:Y:S04]  /*3360*/  @!P1 S2R R15, SR_CgaCtaId ;  /* 0x00000000000f9919 */ /* 0x000ee80000008800 */
[----:B-1----:R-:W1:Y:S01]  /*3370*/  @!P3 S2R R17, SR_CgaCtaId ;  /* 0x000000000011b919 */ /* 0x002e620000008800 */
        /* <DEDUP_REMOVED lines=8> */
[----:B---3--:R-:W-:Y:S02]  /*3400*/  @!P1 LEA R0, R15, R10, 0x18 ;  /* 0x0000000a0f009211 */ /* 0x008fe400078ec0ff */
[----:B------:R-:W-:Y:S02]  /*3410*/  @!P3 MOV R10, 0x400 ;  /* 0x00000400000ab802 */ /* 0x000fe40000000f00 */
[----:B0-----:R-:W0:Y:S01]  /*3420*/  SHFL.BFLY PT, R8, R11, 0x2, 0x1f ;  /* 0x0c401f000b087f89 */ /* 0x001e2200000e0000 */
        /* <DEDUP_REMOVED lines=18> */
[----:B0-----:R-:W-:-:S06]  /*3550*/  FADD.FTZ R15, R14, 9.9999999747524270788e-07 ;  /* 0x358637bd0e0f7421 */ /* 0x001fcc0000010000 */
[----:B------:R-:W0:Y:S01]  /*3560*/  MUFU.RCP R15, R15 ;  /* 0x0000000f000f7308 */ /* 0x000e220000001000 */
[----:B------:R-:W-:Y:S05]  /*3570*/  @!P1 BRA `(.L_x_1139) ;  /* 0x0000000000209947 */ /* 0x000fea0003800000 */
[----:B------:R-:W1:Y:S01]  /*3580*/  LDC R0, c[0x0][0x318] ;  /* 0x0000c600ff007b82 */ /* 0x000e620000000800 */
[----:B------:R-:W-:Y:S02]  /*3590*/  ULDC UR5, c[0x0][0x288] ;  /* 0x0000a20000057ab9 */ /* 0x000fe40000000800 */
[----:B------:R-:W-:-:S05]  /*35a0*/  IMAD R9, R109, UR5, R108 ;  /* 0x000000056d097c24 */ /* 0x000fca000f8e026c */
[----:B------:R-:W1:Y:S08]  /*35b0*/  LDC R8, c[0x0][0x29c] ;  /* 0x0000a700ff087b82 */ /* 0x000e700000000800 */
[----:B------:R-:W2:Y:S01]  /*35c0*/  LDC R11, c[0x0][0x284] ;  /* 0x0000a100ff0b7b82 */ /* 0x000ea20000000800 */
[----:B-1----:R-:W-:-:S04]  /*35d0*/  IMAD R0, R9, R0, R8 ;  /* 0x0000000009007224 */ /* 0x002fc800078e0208 */
[----:B--2---:R-:W-:-:S05]  /*35e0*/  IMAD R8, R0, R11, RZ ;  /* 0x0000000b00087224 */ /* 0x004fca00078e02ff */
[----:B------:R-:W-:-:S07]  /*35f0*/  SHF.R.S32.HI R9, RZ, 0x1f, R8 ;  /* 0x0000001fff097819 */ /* 0x000fce0000011408 */
.L_x_1139:
[----:B------:R-:W-:Y:S04]  /*3600*/  BSSY B0, `(.L_x_1140) ;  /* 0x0000042000007945 */ /* 0x000fe80003800000 */
[----:B------:R-:W-:Y:S05]  /*3610*/  @P2 BRA `(.L_x_1141) ;  /* 0x0000000400002947 */ /* 0x000fea0003800000 */
[----:B------:R-:W-:Y:S01]  /*3620*/  LOP3.LUT R0, RZ, R7, RZ, 0x33, !PT ;  /* 0x00000007ff007212 */ /* 0x000fe200078e33ff */
[----:B------:R-:W-:Y:S03]  /*3630*/  BSSY B1, `(.L_x_1142) ;  /* 0x000001b000017945 */ /* 0x000fe60003800000 */
[----:B------:R-:W-:-:S04]  /*3640*/  IADD3 R0, -R2, R115, R0 ;  /* 0x0000007302007210 */ /* 0x000fc80007ffe100 */
[C---:B------:R-:W-:Y:S02]  /*3650*/  LEA.HI R10, R0.reuse, 0x1, RZ, 0x18 ;  /* 0x00000001000a7811 */ /* 0x040fe400078fc0ff */
        /* <DEDUP_REMOVED lines=11> */
.L_x_1144:
[----:B-1----:R-:W0:Y:S01]  /*3710*/  LDS R10, [R12] ;  /* 0x000000000c0a7984 */ /* 0x002e220000000800 */
[----:B------:R-:W-:Y:S01]  /*3720*/  @P1 IMAD.MOV.U32 R11, RZ, RZ, R14 ;  /* 0x000000ffff0b1224 */ /* 0x000fe200078e000e */
[----:B------:R-:W-:Y:S01]  /*3730*/  IADD3 R6, R6, 0x100, RZ ;  /* 0x0000010006067810 */ /* 0x000fe20007ffe0ff */
[----:B------:R-:W-:-:S05]  /*3740*/  VIADD R0, R0, 0xffffffff ;  /* 0xffffffff00007836 */ /* 0x000fca0000000000 */
[----:B------:R-:W-:Y:S01]  /*3750*/  ISETP.NE.AND P5, PT, R0, RZ, PT ;  /* 0x000000ff0000720c */ /* 0x000fe20003fa5270 */
[----:B0-----:R-:W-:Y:S01]  /*3760*/  FMUL.FTZ R17, R10, R15 ;  /* 0x0000000f0a117220 */ /* 0x001fe20000410000 */
[----:B------:R-:W-:Y:S02]  /*3770*/  @P1 MOV R10, R13 ;  /* 0x0000000d000a1202 */ /* 0x000fe40000000f00 */
[----:B------:R-:W-:Y:S02]  /*3780*/  IADD3 R13, P3, R13, 0x400, RZ ;  /* 0x000004000d0d7810 */ /* 0x000fe40007f7e0ff */
[----:B------:R0:W-:Y:S03]  /*3790*/  STS [R12], R17 ;  /* 0x000000110c007388 */ /* 0x0001e60000000800 */
[----:B------:R-:W-:Y:S01]  /*37a0*/  IMAD.X R14, RZ, RZ, R14, P3 ;  /* 0x000000ffff0e7224 */ /* 0x000fe200018e060e */
[----:B------:R1:W-:Y:S01]  /*37b0*/  @P1 STG.E desc[UR6][R10.64], R17 ;  /* 0x000000110a001986 */ /* 0x0003e2000c101906 */
[----:B0-----:R-:W-:-:S02]  /*37c0*/  VIADD R12, R12, 0x400 ;  /* 0x000004000c0c7836 */ /* 0x001fc40000000000 */
[----:B------:R-:W-:Y:S05]  /*37d0*/  @P5 BRA `(.L_x_1144) ;  /* 0xfffffffc00cc5947 */ /* 0x000fea000383ffff */
.L_x_1143:
[----:B------:R-:W-:Y:S05]  /*37e0*/  BSYNC B1 ;  /* 0x0000000000017941 */ /* 0x000fea0003800000 */
.L_x_1142:
[----:B------:R-:W-:Y:S05]  /*37f0*/  @!P2 BRA `(.L_x_1141) ;  /* 0x000000000088a947 */ /* 0x000fea0003800000 */
[----:B-1----:R-:W-:Y:S01]  /*3800*/  SHF.L.U32 R11, R7, 0x2, RZ ;  /* 0x00000002070b7819 */ /* 0x002fe200000006ff */
[----:B------:R-:W-:Y:S01]  /*3810*/  ULDC.64 UR8, c[0x0][0x310] ;  /* 0x0000c40000087ab9 */ /* 0x000fe20000000a00 */
[C---:B------:R-:W-:Y:S02]  /*3820*/  IADD3 R14, P1, R6.reuse, R8, RZ ;  /* 0x00000008060e7210 */ /* 0x040fe40007f3e0ff */
[----:B------:R-:W-:Y:S01]  /*3830*/  ISETP.NE.AND P3, PT, RZ, UR4, PT ;  /* 0x00000004ff007c0c */ /* 0x000fe2000bf65270 */
[----:B------:R-:W-:Y:S01]  /*3840*/  IMAD R11, R6, 0x4, -R11 ;  /* 0x00000004060b7824 */ /* 0x000fe200078e0a0b */
[----:B------:R-:W-:Y:S02]  /*3850*/  LEA R13, P2, R14, UR8, 0x2 ;  /* 0x000000080e0d7c11 */ /* 0x000fe4000f8410ff */
[----:B------:R-:W-:Y:S01]  /*3860*/  LEA.HI.X.SX32 R9, R6, R9, 0x1, P1 ;  /* 0x0000000906097211 */ /* 0x000fe200008f0eff */
[----:B------:R-:W-:-:S03]  /*3870*/  IMAD.IADD R11, R4, 0x1, R11 ;  /* 0x00000001040b7824 */ /* 0x000fc600078e020b */
[----:B------:R-:W-:-:S07]  /*3880*/  LEA.HI.X R14, R14, UR9, R9, 0x2, P2 ;  /* 0x000000090e0e7c11 */ /* 0x000fce00090f1409 */
.L_x_1145:
[----:B------:R-:W0:Y:S01]  /*3890*/  LDS R8, [R11+0xc00] ;  /* 0x000c00000b087984 */ /* 0x000e220000000800 */
[----:B------:R-:W-:Y:S02]  /*38a0*/  IMAD.MOV.U32 R9, RZ, RZ, R14 ;  /* 0x000000ffff097224 */ /* 0x000fe400078e000e */
[----:B------:R-:W-:Y:S01]  /*38b0*/  VIADD R6, R6, 0x400 ;  /* 0x0000040006067836 */ /* 0x000fe20000000000 */
[----:B------:R-:W1:Y:S04]  /*38c0*/  LDS R0, [R11] ;  /* 0x000000000b007984 */ /* 0x000e680000000800 */
[----:B------:R-:W2:Y:S01]  /*38d0*/  LDS R10, [R11+0x400] ;  /* 0x000400000b0a7984 */ /* 0x000ea20000000800 */
[----:B------:R-:W-:-:S03]  /*38e0*/  ISETP.GE.AND P1, PT, R6, R115, PT ;  /* 0x000000730600720c */ /* 0x000fc60003f26270 */
[----:B------:R-:W3:Y:S01]  /*38f0*/  LDS R12, [R11+0x800] ;  /* 0x000800000b0c7984 */ /* 0x000ee20000000800 */
[----:B0-----:R-:W-:Y:S01]  /*3900*/  FMUL.FTZ R17, R8, R15 ;  /* 0x0000000f08117220 */ /* 0x001fe20000410000 */
[----:B------:R-:W-:Y:S01]  /*3910*/  MOV R8, R13 ;  /* 0x0000000d00087202 */ /* 0x000fe20000000f00 */
[----:B-1----:R-:W-:-:S03]  /*3920*/  FMUL.FTZ R16, R0, R15 ;  /* 0x0000000f00107220 */ /* 0x002fc60000410000 */
        /* <DEDUP_REMOVED lines=15> */
.L_x_1141:
[----:B------:R-:W-:Y:S05]  /*3a20*/  BSYNC B0 ;  /* 0x0000000000007941 */ /* 0x000fea0003800000 */
.L_x_1140:
[----:B------:R-:W-:Y:S01]  /*3a30*/  IADD3 R6, R115, -0x1, RZ ;  /* 0xffffffff73067810 */ /* 0x000fe20007ffe0ff */
[----:B------:R-:W2:Y:S01]  /*3a40*/  S2UR UR5, SR_CgaCtaId ;  /* 0x00000000000579c3 */ /* 0x000ea20000008800 */
[----:B-1----:R-:W-:Y:S01]  /*3a50*/  SHF.R.S32.HI R11, RZ, 0x1f, R2 ;  /* 0x0000001fff0b7819 */ /* 0x002fe20000011402 */
[----:B------:R-:W-:Y:S01]  /*3a60*/  ULDC UR9, c[0x0][0x288] ;  /* 0x0000a20000097ab9 */ /* 0x000fe20000000800 */
[----:B------:R-:W-:Y:S01]  /*3a70*/  SHF.R.S32.HI R9, RZ, 0x1f, R6 ;  /* 0x0000001fff097819 */ /* 0x000fe20000011406 */
[----:B------:R-:W-:Y:S01]  /*3a80*/  IMAD R21, R109, UR9, R108 ;  /* 0x000000096d157c24 */ /* 0x000fe2000f8e026c */
[----:B------:R-:W-:Y:S01]  /*3a90*/  LEA.HI R22, R11, R2, RZ, 0x3 ;  /* 0x000000020b167211 */ /* 0x000fe200078f18ff */
[----:B------:R-:W-:Y:S01]  /*3aa0*/  ULDC UR9, c[0x0][0x29c] ;  /* 0x0000a70000097ab9 */ /* 0x000fe20000000800 */
[----:B------:R-:W-:Y:S01]  /*3ab0*/  LEA.HI R9, R9, R6, RZ, 0x5 ;  /* 0x0000000609097211 */ /* 0x000fe200078f28ff */
[----:B------:R-:W-:Y:S01]  /*3ac0*/  UMOV UR4, 0x400 ;  /* 0x0000040000047882 */ /* 0x000fe20000000000 */
[----:B------:R-:W-:Y:S01]  /*3ad0*/  SHF.L.U32 R21, R21, 0x5, RZ ;  /* 0x0000000515157819 */ /* 0x000fe200000006ff */
[----:B------:R-:W-:Y:S01]  /*3ae0*/  UIADD3 UR4, UR4, 0xc0, URZ ;  /* 0x000000c004047890 */ /* 0x000fe2000fffe03f */
[----:B------:R-:W-:Y:S01]  /*3af0*/  LOP3.LUT R11, R9, 0xffffffe0, RZ, 0xc0, !PT ;  /* 0xffffffe0090b7812 */ /* 0x000fe200078ec0ff */
[----:B------:R-:W-:Y:S01]  /*3b00*/  ULDC UR8, c[0x0][0x284] ;  /* 0x0000a10000087ab9 */ /* 0x000fe20000000800 */
[----:B------:R-:W-:Y:S01]  /*3b10*/  LOP3.LUT R9, R22, 0xfffffff8, RZ, 0xc0, !PT ;  /* 0xfffffff816097812 */ /* 0x000fe200078ec0ff */
[----:B------:R-:W-:Y:S01]  /*3b20*/  BSSY B0, `(.L_x_1146) ;  /* 0x000001c000007945 */ /* 0x000fe20003800000 */
[----:B------:R-:W-:Y:S01]  /*3b30*/  SHF.R.S32.HI R22, RZ, 0x3, R22 ;  /* 0x00000003ff167819 */ /* 0x000fe20000011416 */
[----:B------:R-:W-:-:S02]  /*3b40*/  IMAD.IADD R11, R6, 0x1, -R11 ;  /* 0x00000001060b7824 */ /* 0x000fc400078e0a0b */
[----:B------:R-:W-:Y:S01]  /*3b50*/  IMAD.IADD R33, R2, 0x1, -R9 ;  /* 0x0000000102217824 */ /* 0x000fe200078e0a09 */
[----:B------:R-:W-:Y:S01]  /*3b60*/  CS2R R8, SRZ ;  /* 0x0000000000087805 */ /* 0x000fe2000001ff00 */
[----:B0-----:R-:W-:Y:S01]  /*3b70*/  IMAD.MOV.U32 R15, RZ, RZ, RZ ;  /* 0x000000ffff0f7224 */ /* 0x001fe200078e00ff */
[----:B------:R-:W-:Y:S01]  /*3b80*/  ISETP.NE.AND P2, PT, R22, R11, PT ;  /* 0x0000000b1600720c */ /* 0x000fe20003f45270 */
[----:B------:R-:W-:Y:S01]  /*3b90*/  IMAD.SHL.U32 R20, R33, 0x4, RZ ;  /* 0x0000000421147824 */ /* 0x000fe200078e00ff */
[----:B------:R-:W-:Y:S01]  /*3ba0*/  CS2R R10, SRZ ;  /* 0x00000000000a7805 */ /* 0x000fe2000001ff00 */
[----:B--2---:R-:W-:Y:S01]  /*3bb0*/  ULEA UR4, UR5, UR4, 0x18 ;  /* 0x0000000405047291 */ /* 0x004fe2000f8ec03f */
[----:B------:R-:W-:Y:S01]  /*3bc0*/  ISETP.NE.OR P1, PT, RZ, UR9, P2 ;  /* 0x00000009ff007c0c */ /* 0x000fe20009725670 */
[--C-:B------:R-:W-:Y:S02]  /*3bd0*/  IMAD R23, R21, UR8, R20.reuse ;  /* 0x0000000815177c24 */ /* 0x100fe4000f8e0214 */
[----:B------:R-:W-:-:S02]  /*3be0*/  IMAD R29, R5, UR8, R20 ;  /* 0x00000008051d7c24 */ /* 0x000fc4000f8e0214 */
[----:B------:R-:W-:Y:S02]  /*3bf0*/  LEA R33, R33, UR4, 0x4 ;  /* 0x0000000421217c11 */ /* 0x000fe4000f8e20ff */
[----:B------:R-:W-:Y:S02]  /*3c00*/  SHF.R.S32.HI R5, RZ, 0x1f, R23 ;  /* 0x0000001fff057819 */ /* 0x000fe40000011417 */
[----:B------:R-:W-:-:S04]  /*3c10*/  SHF.R.S32.HI R34, RZ, 0x1f, R29 ;  /* 0x0000001fff227819 */ /* 0x000fc8000001141d */
[----:B------:R-:W-:Y:S05]  /*3c20*/  @P1 BRA `(.L_x_1147) ;  /* 0x00000000002c1947 */ /* 0x000fea0003800000 */
[----:B------:R-:W-:Y:S01]  /*3c30*/  ULDC.64 UR4, c[0x0][0x240] ;  /* 0x0000900000047ab9 */ /* 0x000fe20000000a00 */
[----:B------:R-:W-:Y:S02]  /*3c40*/  CS2R R10, SRZ ;  /* 0x00000000000a7805 */ /* 0x000fe4000001ff00 */
[----:B------:R-:W-:Y:S02]  /*3c50*/  ISETP.NE.U32.AND P1, PT, RZ, UR4, PT ;  /* 0x00000004ff007c0c */ /* 0x000fe4000bf25070 */
[----:B------:R-:W-:Y:S02]  /*3c60*/  CS2R R8, SRZ ;  /* 0x0000000000087805 */ /* 0x000fe4000001ff00 */
[----:B------:R-:W-:-:S13]  /*3c70*/  ISETP.NE.AND.EX P1, PT, RZ, UR5, PT, P1 ;  /* 0x00000005ff007c0c */ /* 0x000fda000bf25310 */
[----:B------:R-:W-:Y:S05]  /*3c80*/  @!P1 BRA `(.L_x_1148) ;  /* 0x0000000000109947 */ /* 0x000fea0003800000 */
[----:B------:R-:W0:Y:S01]  /*3c90*/  LDC.64 R8, c[0x0][0x240] ;  /* 0x00009000ff087b82 */ /* 0x000e220000000a00 */
[----:B------:R-:W-:-:S05]  /*3ca0*/  LEA R11, R108, R20, 0x5 ;  /* 0x000000146c0b7211 */ /* 0x000fca00078e28ff */
[----:B0-----:R-:W-:-:S06]  /*3cb0*/  IMAD.WIDE R8, R11, 0x4, R8 ;  /* 0x000000040b087825 */ /* 0x001fcc00078e0208 */
[----:B------:R-:W5:Y:S02]  /*3cc0*/  LDG.E.128 R8, desc[UR6][R8.64] ;  /* 0x0000000608087981 */ /* 0x000f64000c1e1d00 */
.L_x_1148:
[----:B-----5:R0:W-:Y:S02]  /*3cd0*/  STS.128 [R33], R8 ;  /* 0x0000000821007388 */ /* 0x0201e40000000c00 */
.L_x_1147:
[----:B------:R-:W-:Y:S05]  /*3ce0*/  BSYNC B0 ;  /* 0x0000000000007941 */ /* 0x000fea0003800000 */
.L_x_1146:
[----:B------:R-:W-:Y:S01]  /*3cf0*/  IMAD.IADD R35, R22, 0x1, R7 ;  /* 0x0000000116237824 */ /* 0x000fe200078e0207 */
[----:B------:R-:W-:Y:S01]  /*3d00*/  VIMNMX R46, R6, UR8, PT ;  /* 0x00000008062e7c48 */ /* 0x000fe2000bfe0100 */
[----:B------:R-:W-:Y:S01]  /*3d10*/  ULDC.64 UR4, c[0x0][0x250] ;  /* 0x0000940000047ab9 */ /* 0x000fe20000000a00 */
[----:B------:R-:W-:Y:S01]  /*3d20*/  ULDC.64 UR10, c[0x0][0x250] ;  /* 0x00009400000a7ab9 */ /* 0x000fe20000000a00 */
[----:B------:R-:W-:Y:S01]  /*3d30*/  IMAD.SHL.U32 R0, R35, 0x20, RZ ;  /* 0x0000002023007824 */ /* 0x000fe200078e00ff */
[----:B------:R-:W-:Y:S01]  /*3d40*/  MOV R32, UR4 ;  /* 0x0000000400207c02 */ /* 0x000fe20008000f00 */
[----:B------:R-:W-:Y:S01]  /*3d50*/  IMAD.U32 R28, RZ, RZ, UR5 ;  /* 0x00000005ff1c7e24 */ /* 0x000fe2000f8e00ff */
[----:B------:R-:W-:Y:S01]  /*3d60*/  BSSY B0, `(.L_x_1149) ;  /* 0x0000084000007945 */ /* 0x000fe20003800000 */
[----:B------:R-:W-:Y:S01]  /*3d70*/  HFMA2.MMA R14, -RZ, RZ, 0, 0 ;  /* 0x00000000ff0e7435 */ /* 0x000fe200000001ff */
[----:B------:R-:W-:Y:S01]  /*3d80*/  SHF.R.S32.HI R17, RZ, 0x1f, R0 ;  /* 0x0000001fff117819 */ /* 0x000fe20000011400 */
[----:B------:R-:W-:Y:S01]  /*3d90*/  IMAD R42, R22, 0x4, R4 ;  /* 0x00000004162a7824 */ /* 0x000fe200078e0204 */
[----:B------:R-:W-:Y:S01]  /*3da0*/  BAR.SYNC.DEFER_BLOCKING 0x0 ;  /* 0x0000000000007b1d */ /* 0x000fe20000010000 */
[----:B------:R-:W-:-:S04]  /*3db0*/  IADD3 R13, P1, R23, R0, RZ ;  /* 0x00000000170d7210 */ /* 0x000fc80007f3e0ff */
[----:B------:R-:W-:Y:S02]  /*3dc0*/  IADD3.X R12, R5, R17, RZ, P1, !PT ;  /* 0x00000011050c7210 */ /* 0x000fe40000ffe4ff */
[----:B------:R-:W-:Y:S02]  /*3dd0*/  ISETP.GE.AND P1, PT, R35, R46, PT ;  /* 0x0000002e2300720c */ /* 0x000fe40003f26270 */
[----:B------:R-:W-:-:S04]  /*3de0*/  LEA R30, P3, R13, R32, 0x2 ;  /* 0x000000200d1e7211 */ /* 0x000fc800078610ff */
[----:B------:R-:W-:Y:S02]  /*3df0*/  LEA.HI.X R31, R13, R28, R12, 0x2, P3 ;  /* 0x0000001c0d1f7211 */ /* 0x000fe400018f140c */
[----:B------:R-:W-:-:S05]  /*3e00*/  CS2R R12, SRZ ;  /* 0x00000000000c7805 */ /* 0x000fca000001ff00 */
[----:B------:R-:W-:Y:S05]  /*3e10*/  @P1 BRA `(.L_x_1150) ;  /* 0x0000000400e01947 */ /* 0x000fea0003800000 */
[----:B------:R-:W-:Y:S01]  /*3e20*/  ULOP3.LUT UR5, URZ, UR8, URZ, 0x33, !UPT ;  /* 0x000000083f057292 */ /* 0x000fe2000f8e333f */
[----:B------:R-:W-:Y:S01]  /*3e30*/  IMAD.MOV R13, RZ, RZ, -R115 ;  /* 0x000000ffff0d7224 */ /* 0x000fe200078e0a73 */
[----:B------:R-:W1:Y:S01]  /*3e40*/  LDC.64 R40, c[0x0][0x2e8] ;  /* 0x0000ba00ff287b82 */ /* 0x000e620000000a00 */
[----:B------:R-:W-:Y:S01]  /*3e50*/  IADD3 R12, -R7, -0x2, -R22 ;  /* 0xfffffffe070c7810 */ /* 0x000fe20007ffe916 */
[----:B------:R-:W-:Y:S01]  /*3e60*/  ULDC UR4, c[0x0][0x288] ;  /* 0x0000a20000047ab9 */ /* 0x000fe20000000800 */
[----:B------:R-:W-:Y:S01]  /*3e70*/  BSSY B1, `(.L_x_1151) ;  /* 0x0000024000017945 */ /* 0x000fe20003800000 */
[----:B------:R-:W-:Y:S01]  /*3e80*/  VIMNMX R13, R13, UR5, !PT ;  /* 0x000000050d0d7c48 */ /* 0x000fe2000ffe0100 */
[----:B------:R-:W-:Y:S01]  /*3e90*/  IMAD R15, R117, UR4, R108 ;  /* 0x00000004750f7c24 */ /* 0x000fe2000f8e026c */
[----:B------:R-:W-:Y:S02]  /*3ea0*/  MOV R43, R35 ;  /* 0x00000023002b7202 */ /* 0x000fe40000000f00 */
[----:B------:R-:W-:Y:S01]  /*3eb0*/  IADD3 R16, R12, -R13, RZ ;  /* 0x8000000d0c107210 */ /* 0x000fe20007ffe0ff */
[----:B------:R-:W-:Y:S01]  /*3ec0*/  IMAD R13, R15, 0x20, R20 ;  /* 0x000000200f0d7824 */ /* 0x000fe200078e0214 */
[----:B------:R-:W-:-:S02]  /*3ed0*/  CS2R R14, SRZ ;  /* 0x00000000000e7805 */ /* 0x000fc4000001ff00 */
[----:B------:R-:W-:Y:S01]  /*3ee0*/  LOP3.LUT P1, RZ, R16, 0x20, RZ, 0xc0, !PT ;  /* 0x0000002010ff7812 */ /* 0x000fe2000782c0ff */
[----:B-1----:R-:W-:Y:S01]  /*3ef0*/  IMAD.WIDE R40, R13, 0x4, R40 ;  /* 0x000000040d287825 */ /* 0x002fe200078e0228 */
[----:B------:R-:W-:-:S11]  /*3f00*/  CS2R R12, SRZ ;  /* 0x00000000000c7805 */ /* 0x000fd6000001ff00 */
[----:B------:R-:W-:Y:S05]  /*3f10*/  @P1 BRA `(.L_x_1152) ;  /* 0x0000000000641947 */ /* 0x000fea0003800000 */
[----:B------:R-:W-:Y:S02]  /*3f20*/  IADD3 R13, P1, R29, R0, RZ ;  /* 0x000000001d0d7210 */ /* 0x000fe40007f3e0ff */
[----:B------:R1:W2:Y:S03]  /*3f30*/  LDS R0, [R42] ;  /* 0x000000002a007984 */ /* 0x0002a60000000800 */
[----:B------:R-:W-:Y:S01]  /*3f40*/  IMAD.X R17, R34, 0x1, R17, P1 ;  /* 0x0000000122117824 */ /* 0x000fe200008e0611 */
[----:B------:R-:W-:-:S04]  /*3f50*/  LEA R12, P1, R13, R32, 0x2 ;  /* 0x000000200d0c7211 */ /* 0x000fc800078210ff */
[----:B------:R-:W-:-:S06]  /*3f60*/  LEA.HI.X R13, R13, R28, R17, 0x2, P1 ;  /* 0x0000001c0d0d7211 */ /* 0x000fcc00008f1411 */
[----:B------:R-:W5:Y:S01]  /*3f70*/  LDG.E.128 R12, desc[UR6][R12.64] ;  /* 0x000000060c0c7981 */ /* 0x000f62000c1e1d00 */
[----:B------:R-:W-:-:S06]  /*3f80*/  UISETP.NE.AND UP0, UPT, UR9, URZ, UPT ;  /* 0x0000003f0900728c */ /* 0x000fcc000bf05270 */
[----:B------:R-:W-:-:S13]  /*3f90*/  PLOP3.LUT P4, PT, PT, PT, UP0, 0x80, 0x0 ;  /* 0x000000000000781c */ /* 0x000fda0003f8f008 */
[----:B-1----:R-:W-:Y:S05]  /*3fa0*/  @P4 BRA `(.L_x_1153) ;  /* 0x00000000002c4947 */ /* 0x002fea0003800000 */
[----:B------:R-:W3:Y:S04]  /*3fb0*/  @P0 LDG.E.128 R36, desc[UR6][R40.64] ;  /* 0x0000000628240981 */ /* 0x000ee8000c1e1d00 */
[----:B----4-:R-:W1:Y:S02]  /*3fc0*/  LDS.128 R24, [R33] ;  /* 0x0000000021187984 */ /* 0x010e640000000c00 */
        /* <DEDUP_REMOVED lines=9> */
.L_x_1153:
[C---:B-12--5:R-:W-:Y:S01]  /*4060*/  FFMA.FTZ R12, R0.reuse, R12, RZ ;  /* 0x0000000c000c7223 */ /* 0x066fe200000100ff */
[C---:B------:R-:W-:Y:S01]  /*4070*/  FFMA.FTZ R13, R0.reuse, R13, RZ ;  /* 0x0000000d000d7223 */ /* 0x040fe200000100ff */
[C---:B------:R-:W-:Y:S01]  /*4080*/  FFMA.FTZ R14, R0.reuse, R14, RZ ;  /* 0x0000000e000e7223 */ /* 0x040fe200000100ff */
[----:B------:R-:W-:Y:S01]  /*4090*/  FFMA.FTZ R15, R0, R15, RZ ;  /* 0x0000000f000f7223 */ /* 0x000fe200000100ff */
[----:B------:R-:W-:-:S07]  /*40a0*/  IADD3 R43, R35, 0x20, RZ ;  /* 0x00000020232b7810 */ /* 0x000fce0007ffe0ff */
.L_x_1152:
[----:B------:R-:W-:Y:S05]  /*40b0*/  BSYNC B1 ;  /* 0x0000000000017941 */ /* 0x000fea0003800000 */
.L_x_1151:
[----:B------:R-:W-:-:S13]  /*40c0*/  LOP3.LUT P1, RZ, R16, 0xffffffe0, RZ, 0xc0, !PT ;  /* 0xffffffe010ff7812 */ /* 0x000fda000782c0ff */
[----:B------:R-:W-:Y:S05]  /*40d0*/  @!P1 BRA `(.L_x_1150) ;  /* 0x0000000400309947 */ /* 0x000fea0003800000 */
[C---:B------:R-:W-:Y:S01]  /*40e0*/  IMAD.SHL.U32 R0, R43.reuse, 0x20, RZ ;  /* 0x000000202b007824 */ /* 0x040fe200078e00ff */
[----:B------:R-:W-:Y:S01]  /*40f0*/  LEA R16, R43, 0x80, 0x2 ;  /* 0x000000802b107811 */ /* 0x000fe200078e10ff */
[----:B------:R-:W-:-:S03]  /*4100*/  UISETP.NE.AND UP0, UPT, UR9, URZ, UPT ;  /* 0x0000003f0900728c */ /* 0x000fc6000bf05270 */
[----:B------:R-:W-:Y:S02]  /*4110*/  SHF.R.S32.HI R17, RZ, 0x1f, R0 ;  /* 0x0000001fff117819 */ /* 0x000fe40000011400 */
[-C--:B------:R-:W-:Y:S02]  /*4120*/  IADD3 R19, P3, R23, R0.reuse, RZ ;  /* 0x0000000017137210 */ /* 0x080fe40007f7e0ff */
[----:B----4-:R-:W-:Y:S02]  /*4130*/  IADD3 R25, P1, R29, R0, RZ ;  /* 0x000000001d197210 */ /* 0x010fe40007f3e0ff */
[----:B------:R-:W-:Y:S01]  /*4140*/  IADD3 R48, R0, 0x400, RZ ;  /* 0x0000040000307810 */ /* 0x000fe20007ffe0ff */
[----:B------:R-:W-:Y:S01]  /*4150*/  IMAD.X R50, R5, 0x1, R17, P3 ;  /* 0x0000000105327824 */ /* 0x000fe200018e0611 */
[----:B------:R-:W-:Y:S01]  /*4160*/  IADD3.X R52, R34, R17, RZ, P1, !PT ;  /* 0x0000001122347210 */ /* 0x000fe20000ffe4ff */
[----:B------:R-:W-:Y:S01]  /*4170*/  IMAD R17, R7, -0x4, R16 ;  /* 0xfffffffc07117824 */ /* 0x000fe200078e0210 */
[----:B------:R-:W-:-:S02]  /*4180*/  LEA R49, P1, R25, R32, 0x2 ;  /* 0x0000002019317211 */ /* 0x000fc400078210ff */
[----:B------:R-:W-:Y:S01]  /*4190*/  LEA R47, P3, R19, R32, 0x2 ;  /* 0x00000020132f7211 */ /* 0x000fe200078610ff */
[----:B------:R-:W-:Y:S01]  /*41a0*/  IMAD.IADD R0, R4, 0x1, R17 ;  /* 0x0000000104007824 */ /* 0x000fe200078e0211 */
[----:B------:R-:W-:Y:S02]  /*41b0*/  PLOP3.LUT P4, PT, PT, PT, UP0, 0x80, 0x0 ;  /* 0x000000000000781c */ /* 0x000fe40003f8f008 */
[-C--:B------:R-:W-:Y:S02]  /*41c0*/  LEA.HI.X R52, R25, R28.reuse, R52, 0x2, P1 ;  /* 0x0000001c19347211 */ /* 0x080fe400008f1434 */
[----:B------:R-:W-:-:S09]  /*41d0*/  LEA.HI.X R50, R19, R28, R50, 0x2, P3 ;  /* 0x0000001c13327211 */ /* 0x000fd200018f1432 */
.L_x_1156:
[----:B------:R-:W-:Y:S01]  /*41e0*/  SHF.R.S32.HI R51, RZ, 0x1f, R48 ;  /* 0x0000001fff337819 */ /* 0x000fe20000011430 */
[----:B------:R-:W-:Y:S01]  /*41f0*/  IMAD.U32 R28, RZ, RZ, UR11 ;  /* 0x0000000bff1c7e24 */ /* 0x000fe2000f8e00ff */
[----:B------:R-:W-:Y:S02]  /*4200*/  IADD3 R17, P1, R29, R48, RZ ;  /* 0x000000301d117210 */ /* 0x000fe40007f3e0ff */
[----:B------:R-:W-:Y:S02]  /*4210*/  MOV R32, UR10 ;  /* 0x0000000a00207c02 */ /* 0x000fe40008000f00 */
[----:B------:R-:W-:Y:S02]  /*4220*/  IADD3.X R16, R34, R51, RZ, P1, !PT ;  /* 0x0000003322107210 */ /* 0x000fe40000ffe4ff */
[----:B------:R-:W-:-:S04]  /*4230*/  LEA R44, P1, R17, R32, 0x2 ;  /* 0x00000020112c7211 */ /* 0x000fc800078210ff */
[----:B------:R-:W-:Y:S01]  /*4240*/  LEA.HI.X R45, R17, R28, R16, 0x2, P1 ;  /* 0x0000001c112d7211 */ /* 0x000fe200008f1410 */
[----:B------:R-:W-:Y:S01]  /*4250*/  IMAD.MOV.U32 R16, RZ, RZ, R49 ;  /* 0x000000ffff107224 */ /* 0x000fe200078e0031 */
[----:B------:R-:W-:-:S06]  /*4260*/  MOV R17, R52 ;  /* 0x0000003400117202 */ /* 0x000fcc0000000f00 */
[----:B------:R-:W5:Y:S01]  /*4270*/  LDG.E.128 R16, desc[UR6][R16.64] ;  /* 0x0000000610107981 */ /* 0x000f62000c1e1d00 */
        /* <DEDUP_REMOVED lines=10> */
[----:B------:R-:W-:Y:S01]  /*4320*/  @P0 FMUL.FTZ R19, R19, R27 ;  /* 0x0000001b13130220 */ /* 0x000fe20000410000 */
[----:B------:R-:W-:Y:S01]  /*4330*/  IMAD.MOV.U32 R24, RZ, RZ, R47 ;  /* 0x000000ffff187224 */ /* 0x000fe200078e002f */
[----:B------:R-:W-:-:S05]  /*4340*/  MOV R25, R50 ;  /* 0x0000003200197202 */ /* 0x000fca0000000f00 */
[----:B------:R1:W-:Y:S02]  /*4350*/  STG.E.128 desc[UR6][R24.64], R16 ;  /* 0x0000001018007986 */ /* 0x0003e4000c101d06 */
.L_x_1154:
[----:B-1----:R1:W5:Y:S04]  /*4360*/  LDG.E.128 R24, desc[UR6][R44.64] ;  /* 0x000000062c187981 */ /* 0x002368000c1e1d00 */
[----:B------:R-:W2:Y:S02]  /*4370*/  LDS R37, [R0+-0x80] ;  /* 0xffff800000257984 */ /* 0x000ea40000000800 */
[C---:B--2--5:R-:W-:Y:S01]  /*4380*/  FFMA.FTZ R54, R37.reuse, R16, R12 ;  /* 0x0000001025367223 */ /* 0x064fe2000001000c */
[C---:B------:R-:W-:Y:S01]  /*4390*/  FFMA.FTZ R56, R37.reuse, R17, R13 ;  /* 0x0000001125387223 */ /* 0x040fe2000001000d */
[C---:B------:R-:W-:Y:S01]  /*43a0*/  FFMA.FTZ R39, R37.reuse, R18, R14 ;  /* 0x0000001225277223 */ /* 0x040fe2000001000e */
[----:B------:R-:W-:Y:S01]  /*43b0*/  FFMA.FTZ R58, R37, R19, R15 ;  /* 0x00000013253a7223 */ /* 0x000fe2000001000f */
[----:B-1----:R-:W-:Y:S06]  /*43c0*/  @P4 BRA `(.L_x_1155) ;  /* 0x00000000003c4947 */ /* 0x002fec0003800000 */
[----:B------:R-:W2:Y:S01]  /*43d0*/  @P0 LDG.E.128 R12, desc[UR6][R40.64] ;  /* 0x00000006280c0981 */ /* 0x000ea2000c1e1d00 */
[----:B------:R-:W-:-:S03]  /*43e0*/  IADD3 R37, P1, R23, R48, RZ ;  /* 0x0000003017257210 */ /* 0x000fc60007f3e0ff */
[----:B------:R-:W1:Y:S02]  /*43f0*/  LDS.128 R16, [R33] ;  /* 0x0000000021107984 */ /* 0x000e640000000c00 */
[----:B------:R-:W-:Y:S01]  /*4400*/  IMAD.X R38, R5, 0x1, R51, P1 ;  /* 0x0000000105267824 */ /* 0x000fe200008e0633 */
[----:B------:R-:W-:-:S04]  /*4410*/  LEA R36, P1, R37, R32, 0x2 ;  /* 0x0000002025247211 */ /* 0x000fc800078210ff */
[----:B------:R-:W-:Y:S01]  /*4420*/  LEA.HI.X R37, R37, R28, R38, 0x2, P1 ;  /* 0x0000001c25257211 */ /* 0x000fe200008f1426 */
        /* <DEDUP_REMOVED lines=9> */
.L_x_1155:
[----:B------:R2:W3:Y:S01]  /*44c0*/  LDS R15, [R0] ;  /* 0x00000000000f7984 */ /* 0x0004e20000000800 */
[----:B------:R-:W-:Y:S01]  /*44d0*/  IADD3 R43, R43, 0x40, RZ ;  /* 0x000000402b2b7810 */ /* 0x000fe20007ffe0ff */
[----:B------:R-:W-:Y:S01]  /*44e0*/  VIADD R48, R48, 0x800 ;  /* 0x0000080030307836 */ /* 0x000fe20000000000 */
[----:B------:R-:W-:Y:S02]  /*44f0*/  IADD3 R47, P5, R47, 0x2000, RZ ;  /* 0x000020002f2f7810 */ /* 0x000fe40007fbe0ff */
[----:B------:R-:W-:Y:S02]  /*4500*/  ISETP.GE.AND P1, PT, R43, R46, PT ;  /* 0x0000002e2b00720c */ /* 0x000fe40003f26270 */
[----:B------:R-:W-:Y:S01]  /*4510*/  IADD3 R49, P3, R49, 0x2000, RZ ;  /* 0x0000200031317810 */ /* 0x000fe20007f7e0ff */
[----:B------:R-:W-:Y:S01]  /*4520*/  IMAD.X R50, RZ, RZ, R50, P5 ;  /* 0x000000ffff327224 */ /* 0x000fe200028e0632 */
[----:B--2---:R-:W-:Y:S02]  /*4530*/  IADD3 R0, R0, 0x100, RZ ;  /* 0x0000010000007810 */ /* 0x004fe40007ffe0ff */
[----:B------:R-:W-:Y:S01]  /*4540*/  IADD3.X R52, RZ, R52, RZ, P3, !PT ;  /* 0x00000034ff347210 */ /* 0x000fe20001ffe4ff */
[C---:B---3--:R-:W-:Y:S01]  /*4550*/  FFMA.FTZ R12, R15.reuse, R24, R54 ;  /* 0x000000180f0c7223 */ /* 0x048fe20000010036 */
[C---:B------:R-:W-:Y:S01]  /*4560*/  FFMA.FTZ R13, R15.reuse, R25, R56 ;  /* 0x000000190f0d7223 */ /* 0x040fe20000010038 */
[C---:B------:R-:W-:Y:S01]  /*4570*/  FFMA.FTZ R14, R15.reuse, R26, R39 ;  /* 0x0000001a0f0e7223 */ /* 0x040fe20000010027 */
[----:B------:R-:W-:-:S03]  /*4580*/  FFMA.FTZ R15, R15, R27, R58 ;  /* 0x0000001b0f0f7223 */ /* 0x000fc6000001003a */
[----:B------:R-:W-:Y:S05]  /*4590*/  @!P1 BRA `(.L_x_1156) ;  /* 0xfffffffc00109947 */ /* 0x000fea000383ffff */
.L_x_1150:
[----:B------:R-:W-:Y:S05]  /*45a0*/  BSYNC B0 ;  /* 0x0000000000007941 */ /* 0x000fea0003800000 */
.L_x_1149:
[----:B------:R-:W-:Y:S01]  /*45b0*/  ISETP.GE.AND P1, PT, R35, R6, PT ;  /* 0x000000062300720c */ /* 0x000fe20003f26270 */
[----:B------:R-:W-:Y:S01]  /*45c0*/  ULDC UR5, c[0x0][0x29c] ;  /* 0x0000a70000057ab9 */ /* 0x000fe20000000800 */
[----:B------:R-:W-:Y:S01]  /*45d0*/  ULDC.64 UR8, c[0x0][0x250] ;  /* 0x0000940000087ab9 */ /* 0x000fe20000000a00 */
[----:B------:R-:W-:Y:S10]  /*45e0*/  BSSY B0, `(.L_x_1157) ;  /* 0x00000bf000007945 */ /* 0x000ff40003800000 */
[----:B------:R-:W-:Y:S05]  /*45f0*/  @P1 BRA `(.L_x_1158) ;  /* 0x0000000800f41947 */ /* 0x000fea0003800000 */
[----:B------:R-:W-:Y:S01]  /*4600*/  IADD3 R0, -R22, -0x2, R115 ;  /* 0xfffffffe16007810 */ /* 0x000fe20007ffe173 */
[----:B------:R-:W2:Y:S01]  /*4610*/  LDC.64 R16, c[0x0][0x2e8] ;  /* 0x0000ba00ff107b82 */ /* 0x000ea20000000a00 */
[----:B------:R-:W-:Y:S01]  /*4620*/  ULDC UR4, c[0x0][0x288] ;  /* 0x0000a20000047ab9 */ /* 0x000fe20000000800 */
[----:B------:R-:W-:Y:S01]  /*4630*/  BSSY B1, `(.L_x_1159) ;  /* 0x000003d000017945 */ /* 0x000fe20003800000 */
[----:B------:R-:W-:Y:S02]  /*4640*/  IMAD R19, R117, UR4, R108 ;  /* 0x0000000475137c24 */ /* 0x000fe4000f8e026c */
[----:B------:R-:W-:-:S03]  /*4650*/  IMAD.IADD R0, R0, 0x1, -R7 ;  /* 0x0000000100007824 */ /* 0x000fc600078e0a07 */
[----:B------:R-:W-:Y:S02]  /*4660*/  LEA R19, R19, R20, 0x5 ;  /* 0x0000001413137211 */ /* 0x000fe400078e28ff */
[----:B------:R-:W-:-:S03]  /*4670*/  LOP3.LUT P1, RZ, R0, 0x20, RZ, 0xc0, !PT ;  /* 0x0000002000ff7812 */ /* 0x000fc6000782c0ff */
[----:B--2---:R-:W-:-:S10]  /*4680*/  IMAD.WIDE R16, R19, 0x4, R16 ;  /* 0x0000000413107825 */ /* 0x004fd400078e0210 */
[----:B------:R-:W-:Y:S05]  /*4690*/  @P1 BRA `(.L_x_1160) ;  /* 0x0000000000d81947 */ /* 0x000fea0003800000 */
[----:B-1--4-:R-:W1:Y:S01]  /*46a0*/  LDC R24, c[0x0][0x284] ;  /* 0x0000a100ff187b82 */ /* 0x012e620000000800 */
[----:B------:R-:W-:Y:S01]  /*46b0*/  BSSY B2, `(.L_x_1161) ;  /* 0x0000033000027945 */ /* 0x000fe20003800000 */
[----:B-1----:R-:W-:-:S13]  /*46c0*/  ISETP.GE.AND P1, PT, R35, R24, PT ;  /* 0x000000182300720c */ /* 0x002fda0003f26270 */
[----:B------:R-:W-:Y:S05]  /*46d0*/  @!P1 BRA `(.L_x_1162) ;  /* 0x0000000000c09947 */ /* 0x000fea0003800000 */
[----:B------:R-:W-:Y:S01]  /*46e0*/  IABS R25, R24 ;  /* 0x0000001800197213 */ /* 0x000fe20000000000 */
[----:B------:R1:W2:Y:S01]  /*46f0*/  LDS R41, [R42] ;  /* 0x000000002a297984 */ /* 0x0002a20000000800 */
[----:B------:R-:W-:Y:S01]  /*4700*/  IABS R36, R35 ;  /* 0x0000002300247213 */ /* 0x000fe20000000000 */
[----:B------:R-:W-:Y:S01]  /*4710*/  ULDC UR4, c[0x0][0x29c] ;  /* 0x0000a70000047ab9 */ /* 0x000fe20000000800 */
        /* <DEDUP_REMOVED lines=24> */
[----:B------:R-:W-:-:S05]  /*48a0*/  LEA.HI.X R19, R19, R28, R24, 0x2, P1 ;  /* 0x0000001c13137211 */ /* 0x000fca00008f1418 */
[----:B------:R1:W5:Y:S01]  /*48b0*/  LDG.E.128 R24, desc[UR6][R18.64] ;  /* 0x0000000612187981 */ /* 0x000362000c1e1d00 */
        /* <DEDUP_REMOVED lines=14> */
.L_x_1163:
[C---:B-----5:R-:W-:Y:S01]  /*49a0*/  FFMA.FTZ R12, R41.reuse, R24, R12 ;  /* 0x00000018290c7223 */ /* 0x060fe2000001000c */
[C---:B------:R-:W-:Y:S01]  /*49b0*/  FFMA.FTZ R13, R41.reuse, R25, R13 ;  /* 0x00000019290d7223 */ /* 0x040fe2000001000d */
[C---:B------:R-:W-:Y:S01]  /*49c0*/  FFMA.FTZ R14, R41.reuse, R26, R14 ;  /* 0x0000001a290e7223 */ /* 0x040fe2000001000e */
[----:B------:R-:W-:-:S07]  /*49d0*/  FFMA.FTZ R15, R41, R27, R15 ;  /* 0x0000001b290f7223 */ /* 0x000fce000001000f */
.L_x_1162:
[----:B------:R-:W-:Y:S05]  /*49e0*/  BSYNC B2 ;  /* 0x0000000000027941 */ /* 0x000fea0003800000 */
.L_x_1161:
[----:B------:R-:W-:-:S07]  /*49f0*/  IADD3 R35, R35, 0x20, RZ ;  /* 0x0000002023237810 */ /* 0x000fce0007ffe0ff */
.L_x_1160:
[----:B------:R-:W-:Y:S05]  /*4a00*/  BSYNC B1 ;  /* 0x0000000000017941 */ /* 0x000fea0003800000 */
.L_x_1159:
[----:B------:R-:W-:-:S13]  /*4a10*/  LOP3.LUT P1, RZ, R0, 0xffffffe0, RZ, 0xc0, !PT ;  /* 0xffffffe000ff7812 */ /* 0x000fda000782c0ff */
[----:B------:R-:W-:Y:S05]  /*4a20*/  @!P1 BRA `(.L_x_1158) ;  /* 0x0000000400e89947 */ /* 0x000fea0003800000 */
[----:B------:R-:W-:Y:S01]  /*4a30*/  IMAD.SHL.U32 R0, R7, 0x4, RZ ;  /* 0x0000000407007824 */ /* 0x000fe200078e00ff */
[----:B------:R-:W-:-:S04]  /*4a40*/  LEA R46, R35, 0x400, 0x5 ;  /* 0x00000400232e7811 */ /* 0x000fc800078e28ff */
[----:B------:R-:W-:Y:S01]  /*4a50*/  LEA R19, R35, -R0, 0x2 ;  /* 0x8000000023137211 */ /* 0x000fe200078e10ff */
[----:B------:R-:W-:-:S03]  /*4a60*/  IMAD.MOV.U32 R0, RZ, RZ, RZ ;  /* 0x000000ffff007224 */ /* 0x000fc600078e00ff */
[----:B------:R-:W-:-:S07]  /*4a70*/  IADD3 R45, R4, R19, RZ ;  /* 0x00000013042d7210 */ /* 0x000fce0007ffe0ff */
.L_x_1170:
[----:B------:R-:W2:Y:S01]  /*4a80*/  LDC R44, c[0x0][0x284] ;  /* 0x0000a100ff2c7b82 */ /* 0x000ea20000000800 */
[----:B-1----:R-:W-:Y:S01]  /*4a90*/  VIADD R18, R46, 0xfffffc00 ;  /* 0xfffffc002e127836 */ /* 0x002fe20000000000 */
[----:B------:R-:W-:Y:S01]  /*4aa0*/  MOV R32, UR8 ;  /* 0x0000000800207c02 */ /* 0x000fe20008000f00 */
[----:B------:R-:W-:Y:S01]  /*4ab0*/  IMAD.U32 R28, RZ, RZ, UR9 ;  /* 0x00000009ff1c7e24 */ /* 0x000fe2000f8e00ff */
[----:B------:R-:W-:Y:S01]  /*4ac0*/  BSSY B1, `(.L_x_1164) ;  /* 0x0000037000017945 */ /* 0x000fe20003800000 */
[----:B-1----:R-:W-:Y:S02]  /*4ad0*/  IADD3 R30, R45, R0, RZ ;  /* 0x000000002d1e7210 */ /* 0x002fe40007ffe0ff */
[----:B------:R-:W-:-:S04]  /*4ae0*/  IADD3 R19, P1, R23, R18, RZ ;  /* 0x0000001217137210 */ /* 0x000fc80007f3e0ff */
[----:B----4-:R-:W-:Y:S02]  /*4af0*/  LEA.HI.X.SX32 R24, R18, R5, 0x1, P1 ;  /* 0x0000000512187211 */ /* 0x010fe400008f0eff */
[----:B------:R-:W-:-:S04]  /*4b00*/  LEA R18, P3, R19, R32, 0x2 ;  /* 0x0000002013127211 */ /* 0x000fc800078610ff */
[----:B------:R-:W-:Y:S02]  /*4b10*/  LEA.HI.X R19, R19, R28, R24, 0x2, P3 ;  /* 0x0000001c13137211 */ /* 0x000fe400018f1418 */
[----:B--2---:R-:W-:-:S13]  /*4b20*/  ISETP.GE.AND P1, PT, R35, R44, PT ;  /* 0x0000002c2300720c */ /* 0x004fda0003f26270 */
[----:B------:R-:W-:Y:S05]  /*4b30*/  @!P1 BRA `(.L_x_1165) ;  /* 0x0000000000bc9947 */ /* 0x000fea0003800000 */
[----:B------:R-:W-:Y:S02]  /*4b40*/  IABS R27, R44 ;  /* 0x0000002c001b7213 */ /* 0x000fe40000000000 */
[----:B------:R-:W-:Y:S02]  /*4b50*/  IABS R36, R35 ;  /* 0x0000002300247213 */ /* 0x000fe40000000000 */
[----:B------:R-:W1:Y:S01]  /*4b60*/  I2F.RP R26, R27 ;  /* 0x0000001b001a7306 */ /* 0x000e620000209400 */
[----:B------:R-:W-:Y:S02]  /*4b70*/  ISETP.GE.AND P3, PT, R35, RZ, PT ;  /* 0x000000ff2300720c */ /* 0x000fe40003f66270 */
[----:B------:R-:W-:-:S05]  /*4b80*/  ISETP.NE.AND P4, PT, R44, RZ, PT ;  /* 0x000000ff2c00720c */ /* 0x000fca0003f85270 */
[----:B-1----:R-:W1:Y:S02]  /*4b90*/  MUFU.RCP R26, R26 ;  /* 0x0000001a001a7308 */ /* 0x002e640000001000 */
[----:B-1----:R-:W-:-:S06]  /*4ba0*/  VIADD R31, R26, 0xffffffe ;  /* 0x0ffffffe1a1f7836 */ /* 0x002fcc0000000000 */
[----:B------:R1:W2:Y:S02]  /*4bb0*/  F2I.FTZ.U32.TRUNC.NTZ R25, R31 ;  /* 0x0000001f00197305 */ /* 0x0002a4000021f000 */
[----:B-1----:R1:W3:Y:S01]  /*4bc0*/  LDS R31, [R30] ;  /* 0x000000001e1f7984 */ /* 0x0022e20000000800 */
        /* <DEDUP_REMOVED lines=34> */
.L_x_1166:
[C---:B-----5:R-:W-:Y:S01]  /*4df0*/  FFMA.FTZ R12, R31.reuse, R24, R12 ;  /* 0x000000181f0c7223 */ /* 0x060fe2000001000c */
[C---:B------:R-:W-:Y:S01]  /*4e00*/  FFMA.FTZ R13, R31.reuse, R25, R13 ;  /* 0x000000191f0d7223 */ /* 0x040fe2000001000d */
[C---:B------:R-:W-:Y:S01]  /*4e10*/  FFMA.FTZ R14, R31.reuse, R26, R14 ;  /* 0x0000001a1f0e7223 */ /* 0x040fe2000001000e */
[----:B------:R-:W-:-:S07]  /*4e20*/  FFMA.FTZ R15, R31, R27, R15 ;  /* 0x0000001b1f0f7223 */ /* 0x000fce000001000f */
.L_x_1165:
[----:B------:R-:W-:Y:S05]  /*4e30*/  BSYNC B1 ;  /* 0x0000000000017941 */ /* 0x000fea0003800000 */
.L_x_1164:
[----:B-1----:R-:W-:Y:S01]  /*4e40*/  IADD3 R26, R35, 0x20, RZ ;  /* 0x00000020231a7810 */ /* 0x002fe20007ffe0ff */
[----:B------:R-:W-:Y:S03]  /*4e50*/  BSSY B1, `(.L_x_1167) ;  /* 0x0000032000017945 */ /* 0x000fe60003800000 */
[----:B------:R-:W-:-:S13]  /*4e60*/  ISETP.GE.AND P1, PT, R26, R44, PT ;  /* 0x0000002c1a00720c */ /* 0x000fda0003f26270 */
[----:B------:R-:W-:Y:S05]  /*4e70*/  @!P1 BRA `(.L_x_1168) ;  /* 0x0000000000bc9947 */ /* 0x000fea0003800000 */
[----:B------:R-:W-:Y:S02]  /*4e80*/  IABS R27, R44 ;  /* 0x0000002c001b7213 */ /* 0x000fe40000000000 */
[----:B------:R-:W-:Y:S02]  /*4e90*/  IABS R38, R26 ;  /* 0x0000001a00267213 */ /* 0x000fe40000000000 */
[----:B------:R-:W1:Y:S01]  /*4ea0*/  I2F.RP R31, R27 ;  /* 0x0000001b001f7306 */ /* 0x000e620000209400 */
[----:B------:R-:W-:Y:S02]  /*4eb0*/  ISETP.GE.AND P3, PT, R26, RZ, PT ;  /* 0x000000ff1a00720c */ /* 0x000fe40003f66270 */
[----:B------:R-:W-:-:S05]  /*4ec0*/  ISETP.NE.AND P4, PT, R44, RZ, PT ;  /* 0x000000ff2c00720c */ /* 0x000fca0003f85270 */
[----:B-1----:R-:W1:Y:S02]  /*4ed0*/  MUFU.RCP R31, R31 ;  /* 0x0000001f001f7308 */ /* 0x002e640000001000 */
[----:B-1----:R-:W-:Y:S02]  /*4ee0*/  VIADD R36, R31, 0xffffffe ;  /* 0x0ffffffe1f247836 */ /* 0x002fe40000000000 */
[----:B------:R1:W2:Y:S04]  /*4ef0*/  LDS R31, [R30+0x80] ;  /* 0x000080001e1f7984 */ /* 0x0002a80000000800 */
        /* <DEDUP_REMOVED lines=35> */
.L_x_1169:
[C---:B-----5:R-:W-:Y:S01]  /*5130*/  FFMA.FTZ R12, R31.reuse, R24, R12 ;  /* 0x000000181f0c7223 */ /* 0x060fe2000001000c */
[C---:B------:R-:W-:Y:S01]  /*5140*/  FFMA.FTZ R13, R31.reuse, R25, R13 ;  /* 0x000000191f0d7223 */ /* 0x040fe2000001000d */
[C---:B------:R-:W-:Y:S01]  /*5150*/  FFMA.FTZ R14, R31.reuse, R26, R14 ;  /* 0x0000001a1f0e7223 */ /* 0x040fe2000001000e */
[----:B------:R-:W-:-:S07]  /*5160*/  FFMA.FTZ R15, R31, R27, R15 ;  /* 0x0000001b1f0f7223 */ /* 0x000fce000001000f */
.L_x_1168:
[----:B------:R-:W-:Y:S05]  /*5170*/  BSYNC B1 ;  /* 0x0000000000017941 */ /* 0x000fea0003800000 */
.L_x_1167:
[----:B------:R-:W-:Y:S01]  /*5180*/  IADD3 R35, R35, 0x40, RZ ;  /* 0x0000004023237810 */ /* 0x000fe20007ffe0ff */
[----:B------:R-:W-:Y:S01]  /*5190*/  VIADD R0, R0, 0x100 ;  /* 0x0000010000007836 */ /* 0x000fe20000000000 */
[----:B------:R-:W-:Y:S02]  /*51a0*/  IADD3 R46, R46, 0x800, RZ ;  /* 0x000008002e2e7810 */ /* 0x000fe40007ffe0ff */
[----:B------:R-:W-:-:S13]  /*51b0*/  ISETP.GE.AND P1, PT, R35, R6, PT ;  /* 0x000000062300720c */ /* 0x000fda0003f26270 */
[----:B------:R-:W-:Y:S05]  /*51c0*/  @!P1 BRA `(.L_x_1170) ;  /* 0xfffffff8002c9947 */ /* 0x000fea000383ffff */
.L_x_1158:
[----:B------:R-:W-:Y:S05]  /*51d0*/  BSYNC B0 ;  /* 0x0000000000007941 */ /* 0x000fea0003800000 */
.L_x_1157:
[----:B------:R-:W-:Y:S04]  /*51e0*/  BSSY B0, `(.L_x_1171) ;  /* 0x000002b000007945 */ /* 0x000fe80003800000 */
[----:B------:R-:W-:Y:S05]  /*51f0*/  @P2 BRA `(.L_x_1172) ;  /* 0x0000000000a42947 */ /* 0x000fea0003800000 */
[----:B------:R-:W-:-:S05]  /*5200*/  IMAD.SHL.U32 R0, R6, 0x20, RZ ;  /* 0x0000002006007824 */ /* 0x000fca00078e00ff */
[----:B------:R-:W-:-:S04]  /*5210*/  IADD3 R17, P1, R23, R0, RZ ;  /* 0x0000000017117210 */ /* 0x000fc80007f3e0ff */
[----:B------:R-:W-:Y:S02]  /*5220*/  LEA.HI.X.SX32 R0, R0, R5, 0x1, P1 ;  /* 0x0000000500007211 */ /* 0x000fe400008f0eff */
[----:B------:R-:W-:-:S04]  /*5230*/  LEA R16, P1, R17, R32, 0x2 ;  /* 0x0000002011107211 */ /* 0x000fc800078210ff */
[----:B------:R-:W-:-:S05]  /*5240*/  LEA.HI.X R17, R17, R28, R0, 0x2, P1 ;  /* 0x0000001c11117211 */ /* 0x000fca00008f1400 */
[----:B-1--4-:R1:W5:Y:S01]  /*5250*/  LDG.E.128 R24, desc[UR6][R16.64] ;  /* 0x0000000610187981 */ /* 0x012362000c1e1d00 */
        /* <DEDUP_REMOVED lines=16> */
[----:B0-----:R-:W-:Y:S01]  /*5360*/  LEA.HI.X R33, R23, R28, R0, 0x2, P1 ;  /* 0x0000001c17217211 */ /* 0x001fe200008f1400 */
[----:B--2---:R-:W-:Y:S01]  /*5370*/  @P0 FMUL.FTZ R24, R24, R16 ;  /* 0x0000001018180220 */ /* 0x004fe20000410000 */
[----:B------:R-:W-:Y:S01]  /*5380*/  @P0 FMUL.FTZ R25, R25, R17 ;  /* 0x0000001119190220 */ /* 0x000fe20000410000 */
[----:B------:R-:W-:Y:S01]  /*5390*/  @P0 FMUL.FTZ R26, R26, R18 ;  /* 0x000000121a1a0220 */ /* 0x000fe20000410000 */
[----:B------:R-:W-:-:S05]  /*53a0*/  @P0 FMUL.FTZ R27, R27, R19 ;  /* 0x000000131b1b0220 */ /* 0x000fca0000410000 */
[----:B------:R2:W-:Y:S02]  /*53b0*/  STG.E.128 desc[UR6][R32.64], R24 ;  /* 0x0000001820007986 */ /* 0x0005e4000c101d06 */
.L_x_1174:
[----:B------:R-:W-:Y:S05]  /*53c0*/  BSYNC B1 ;  /* 0x0000000000017941 */ /* 0x000fea0003800000 */
.L_x_1173:
[----:B------:R-:W3:Y:S01]  /*53d0*/  S2UR UR5, SR_CgaCtaId ;  /* 0x00000000000579c3 */ /* 0x000ee20000008800 */
[----:B------:R-:W-:Y:S01]  /*53e0*/  UMOV UR4, 0x400 ;  /* 0x0000040000047882 */ /* 0x000fe20000000000 */
[----:B------:R-:W-:Y:S01]  /*53f0*/  IADD3 R7, R6, -R7, RZ ;  /* 0x8000000706077210 */ /* 0x000fe20007ffe0ff */
[----:B------:R-:W-:-:S04]  /*5400*/  UIADD3 UR4, UR4, 0x140, URZ ;  /* 0x0000014004047890 */ /* 0x000fc8000fffe03f */
[----:B---3--:R-:W-:-:S06]  /*5410*/  ULEA UR4, UR5, UR4, 0x18 ;  /* 0x0000000405047291 */ /* 0x008fcc000f8ec03f */
[----:B------:R-:W-:-:S05]  /*5420*/  IMAD.U32 R4, RZ, RZ, UR4 ;  /* 0x00000004ff047e24 */ /* 0x000fca000f8e00ff */
[----:B------:R-:W-:-:S06]  /*5430*/  LEA R3, R7, R4, 0x2 ;  /* 0x0000000407037211 */ /* 0x000fcc00078e10ff */
[----:B------:R-:W3:Y:S02]  /*5440*/  LDS R3, [R3] ;  /* 0x0000000003037984 */ /* 0x000ee40000000800 */
[C---:B---3-5:R-:W-:Y:S01]  /*5450*/  FFMA.FTZ R12, R3.reuse, R24, R12 ;  /* 0x00000018030c7223 */ /* 0x068fe2000001000c */
[C---:B------:R-:W-:Y:S01]  /*5460*/  FFMA.FTZ R13, R3.reuse, R25, R13 ;  /* 0x00000019030d7223 */ /* 0x040fe2000001000d */
[C---:B------:R-:W-:Y:S01]  /*5470*/  FFMA.FTZ R14, R3.reuse, R26, R14 ;  /* 0x0000001a030e7223 */ /* 0x040fe2000001000e */
[----:B------:R-:W-:-:S07]  /*5480*/  FFMA.FTZ R15, R3, R27, R15 ;  /* 0x0000001b030f7223 */ /* 0x000fce000001000f */
.L_x_1172:
[----:B------:R-:W-:Y:S05]  /*5490*/  BSYNC B0 ;  /* 0x0000000000007941 */ /* 0x000fea0003800000 */
.L_x_1171:
        /* <DEDUP_REMOVED lines=54> */
[----:B------:R3:W0:Y:S02]  /*5800*/  @!P2 LDS.128 R4, [R3] ;  /* 0x000000000304a984 */ /* 0x0006240000000c00 */
        /* <DEDUP_REMOVED lines=41> */
.L_x_1093:
[----:B-1----:R-:W-:Y:S01]  /*5aa0*/  HFMA2.MMA R17, -RZ, RZ, 0, 9.5367431640625e-07 ;  /* 0x00000010ff117435 */ /* 0x002fe200000001ff */
[----:B------:R-:W-:Y:S01]  /*5ab0*/  IMAD.MOV.U32 R19, RZ, RZ, 0x1f ;  /* 0x0000001fff137424 */ /* 0x000fe200078e00ff */
[----:B------:R-:W-:-:S09]  /*5ac0*/  MOV R14, 0xffffffff ;  /* 0xffffffff000e7802 */ /* 0x000fd20000000f00 */
[----:B------:R-:W-:Y:S05]  /*5ad0*/  WARPSYNC.COLLECTIVE R14, `(.L_x_1175) ;  /* 0x000000000e087348 */ /* 0x000fea0003c00000 */
[----:B------:R0:W1:Y:S02]  /*5ae0*/  SHFL.BFLY P1, R15, R12, R17, R19 ;  /* 0x0c0000110c0f7389 */ /* 0x0000640000020013 */
[----:B01----:R-:W-:Y:S01]  /*5af0*/  ENDCOLLECTIVE ;  /* 0x000000000000791b */ /* 0x003fe20003800000 */
.L_x_1175:
[----:B------:R-:W-:Y:S02]  /*5b00*/  IMAD.MOV.U32 R17, RZ, RZ, 0x8 ;  /* 0x00000008ff117424 */ /* 0x000fe400078e00ff */
[----:B------:R-:W-:-:S04]  /*5b10*/  IMAD.MOV.U32 R11, RZ, RZ, R15 ;  /* 0x000000ffff0b7224 */ /* 0x000fc800078e000f */
[----:B------:R-:W-:-:S05]  /*5b20*/  FADD.FTZ R11, R12, R11 ;  /* 0x0000000b0c0b7221 */ /* 0x000fca0000010000 */
[----:B------:R-:W-:-:S07]  /*5b30*/  MOV R12, R11 ;  /* 0x0000000b000c7202 */ /* 0x000fce0000000f00 */
[----:B------:R-:W-:Y:S05]  /*5b40*/  WARPSYNC.COLLECTIVE R14, `(.L_x_1176) ;  /* 0x000000000e087348 */ /* 0x000fea0003c00000 */
[----:B------:R0:W1:Y:S02]  /*5b50*/  SHFL.BFLY P1, R15, R12, R17, R19 ;  /* 0x0c0000110c0f7389 */ /* 0x0000640000020013 */
[----:B01----:R-:W-:Y:S01]  /*5b60*/  ENDCOLLECTIVE ;  /* 0x000000000000791b */ /* 0x003fe20003800000 */
.L_x_1176:
[----:B------:R-:W-:Y:S01]  /*5b70*/  HFMA2.MMA R17, -RZ, RZ, 0, 2.384185791015625e-07 ;  /* 0x00000004ff117435 */ /* 0x000fe200000001ff */
[----:B------:R-:W-:-:S05]  /*5b80*/  MOV R4, R15 ;  /* 0x0000000f00047202 */ /* 0x000fca0000000f00 */
[----:B------:R-:W-:-:S04]  /*5b90*/  FADD.FTZ R4, R11, R4 ;  /* 0x000000040b047221 */ /* 0x000fc80000010000 */
[----:B------:R-:W-:-:S07]  /*5ba0*/  IMAD.MOV.U32 R12, RZ, RZ, R4 ;  /* 0x000000ffff0c7224 */ /* 0x000fce00078e0004 */
[----:B------:R-:W-:Y:S05]  /*5bb0*/  WARPSYNC.COLLECTIVE R14, `(.L_x_1177) ;  /* 0x000000000e087348 */ /* 0x000fea0003c00000 */
[----:B------:R0:W1:Y:S02]  /*5bc0*/  SHFL.BFLY P1, R15, R12, R17, R19 ;  /* 0x0c0000110c0f7389 */ /* 0x0000640000020013 */
[----:B01----:R-:W-:Y:S01]  /*5bd0*/  ENDCOLLECTIVE ;  /* 0x000000000000791b */ /* 0x003fe20003800000 */
.L_x_1177:
[----:B------:R-:W-:Y:S02]  /*5be0*/  IMAD.MOV.U32 R17, RZ, RZ, 0x2 ;  /* 0x00000002ff117424 */ /* 0x000fe400078e00ff */
[----:B------:R-:W-:-:S04]  /*5bf0*/  IMAD.MOV.U32 R13, RZ, RZ, R15 ;  /* 0x000000ffff0d7224 */ /* 0x000fc800078e000f */
[----:B------:R-:W-:-:S05]  /*5c00*/  FADD.FTZ R13, R4, R13 ;  /* 0x0000000d040d7221 */ /* 0x000fca0000010000 */
[----:B------:R-:W-:-:S07]  /*5c10*/  MOV R12, R13 ;  /* 0x0000000d000c7202 */ /* 0x000fce0000000f00 */
[----:B------:R-:W-:Y:S05]  /*5c20*/  WARPSYNC.COLLECTIVE R14, `(.L_x_1178) ;  /* 0x000000000e087348 */ /* 0x000fea0003c00000 */
[----:B------:R0:W1:Y:S02]  /*5c30*/  SHFL.BFLY P1, R15, R12, R17, R19 ;  /* 0x0c0000110c0f7389 */ /* 0x0000640000020013 */
[----:B01----:R-:W-:Y:S01]  /*5c40*/  ENDCOLLECTIVE ;  /* 0x000000000000791b */ /* 0x003fe20003800000 */
.L_x_1178:
[----:B------:R-:W-:Y:S01]  /*5c50*/  HFMA2.MMA R17, -RZ, RZ, 0, 5.9604644775390625e-08 ;  /* 0x00000001ff117435 */ /* 0x000fe200000001ff */
[----:B------:R-:W-:-:S05]  /*5c60*/  MOV R10, R15 ;  /* 0x0000000f000a7202 */ /* 0x000fca0000000f00 */
[----:B------:R-:W-:-:S04]  /*5c70*/  FADD.FTZ R10, R13, R10 ;  /* 0x0000000a0d0a7221 */ /* 0x000fc80000010000 */
[----:B------:R-:W-:-:S07]  /*5c80*/  IMAD.MOV.U32 R12, RZ, RZ, R10 ;  /* 0x000000ffff0c7224 */ /* 0x000fce00078e000a */
[----:B------:R-:W-:Y:S05]  /*5c90*/  WARPSYNC.COLLECTIVE R14, `(.L_x_1179) ;  /* 0x000000000e087348 */ /* 0x000fea0003c00000 */
[----:B------:R0:W1:Y:S02]  /*5ca0*/  SHFL.BFLY P1, R15, R12, R17, R19 ;  /* 0x0c0000110c0f7389 */ /* 0x0000640000020013 */
[----:B01----:R-:W-:Y:S01]  /*5cb0*/  ENDCOLLECTIVE ;  /* 0x000000000000791b */ /* 0x003fe20003800000 */
.L_x_1179:
[----:B------:R-:W-:Y:S05]  /*5cc0*/  BRA `(.L_x_1180) ;  /* 0xffffffb000987947 */ /* 0x000fea000383ffff */
.L_x_1181:
        /* <DEDUP_REMOVED lines=11> */
.L_x_2359:


//--------------------- .text._ZN4mmha33masked_multihead_attention_kernelIfLi32ELi32ELi2ELi8ELi128ELb1ELb0EEEv26Multihead_attention_paramsIT_XT5_EE --------------------------
	.section	.text._ZN4mmha33masked_multihead_attention_kernelIfLi32ELi32ELi2ELi8ELi128ELb1ELb0EEEv26Multihead_attention_paramsIT_XT5_EE,"ax",@progbits
	.align	128
        .global         _ZN4mmha33masked_multihead_attention_kernelIfLi32ELi32ELi2ELi8ELi128ELb1ELb0EEEv26Multihead_attention_paramsIT_XT5_EE
        .type           _ZN4mmha33masked_multihead_attention_kernelIfLi32ELi32ELi2ELi8ELi128ELb1ELb0EEEv26Multihead_attention_paramsIT_XT5_EE,@function
        .size           _ZN4mmha33masked_multihead_attention_kernelIfLi32ELi32ELi2ELi8ELi128ELb1ELb0EEEv26Multihead_attention_paramsIT_XT5_EE,(.L_x_2360 - _ZN4mmha33masked_multihead_attention_kernelIfLi32ELi32ELi2ELi8ELi128ELb1ELb0EEEv26Multihead_attention_paramsIT_XT5_EE)
        .other          _ZN4mmha33masked_multihead_attention_kernelIfLi32ELi32ELi2ELi8ELi128ELb1ELb0EEEv26Multihead_attention_paramsIT_XT5_EE,@"STO_CUDA_ENTRY STV_DEFAULT"
_ZN4mmha33masked_multihead_attention_kernelIfLi32ELi32ELi2ELi8ELi128ELb1ELb0EEEv26Multihead_attention_paramsIT_XT5_EE:
.text._ZN4mmha33masked_multihead_attention_kernelIfLi32ELi32ELi2ELi8ELi128ELb1ELb0EEEv26Multihead_attention_paramsIT_XT5_EE:
        /* <DEDUP_REMOVED lines=12> */
.L_x_1182:
[----:B------:R-:W0:Y:S01]  /*00c0*/  LDC R0, c[0x0][0x280] ;  /* 0x0000a000ff007b82 */ /* 0x000e220000000800 */
[----:B------:R-:W-:Y:S01]  /*00d0*/  IABS R8, R3 ;  /* 0x0000000300087213 */ /* 0x000fe20000000000 */
[----:B------:R-:W-:-:S06]  /*00e0*/  IMAD.MOV.U32 R78, RZ, RZ, RZ ;  /* 0x000000ffff4e7224 */ /* 0x000fcc00078e00ff */
[----:B------:R-:W1:Y:S01]  /*00f0*/  LDC.64 R10, c[0x0][0x2f0] ;  /* 0x0000bc00ff0a7b82 */ /* 0x000e620000000a00 */
[----:B------:R-:W2:Y:S01]  /*0100*/  S2R R76, SR_TID.X ;  /* 0x00000000004c7919 */ /* 0x000ea20000002100 */
[----:B------:R-:W-:Y:S01]  /*0110*/  ULDC UR11, c[0x0][0x288] ;  /* 0x0000a200000b7ab9 */ /* 0x000fe20000000800 */
[----:B------:R-:W-:Y:S01]  /*0120*/  ULDC UR12, c[0x0][0x284] ;  /* 0x0000a100000c7ab9 */ /* 0x000fe20000000800 */
[----:B0-----:R-:W-:-:S04]  /*0130*/  IABS R7, R0 ;  /* 0x0000000000077213 */ /* 0x001fc80000000000 */
[----:B------:R-:W0:Y:S01]  /*0140*/  I2F.RP R2, R7 ;  /* 0x0000000700027306 */ /* 0x000e220000209400 */
[----:B-1----:R-:W-:-:S07]  /*0150*/  ISETP.NE.U32.AND P1, PT, R10, RZ, PT ;  /* 0x000000ff0a00720c */ /* 0x002fce0003f25070 */
[----:B0-----:R-:W0:Y:S02]  /*0160*/  MUFU.RCP R2, R2 ;  /* 0x0000000200027308 */ /* 0x001e240000001000 */
[----:B0-----:R-:W-:Y:S02]  /*0170*/  VIADD R4, R2, 0xffffffe ;  /* 0x0ffffffe02047836 */ /* 0x001fe40000000000 */
[----:B------:R-:W0:Y:S04]  /*0180*/  LDC R2, c[0x0][0x29c] ;  /* 0x0000a700ff027b82 */ /* 0x000e280000000800 */
[----:B------:R1:W3:Y:S02]  /*0190*/  F2I.FTZ.U32.TRUNC.NTZ R5, R4 ;  /* 0x0000000400057305 */ /* 0x0002e4000021f000 */
[----:B-1----:R-:W-:-:S02]  /*01a0*/  IMAD.MOV.U32 R4, RZ, RZ, RZ ;  /* 0x000000ffff047224 */ /* 0x002fc400078e00ff */
[----:B---3--:R-:W-:-:S04]  /*01b0*/  IMAD.MOV R6, RZ, RZ, -R5 ;  /* 0x000000ffff067224 */ /* 0x008fc800078e0a05 */
[----:B------:R-:W-:Y:S01]  /*01c0*/  IMAD R9, R6, R7, RZ ;  /* 0x0000000706097224 */ /* 0x000fe200078e02ff */
[----:B0-----:R-:W-:-:S03]  /*01d0*/  ISETP.NE.AND P4, PT, R2, RZ, PT ;  /* 0x000000ff0200720c */ /* 0x001fc60003f85270 */
[----:B------:R-:W-:Y:S01]  /*01e0*/  IMAD.HI.U32 R5, R5, R9, R4 ;  /* 0x0000000905057227 */ /* 0x000fe200078e0004 */
[----:B------:R-:W-:-:S05]  /*01f0*/  ISETP.NE.AND.EX P1, PT, R11, RZ, !P4, P1 ;  /* 0x000000ff0b00720c */ /* 0x000fca0006725310 */
[----:B------:R-:W-:-:S05]  /*0200*/  IMAD.HI.U32 R6, R5, R8, RZ ;  /* 0x0000000805067227 */ /* 0x000fca00078e00ff */
[----:B------:R-:W-:-:S05]  /*0210*/  IADD3 R4, -R6, RZ, RZ ;  /* 0x000000ff06047210 */ /* 0x000fca0007ffe1ff */
[C---:B------:R-:W-:Y:S01]  /*0220*/  IMAD R4, R7.reuse, R4, R8 ;  /* 0x0000000407047224 */ /* 0x040fe200078e0208 */
[----:B------:R-:W0:Y:S04]  /*0230*/  @P1 LDC.64 R10, c[0x0][0x2f0] ;  /* 0x0000bc00ff0a1b82 */ /* 0x000e280000000a00 */
[----:B------:R-:W-:-:S04]  /*0240*/  ISETP.GT.U32.AND P2, PT, R7, R4, PT ;  /* 0x000000040700720c */ /* 0x000fc80003f44070 */
[----:B------:R-:W1:Y:S09]  /*0250*/  LDC.64 R8, c[0x0][0x328] ;  /* 0x0000ca00ff087b82 */ /* 0x000e720000000a00 */
[----:B------:R-:W-:Y:S02]  /*0260*/  @!P2 IMAD.IADD R4, R4, 0x1, -R7 ;  /* 0x000000010404a824 */ /* 0x000fe400078e0a07 */
[----:B------:R-:W-:Y:S01]  /*0270*/  @!P2 VIADD R6, R6, 0x1 ;  /* 0x000000010606a836 */ /* 0x000fe20000000000 */
[----:B------:R-:W-:-:S02]  /*0280*/  ISETP.NE.AND P2, PT, R0, RZ, PT ;  /* 0x000000ff0000720c */ /* 0x000fc40003f45270 */
[----:B------:R-:W-:Y:S02]  /*0290*/  ISETP.GE.U32.AND P0, PT, R4, R7, PT ;  /* 0x000000070400720c */ /* 0x000fe40003f06070 */
[----:B------:R-:W-:-:S04]  /*02a0*/  LOP3.LUT R4, R3, R0, RZ, 0x3c, !PT ;  /* 0x0000000003047212 */ /* 0x000fc800078e3cff */
[----:B------:R-:W-:Y:S01]  /*02b0*/  ISETP.GE.AND P3, PT, R4, RZ, PT ;  /* 0x000000ff0400720c */ /* 0x000fe20003f66270 */
[----:B------:R-:W3:Y:S01]  /*02c0*/  S2R R5, SR_CTAID.X ;  /* 0x0000000000057919 */ /* 0x000ee20000002500 */
[----:B------:R-:W4:Y:S01]  /*02d0*/  LDC R4, c[0x0][0x278] ;  /* 0x00009e00ff047b82 */ /* 0x000f220000000800 */
[----:B-1----:R-:W-:-:S04]  /*02e0*/  IMAD.WIDE R8, R3, 0x4, R8 ;  /* 0x0000000403087825 */ /* 0x002fc800078e0208 */
[----:B------:R-:W-:Y:S01]  /*02f0*/  @P0 VIADD R6, R6, 0x1 ;  /* 0x0000000106060836 */ /* 0x000fe20000000000 */
[----:B------:R1:W5:Y:S05]  /*0300*/  LDG.E R77, desc[UR8][R8.64] ;  /* 0x00000008084d7981 */ /* 0x00036a000c1e1900 */
[----:B------:R-:W-:Y:S02]  /*0310*/  @!P3 IADD3 R6, -R6, RZ, RZ ;  /* 0x000000ff0606b210 */ /* 0x000fe40007ffe1ff */
[----:B------:R-:W-:-:S05]  /*0320*/  @!P2 LOP3.LUT R6, RZ, R0, RZ, 0x33, !PT ;  /* 0x00000000ff06a212 */ /* 0x000fca00078e33ff */
[----:B0-----:R-:W-:-:S05]  /*0330*/  @P1 IMAD.WIDE R10, R6, 0x4, R10 ;  /* 0x00000004060a1825 */ /* 0x001fca00078e020a */
[----:B------:R1:W5:Y:S01]  /*0340*/  @P1 LDG.E R78, desc[UR8][R10.64] ;  /* 0x000000080a4e1981 */ /* 0x000362000c1e1900 */
[----:B------:R-:W0:Y:S01]  /*0350*/  S2UR UR4, SR_CTAID.Y ;  /* 0x00000000000479c3 */ /* 0x000e220000002600 */
[----:B--2---:R-:W-:Y:S02]  /*0360*/  ISETP.GT.AND P3, PT, R76, 0x1f, PT ;  /* 0x0000001f4c00780c */ /* 0x004fe40003f64270 */
[----:B----4-:R-:W-:Y:S01]  /*0370*/  ISETP.NE.AND P0, PT, R4, RZ, PT ;  /* 0x000000ff0400720c */ /* 0x010fe20003f05270 */
[----:B---3--:R-:W-:Y:S02]  /*0380*/  IMAD.SHL.U32 R16, R5, 0x20, RZ ;  /* 0x0000002005107824 */ /* 0x008fe400078e00ff */
[C---:B------:R-:W-:Y:S02]  /*0390*/  IMAD R19, R3.reuse, UR11, R5 ;  /* 0x0000000b03137c24 */ /* 0x040fe4000f8e0205 */
[----:B------:R-:W-:Y:S02]  /*03a0*/  IMAD R4, R3, R4, R16 ;  /* 0x0000000403047224 */ /* 0x000fe400078e0210 */
[----:B------:R-:W-:Y:S01]  /*03b0*/  IMAD.SHL.U32 R19, R19, 0x20, RZ ;  /* 0x0000002013137824 */ /* 0x000fe200078e00ff */
[----:B------:R-:W-:Y:S01]  /*03c0*/  BSSY B0, `(.L_x_1183) ;  /* 0x0000013000007945 */ /* 0x000fe20003800000 */
[----:B------:R-:W-:-:S03]  /*03d0*/  HFMA2.MMA R23, -RZ, RZ, 0, 0 ;  /* 0x00000000ff177435 */ /* 0x000fc600000001ff */
[----:B------:R-:W-:Y:S01]  /*03e0*/  SEL R7, R19, R4, !P0 ;  /* 0x0000000413077207 */ /* 0x000fe20004000000 */
[----:B0-----:R-:W-:Y:S01]  /*03f0*/  UIMAD UR4, UR4, UR12, URZ ;  /* 0x0000000c040472a4 */ /* 0x001fe2000f8e023f */
[----:B-1----:R-:W-:Y:S11]  /*0400*/  @P3 BRA `(.L_x_1184) ;  /* 0x0000000000383947 */ /* 0x002ff60003800000 */
        /* <DEDUP_REMOVED lines=14> */
.L_x_1184:
[----:B------:R-:W-:Y:S05]  /*04f0*/  BSYNC B0 ;  /* 0x0000000000007941 */ /* 0x000fea0003800000 */
.L_x_1183:
[----:B------:R-:W-:Y:S01]  /*0500*/  ULDC.64 UR14, c[0x0][0x230] ;  /* 0x00008c00000e7ab9 */ /* 0x000fe20000000a00 */
[----:B------:R-:W-:Y:S01]  /*0510*/  ISETP.GE.AND P0, PT, R76, 0x20, PT ;  /* 0x000000204c00780c */ /* 0x000fe20003f06270 */
[----:B------:R-:W-:Y:S01]  /*0520*/  ULDC.64 UR6, c[0x0][0x220] ;  /* 0x0000880000067ab9 */ /* 0x000fe20000000a00 */
[----:B------:R-:W-:Y:S01]  /*0530*/  ISETP.EQ.U32.AND P2, PT, RZ, UR14, PT ;  /* 0x0000000eff007c0c */ /* 0x000fe2000bf42070 */
[----:B------:R-:W0:Y:S01]  /*0540*/  @!P3 LDC.64 R10, c[0x0][0x248] ;  /* 0x00009200ff0abb82 */ /* 0x000e220000000a00 */
[--C-:B------:R-:W-:Y:S01]  /*0550*/  SHF.R.S32.HI R7, RZ, 0x1f, R76.reuse ;  /* 0x0000001fff077819 */ /* 0x100fe2000001144c */
[----:B-----5:R-:W-:Y:S01]  /*0560*/  VIADD R18, R77, 0xffffffff ;  /* 0xffffffff4d127836 */ /* 0x020fe20000000000 */
[----:B------:R-:W-:Y:S01]  /*0570*/  ISETP.EQ.OR.EX P2, PT, RZ, UR15, P0, P2 ;  /* 0x0000000fff007c0c */ /* 0x000fe20008742720 */
[----:B------:R-:W-:Y:S01]  /*0580*/  HFMA2.MMA R22, -RZ, RZ, 0, 0 ;  /* 0x00000000ff167435 */ /* 0x000fe200000001ff */
[----:B------:R-:W-:Y:S01]  /*0590*/  ISETP.NE.U32.AND P6, PT, RZ, UR6, PT ;  /* 0x00000006ff007c0c */ /* 0x000fe2000bfc5070 */
[----:B------:R-:W-:Y:S01]  /*05a0*/  IMAD.IADD R9, R16, 0x1, R76 ;  /* 0x0000000110097824 */ /* 0x000fe200078e024c */
[----:B------:R-:W-:Y:S01]  /*05b0*/  ISETP.NE.OR P2, PT, R2, RZ, P2 ;  /* 0x000000ff0200720c */ /* 0x000fe20001745670 */
[----:B------:R-:W-:Y:S01]  /*05c0*/  IMAD.MOV.U32 R8, RZ, RZ, RZ ;  /* 0x000000ffff087224 */ /* 0x000fe200078e00ff */
[----:B------:R-:W-:Y:S01]  /*05d0*/  PLOP3.LUT P0, PT, P0, PT, PT, 0x8, 0x0 ;  /* 0x000000000000781c */ /* 0x000fe2000070e170 */
[----:B------:R-:W-:Y:S01]  /*05e0*/  IMAD.MOV.U32 R24, RZ, RZ, RZ ;  /* 0x000000ffff187224 */ /* 0x000fe200078e00ff */
[----:B------:R-:W-:Y:S01]  /*05f0*/  LEA.HI R7, R7, R76, RZ, 0x2 ;  /* 0x0000004c07077211 */ /* 0x000fe200078f10ff */
[----:B------:R-:W1:Y:S01]  /*0600*/  LDC.64 R26, c[0x0][0x2a8] ;  /* 0x0000aa00ff1a7b82 */ /* 0x000e620000000a00 */
[----:B------:R-:W-:Y:S01]  /*0610*/  ISETP.NE.AND.EX P6, PT, RZ, UR7, PT, P6 ;  /* 0x00000007ff007c0c */ /* 0x000fe2000bfc5360 */
[----:B------:R-:W-:Y:S01]  /*0620*/  ULDC.U8 UR5, c[0x0][0x294] ;  /* 0x0000a50000057ab9 */ /* 0x000fe20000000000 */
[----:B------:R-:W-:-:S02]  /*0630*/  LOP3.LUT R4, R7, 0xfffffffc, RZ, 0xc0, !PT ;  /* 0xfffffffc07047812 */ /* 0x000fc400078ec0ff */
[----:B------:R-:W-:-:S03]  /*0640*/  ISETP.GT.OR P6, PT, R76, 0x1f, !P6 ;  /* 0x0000001f4c00780c */ /* 0x000fc600077c4670 */
[----:B------:R-:W2:Y:S01]  /*0650*/  @!P2 LDC.64 R14, c[0x0][0x230] ;  /* 0x00008c00ff0eab82 */ /* 0x000ea20000000a00 */
[----:B------:R-:W-:Y:S01]  /*0660*/  @!P2 PLOP3.LUT P0, PT, PT, PT, PT, 0x80, 0x0 ;  /* 0x000000000000a81c */ /* 0x000fe20003f0f070 */
[----:B------:R-:W-:Y:S01]  /*0670*/  IMAD.IADD R7, R76, 0x1, -R4 ;  /* 0x000000014c077824 */ /* 0x000fe200078e0a04 */
[----:B------:R-:W-:Y:S02]  /*0680*/  IADD3 R4, R19, R4, RZ ;  /* 0x0000000413047210 */ /* 0x000fe40007ffe0ff */
[----:B------:R-:W-:Y:S01]  /*0690*/  PLOP3.LUT P5, PT, P1, P0, PT, 0x80, 0x0 ;  /* 0x000000000000781c */ /* 0x000fe20000fa1070 */
[----:B------:R-:W-:-:S04]  /*06a0*/  @!P3 IMAD R17, R18, 0x4, R7 ;  /* 0x000000041211b824 */ /* 0x000fc800078e0207 */
[----:B------:R-:W-:Y:S01]  /*06b0*/  @!P3 IMAD R17, R4, UR12, R17 ;  /* 0x0000000c0411bc24 */ /* 0x000fe2000f8e0211 */
[----:B------:R-:W3:Y:S03]  /*06c0*/  @!P6 LDC.64 R12, c[0x0][0x220] ;  /* 0x00008800ff0ceb82 */ /* 0x000ee60000000a00 */
[----:B0-----:R-:W-:-:S04]  /*06d0*/  @!P3 IMAD.WIDE R10, R17, 0x4, R10 ;  /* 0x00000004110ab825 */ /* 0x001fc800078e020a */
[----:B------:R-:W-:Y:S01]  /*06e0*/  @P5 IMAD R17, R78, UR11, R5 ;  /* 0x0000000b4e115c24 */ /* 0x000fe2000f8e0205 */
[----:B------:R-:W0:Y:S01]  /*06f0*/  @P5 LDC.64 R20, c[0x0][0x2e0] ;  /* 0x0000b800ff145b82 */ /* 0x000e220000000a00 */
[----:B------:R-:W4:Y:S01]  /*0700*/  @!P3 LDG.E R22, desc[UR8][R10.64] ;  /* 0x000000080a16b981 */ /* 0x000f22000c1e1900 */
[----:B--2---:R-:W-:-:S05]  /*0710*/  @!P2 IMAD.WIDE R14, R9, 0x4, R14 ;  /* 0x00000004090ea825 */ /* 0x004fca00078e020e */
[----:B------:R-:W4:Y:S01]  /*0720*/  @!P2 LDG.E R8, desc[UR8][R14.64] ;  /* 0x000000080e08a981 */ /* 0x000f22000c1e1900 */
[----:B------:R-:W-:Y:S02]  /*0730*/  @P5 IMAD R17, R17, 0x20, R76 ;  /* 0x0000002011115824 */ /* 0x000fe400078e024c */
[----:B---3--:R-:W-:-:S05]  /*0740*/  @!P6 IMAD.WIDE R12, R9, 0x4, R12 ;  /* 0x00000004090ce825 */ /* 0x008fca00078e020c */
[----:B------:R2:W3:Y:S01]  /*0750*/  @!P6 LDG.E R24, desc[UR8][R12.64] ;  /* 0x000000080c18e981 */ /* 0x0004e2000c1e1900 */
[----:B-1----:R-:W-:Y:S01]  /*0760*/  ISETP.NE.U32.AND P6, PT, R26, RZ, PT ;  /* 0x000000ff1a00720c */ /* 0x002fe20003fc5070 */
[----:B0-----:R-:W-:-:S06]  /*0770*/  @P5 IMAD.WIDE R20, R17, 0x4, R20 ;  /* 0x0000000411145825 */ /* 0x001fcc00078e0214 */
[----:B------:R-:W3:Y:S01]  /*0780*/  @P5 LDG.E R21, desc[UR8][R20.64] ;  /* 0x0000000814155981 */ /* 0x000ee2000c1e1900 */
[----:B------:R-:W-:Y:S02]  /*0790*/  ISETP.NE.AND.EX P6, PT, R27, RZ, PT, P6 ;  /* 0x000000ff1b00720c */ /* 0x000fe40003fc5360 */
[----:B------:R-:W-:-:S11]  /*07a0*/  SHF.R.S32.HI R16, RZ, 0x1f, R3 ;  /* 0x0000001fff107819 */ /* 0x000fd60000011403 */
[----:B--2---:R-:W-:-:S04]  /*07b0*/  @P6 LEA R12, P2, R3, R26, 0x2 ;  /* 0x0000001a030c6211 */ /* 0x004fc800078410ff */
[----:B------:R-:W-:Y:S02]  /*07c0*/  @P6 LEA.HI.X R13, R3, R27, R16, 0x2, P2 ;  /* 0x0000001b030d6211 */ /* 0x000fe400010f1410 */
[----:B------:R-:W-:-:S04]  /*07d0*/  MOV R3, UR12 ;  /* 0x0000000c00037c02 */ /* 0x000fc80008000f00 */
[----:B------:R-:W-:-:S04]  /*07e0*/  IABS R16, R3 ;  /* 0x0000000300107213 */ /* 0x000fc80000000000 */
[----:B------:R-:W0:Y:S08]  /*07f0*/  I2F.RP R3, R16 ;  /* 0x0000001000037306 */ /* 0x000e300000209400 */
[----:B0-----:R-:W0:Y:S02]  /*0800*/  MUFU.RCP R3, R3 ;  /* 0x0000000300037308 */ /* 0x001e240000001000 */
[----:B0-----:R-:W-:-:S06]  /*0810*/  VIADD R10, R3, 0xffffffe ;  /* 0x0ffffffe030a7836 */ /* 0x001fcc0000000000 */
[----:B------:R0:W1:Y:S01]  /*0820*/  F2I.FTZ.U32.TRUNC.NTZ R11, R10 ;  /* 0x0000000a000b7305 */ /* 0x000062000021f000 */
[----:B------:R-:W-:Y:S01]  /*0830*/  IABS R14, R18 ;  /* 0x00000012000e7213 */ /* 0x000fe20000000000 */
[----:B0-----:R-:W-:Y:S02]  /*0840*/  IMAD.MOV.U32 R10, RZ, RZ, RZ ;  /* 0x000000ffff0a7224 */ /* 0x001fe400078e00ff */
[----:B-1----:R-:W-:-:S04]  /*0850*/  IMAD.MOV R15, RZ, RZ, -R11 ;  /* 0x000000ffff0f7224 */ /* 0x002fc800078e0a0b */
[----:B------:R-:W-:-:S04]  /*0860*/  IMAD R15, R15, R16, RZ ;  /* 0x000000100f0f7224 */ /* 0x000fc800078e02ff */
[----:B------:R-:W-:-:S06]  /*0870*/  IMAD.HI.U32 R15, R11, R15, R10 ;  /* 0x0000000f0b0f7227 */ /* 0x000fcc00078e000a */
[----:B------:R-:W-:-:S05]  /*0880*/  IMAD.HI.U32 R9, R15, R14, RZ ;  /* 0x0000000e0f097227 */ /* 0x000fca00078e00ff */
[----:B------:R-:W-:-:S05]  /*0890*/  IADD3 R9, -R9, RZ, RZ ;  /* 0x000000ff09097210 */ /* 0x000fca0007ffe1ff */
[C---:B------:R-:W-:Y:S02]  /*08a0*/  IMAD R14, R16.reuse, R9, R14 ;  /* 0x00000009100e7224 */ /* 0x040fe400078e020e */
[----:B------:R-:W0:Y:S03]  /*08b0*/  LDC R9, c[0x0][0x290] ;  /* 0x0000a400ff097b82 */ /* 0x000e260000000800 */
[----:B------:R-:W-:-:S13]  /*08c0*/  ISETP.GT.U32.AND P2, PT, R16, R14, PT ;  /* 0x0000000e1000720c */ /* 0x000fda0003f44070 */
[----:B------:R-:W-:-:S05]  /*08d0*/  @!P2 IMAD.IADD R14, R14, 0x1, -R16 ;  /* 0x000000010e0ea824 */ /* 0x000fca00078e0a10 */
[----:B------:R-:W-:-:S13]  /*08e0*/  ISETP.GT.U32.AND P2, PT, R16, R14, PT ;  /* 0x0000000e1000720c */ /* 0x000fda0003f44070 */
[----:B------:R-:W-:Y:S01]  /*08f0*/  @!P2 IMAD.IADD R14, R14, 0x1, -R16 ;  /* 0x000000010e0ea824 */ /* 0x000fe200078e0a10 */
[----:B------:R-:W-:Y:S01]  /*0900*/  ISETP.GE.AND P2, PT, R18, RZ, PT ;  /* 0x000000ff1200720c */ /* 0x000fe20003f46270 */
[----:B------:R-:W-:-:S06]  /*0910*/  IMAD.MOV.U32 R17, RZ, RZ, RZ ;  /* 0x000000ffff117224 */ /* 0x000fcc00078e00ff */
[----:B------:R1:W5:Y:S06]  /*0920*/  @P6 LDG.E R17, desc[UR8][R12.64] ;  /* 0x000000080c116981 */ /* 0x00036c000c1e1900 */
[----:B------:R-:W-:Y:S01]  /*0930*/  @!P2 IMAD.MOV R14, RZ, RZ, -R14 ;  /* 0x000000ffff0ea224 */ /* 0x000fe200078e0a0e */
[----:B------:R-:W-:Y:S02]  /*0940*/  ISETP.NE.AND P2, PT, RZ, UR5, PT ;  /* 0x00000005ff007c0c */ /* 0x000fe4000bf45270 */
[----:B------:R-:W-:Y:S01]  /*0950*/  ISETP.NE.AND P6, PT, RZ, UR12, PT ;  /* 0x0000000cff007c0c */ /* 0x000fe2000bfc5270 */
[----:B------:R-:W-:-:S12]  /*0960*/  USHF.R.S32.HI UR10, URZ, 0x1f, UR4 ;  /* 0x0000001f3f0a7899 */ /* 0x000fd80008011404 */
[----:B------:R-:W-:Y:S01]  /*0970*/  @!P6 LOP3.LUT R14, RZ, UR12, RZ, 0x33, !PT ;  /* 0x0000000cff0eec12 */ /* 0x000fe2000f8e33ff */
[----:B----4-:R-:W-:Y:S01]  /*0980*/  @!P4 FADD.FTZ R22, R8, R22 ;  /* 0x000000160816c221 */ /* 0x010fe20000010000 */
[C---:B0-----:R-:W-:Y:S02]  /*0990*/  ISETP.GT.AND P4, PT, R9.reuse, RZ, !P2 ;  /* 0x000000ff0900720c */ /* 0x041fe40005784270 */
[----:B------:R-:W-:-:S04]  /*09a0*/  ISETP.LT.OR P2, PT, R9, 0x1, !P2 ;  /* 0x000000010900780c */ /* 0x000fc80005741670 */
[----:B------:R-:W-:Y:S01]  /*09b0*/  PLOP3.LUT P2, PT, P4, P2, PT, 0xa8, 0x0 ;  /* 0x000000000000781c */ /* 0x000fe20002745570 */
[----:B---3--:R-:W-:Y:S01]  /*09c0*/  FADD.FTZ R23, R24, R23 ;  /* 0x0000001718177221 */ /* 0x008fe20000010000 */
[----:B------:R-:W-:Y:S01]  /*09d0*/  @P5 FMUL.FTZ R22, R22, R21 ;  /* 0x0000001516165220 */ /* 0x000fe20000410000 */
[----:B------:R-:W-:Y:S01]  /*09e0*/  ISETP.NE.AND P5, PT, R2, RZ, PT ;  /* 0x000000ff0200720c */ /* 0x000fe20003fa5270 */
[----:B------:R-:W-:-:S09]  /*09f0*/  IMAD R2, R6, UR11, RZ ;  /* 0x0000000b06027c24 */ /* 0x000fd2000f8e02ff */
[----:B-1----:R-:W-:Y:S05]  /*0a00*/  @P2 BRA `(.L_x_1185) ;  /* 0x0000000000c82947 */ /* 0x002fea0003800000 */
        /* <DEDUP_REMOVED lines=41> */
.L_x_1187:
[----:B------:R-:W-:Y:S05]  /*0ca0*/  BSYNC B0 ;  /* 0x0000000000007941 */ /* 0x000fea0003800000 */
.L_x_1186:
[----:B------:R-:W-:Y:S06]  /*0cb0*/  BAR.SYNC.DEFER_BLOCKING 0x0 ;  /* 0x0000000000007b1d */ /* 0x000fec0000010000 */
[----:B------:R-:W-:Y:S02]  /*0cc0*/  BSSY B0, `(.L_x_1188) ;  /* 0x0000005000007945 */ /* 0x000fe40003800000 */
[----:B------:R-:W-:Y:S06]  /*0cd0*/  BAR.SYNC.DEFER_BLOCKING 0x0 ;  /* 0x0000000000007b1d */ /* 0x000fec0000010000 */
[----:B------:R-:W-:Y:S05]  /*0ce0*/  @!P0 BRA `(.L_x_1189) ;  /* 0x0000000000088947 */ /* 0x000fea0003800000 */
[----:B0-----:R1:W2:Y:S04]  /*0cf0*/  @!P5 LDS R22, [R9] ;  /* 0x000000000916d984 */ /* 0x0012a80000000800 */
[----:B------:R1:W3:Y:S02]  /*0d00*/  LDS R23, [R6] ;  /* 0x0000000006177984 */ /* 0x0002e40000000800 */
.L_x_1189:
[----:B------:R-:W-:Y:S05]  /*0d10*/  BSYNC B0 ;  /* 0x0000000000007941 */ /* 0x000fea0003800000 */
.L_x_1188:
[----:B------:R-:W-:Y:S06]  /*0d20*/  BAR.SYNC.DEFER_BLOCKING 0x0 ;  /* 0x0000000000007b1d */ /* 0x000fec0000010000 */
.L_x_1185:
[----:B------:R-:W-:Y:S01]  /*0d30*/  VIADDMNMX R3, R77, -UR12, RZ, !PT ;  /* 0x8000000c4d037c46 */ /* 0x000fe2000f8001ff */
[----:B------:R-:W-:Y:S03]  /*0d40*/  BSSY B0, `(.L_x_1190) ;  /* 0x0000020000007945 */ /* 0x000fe60003800000 */
[----:B------:R-:W-:Y:S01]  /*0d50*/  R2UR UR7, R3 ;  /* 0x00000000030772ca */ /* 0x000fe200000e0000 */
[----:B------:R-:W-:Y:S01]  /*0d60*/  IMAD.MOV.U32 R3, RZ, RZ, RZ ;  /* 0x000000ffff037224 */ /* 0x000fe200078e00ff */
[----:B------:R-:W-:-:S13]  /*0d70*/  @P3 BRA `(.L_x_1191) ;  /* 0x0000000000703947 */ /* 0x000fda0003800000 */
[----:B01----:R-:W0:Y:S01]  /*0d80*/  S2R R9, SR_CgaCtaId ;  /* 0x0000000000097919 */ /* 0x003e220000008800 */
        /* <DEDUP_REMOVED lines=9> */
[----:B-1----:R-:W-:-:S03]  /*0e20*/  @!P5 IMAD.WIDE R6, R7, 0x4, R10 ;  /* 0x000000040706d825 */ /* 0x002fc600078e020a */
[C---:B------:R-:W-:Y:S01]  /*0e30*/  @!P5 LEA R9, R76.reuse, R9, 0x2 ;  /* 0x000000094c09d211 */ /* 0x040fe200078e10ff */
[----:B------:R-:W-:Y:S01]  /*0e40*/  IMAD R4, R76, 0x4, R3 ;  /* 0x000000044c047824 */ /* 0x000fe200078e0203 */
[----:B--2---:R0:W-:Y:S01]  /*0e50*/  @!P5 STG.E desc[UR8][R6.64], R22 ;  /* 0x000000160600d986 */ /* 0x0041e2000c101908 */
[----:B---3--:R-:W-:-:S03]  /*0e60*/  FMUL.FTZ R3, R22, R23 ;  /* 0x0000001716037220 */ /* 0x008fc60000410000 */
        /* <DEDUP_REMOVED lines=12> */
.L_x_1280:
[----:B-1----:R-:W-:-:S07]  /*0f30*/  FADD.FTZ R3, R9, R8 ;  /* 0x0000000809037221 */ /* 0x002fce0000010000 */
.L_x_1191:
[----:B------:R-:W-:Y:S05]  /*0f40*/  BSYNC B0 ;  /* 0x0000000000007941 */ /* 0x000fea0003800000 */
.L_x_1190:
[----:B------:R-:W4:Y:S01]  /*0f50*/  S2R R38, SR_CgaCtaId ;  /* 0x0000000000267919 */ /* 0x000f220000008800 */
[----:B------:R-:W-:Y:S01]  /*0f60*/  ISETP.NE.AND P0, PT, R76, RZ, PT ;  /* 0x000000ff4c00720c */ /* 0x000fe20003f05270 */
[----:B------:R-:W-:Y:S01]  /*0f70*/  VIADD R4, R18, -UR7 ;  /* 0x8000000712047c36 */ /* 0x000fe20008000000 */
[----:B------:R-:W-:Y:S01]  /*0f80*/  MOV R20, 0x400 ;  /* 0x0000040000147802 */ /* 0x000fe20000000f00 */
[----:B------:R-:W-:-:S04]  /*0f90*/  IMAD.MOV.U32 R13, RZ, RZ, -0x800001 ;  /* 0xff7fffffff0d7424 */ /* 0x000fc800078e00ff */
[----:B------:R-:W-:-:S05]  /*0fa0*/  VIADD R11, R20, 0x120 ;  /* 0x00000120140b7836 */ /* 0x000fca0000000000 */
[----:B----4-:R-:W-:Y:S01]  /*0fb0*/  LEA R11, R38, R11, 0x18 ;  /* 0x0000000b260b7211 */ /* 0x010fe200078ec0ff */
[----:B------:R-:W-:Y:S06]  /*0fc0*/  @P0 BRA `(.L_x_1193) ;  /* 0x0000000000400947 */ /* 0x000fec0003800000 */
[----:B------:R-:W-:Y:S01]  /*0fd0*/  ULDC.64 UR14, c[0x0][0x2c8] ;  /* 0x0000b200000e7ab9 */ /* 0x000fe20000000a00 */
[----:B------:R-:W-:Y:S01]  /*0fe0*/  ULDC UR5, c[0x0][0x2a0] ;  /* 0x0000a80000057ab9 */ /* 0x000fe20000000800 */
[----:B------:R-:W-:Y:S01]  /*0ff0*/  ISETP.NE.U32.AND P0, PT, RZ, UR14, PT ;  /* 0x0000000eff007c0c */ /* 0x000fe2000bf05070 */
[----:B------:R-:W-:Y:S01]  /*1000*/  FMUL.FTZ R13, R3, UR5 ;  /* 0x00000005030d7c20 */ /* 0x000fe20008410000 */
[----:B------:R-:W-:Y:S02]  /*1010*/  LEA R8, R4, R11, 0x2 ;  /* 0x0000000b04087211 */ /* 0x000fe400078e10ff */
[----:B------:R-:W-:-:S13]  /*1020*/  ISETP.NE.AND.EX P0, PT, RZ, UR15, PT, P0 ;  /* 0x0000000fff007c0c */ /* 0x000fda000bf05300 */
[----:B------:R-:W-:Y:S05]  /*1030*/  @!P0 BRA `(.L_x_1194) ;  /* 0x0000000000208947 */ /* 0x000fea0003800000 */
[----:B01----:R-:W0:Y:S01]  /*1040*/  LDC.64 R6, c[0x0][0x2c8] ;  /* 0x0000b200ff067b82 */ /* 0x003e220000000a00 */
[----:B-----5:R-:W-:Y:S01]  /*1050*/  IMAD.IADD R10, R18, 0x1, -R17 ;  /* 0x00000001120a7824 */ /* 0x020fe200078e0a11 */
[----:B------:R-:W-:-:S03]  /*1060*/  ULDC UR5, c[0x0][0x2d0] ;  /* 0x0000b40000057ab9 */ /* 0x000fc60000000800 */
[----:B------:R-:W-:-:S04]  /*1070*/  IMAD R3, R5, UR5, R10 ;  /* 0x0000000505037c24 */ /* 0x000fc8000f8e020a */
[----:B------:R-:W-:-:S04]  /*1080*/  IMAD R3, R3, UR5, R10 ;  /* 0x0000000503037c24 */ /* 0x000fc8000f8e020a */
[----:B0-----:R-:W-:-:S06]  /*1090*/  IMAD.WIDE R6, R3, 0x4, R6 ;  /* 0x0000000403067825 */ /* 0x001fcc00078e0206 */
[----:B------:R-:W4:Y:S02]  /*10a0*/  LDG.E R6, desc[UR8][R6.64] ;  /* 0x0000000806067981 */ /* 0x000f24000c1e1900 */
[----:B----4-:R-:W-:-:S07]  /*10b0*/  FADD.FTZ R13, R13, R6 ;  /* 0x000000060d0d7221 */ /* 0x010fce0000010000 */
.L_x_1194:
[----:B------:R4:W-:Y:S02]  /*10c0*/  STS [R8], R13 ;  /* 0x0000000d08007388 */ /* 0x0009e40000000800 */
.L_x_1193:
[----:B------:R-:W-:Y:S05]  /*10d0*/  WARPSYNC.ALL ;  /* 0x0000000000007948 */ /* 0x000fea0003800000 */
[----:B------:R-:W-:Y:S01]  /*10e0*/  BAR.SYNC.DEFER_BLOCKING 0x0 ;  /* 0x0000000000007b1d */ /* 0x000fe20000010000 */
[----:B------:R-:W-:Y:S01]  /*10f0*/  LEA.HI R3, R76, R76, RZ, 0x1 ;  /* 0x0000004c4c037211 */ /* 0x000fe200078f08ff */
[----:B01----:R-:W-:Y:S02]  /*1100*/  VIADD R9, R20, 0x20 ;  /* 0x0000002014097836 */ /* 0x003fe40000000000 */
[----:B------:R-:W-:Y:S01]  /*1110*/  VIADD R4, R4, 0xf ;  /* 0x0000000f04047836 */ /* 0x000fe20000000000 */
[----:B------:R-:W-:Y:S01]  /*1120*/  LOP3.LUT R7, R3, 0xfffffffe, RZ, 0xc0, !PT ;  /* 0xfffffffe03077812 */ /* 0x000fe200078ec0ff */
        /* <DEDUP_REMOVED lines=9> */
[----:B--23--:R0:W1:Y:S04]  /*11c0*/  LDS.64 R22, [R6] ;  /* 0x0000000006167984 */ /* 0x00c0680000000a00 */
[----:B------:R0:W2:Y:S04]  /*11d0*/  LDS.64 R24, [R6+0x10] ;  /* 0x0000100006187984 */ /* 0x0000a80000000a00 */
[----:B------:R0:W3:Y:S04]  /*11e0*/  LDS.64 R26, [R6+0x20] ;  /* 0x00002000061a7984 */ /* 0x0000e80000000a00 */
        /* <DEDUP_REMOVED lines=17> */
.L_x_1195:
[----:B------:R-:W-:Y:S01]  /*1300*/  ISETP.GE.AND P0, PT, R3, R12, PT ;  /* 0x0000000c0300720c */ /* 0x000fe20003f06270 */
[----:B------:R-:W-:Y:S01]  /*1310*/  ULDC UR13, c[0x0][0x29c] ;  /* 0x0000a700000d7ab9 */ /* 0x000fe20000000800 */
[----:B------:R-:W-:Y:S01]  /*1320*/  ULDC UR20, c[0x0][0x2a0] ;  /* 0x0000a80000147ab9 */ /* 0x000fe20000000800 */
[----:B------:R-:W-:Y:S01]  /*1330*/  ULDC.64 UR16, c[0x0][0x248] ;  /* 0x0000920000107ab9 */ /* 0x000fe20000000a00 */
[----:B------:R-:W-:Y:S01]  /*1340*/  ULDC.64 UR14, c[0x0][0x2b0] ;  /* 0x0000ac00000e7ab9 */ /* 0x000fe20000000a00 */
[----:B------:R-:W-:Y:S01]  /*1350*/  ULDC.64 UR22, c[0x0][0x2c8] ;  /* 0x0000b20000167ab9 */ /* 0x000fe20000000a00 */
[----:B------:R-:W-:Y:S01]  /*1360*/  ULDC.64 UR18, c[0x0][0x2d8] ;  /* 0x0000b60000127ab9 */ /* 0x000fe20000000a00 */
[----:B------:R-:W-:Y:S01]  /*1370*/  BSSY B0, `(.L_x_1196) ;  /* 0x0000118000007945 */ /* 0x000fe20003800000 */
[----:B------:R-:W-:Y:S02]  /*1380*/  IMAD.SHL.U32 R10, R2, 0x20, RZ ;  /* 0x00000020020a7824 */ /* 0x000fe400078e00ff */
[----:B------:R-:W-:-:S03]  /*1390*/  IMAD.SHL.U32 R7, R7, 0x2, RZ ;  /* 0x0000000207077824 */ /* 0x000fc600078e00ff */
[----:B------:R-:W-:Y:S05]  /*13a0*/  @P0 BRA `(.L_x_1197) ;  /* 0x0000001000500947 */ /* 0x000fea0003800000 */
[----:B------:R-:W1:Y:S01]  /*13b0*/  LDC.64 R56, c[0x0][0x2e0] ;  /* 0x0000b800ff387b82 */ /* 0x000e620000000a00 */
[----:B0-----:R-:W-:Y:S01]  /*13c0*/  IMAD R0, R78, UR11, R5 ;  /* 0x0000000b4e007c24 */ /* 0x001fe2000f8e0205 */
[----:B------:R-:W-:Y:S01]  /*13d0*/  ULDC UR6, c[0x0][0x2d0] ;  /* 0x0000b40000067ab9 */ /* 0x000fe20000000800 */
[--C-:B----4-:R-:W-:Y:S01]  /*13e0*/  IMAD R8, R19, UR12, R7.reuse ;  /* 0x0000000c13087c24 */ /* 0x110fe2000f8e0207 */
[----:B------:R-:W-:Y:S01]  /*13f0*/  ULDC UR5, c[0x0][0x298] ;  /* 0x0000a60000057ab9 */ /* 0x000fe20000000800 */
[--C-:B------:R-:W-:Y:S01]  /*1400*/  IMAD R55, R0, 0x20, R7.reuse ;  /* 0x0000002000377824 */ /* 0x100fe200078e0207 */
[----:B------:R-:W-:Y:S01]  /*1410*/  IADD3 R6, -R77, 0x1, RZ ;  /* 0x000000014d067810 */ /* 0x000fe20007ffe1ff */
[----:B------:R-:W-:Y:S01]  /*1420*/  IMAD R7, R10, UR12, R7 ;  /* 0x0000000c0a077c24 */ /* 0x000fe2000f8e0207 */
[----:B------:R-:W0:Y:S01]  /*1430*/  LDC.64 R58, c[0x0][0x2d8] ;  /* 0x0000b600ff3a7b82 */ /* 0x000e220000000a00 */
[----:B------:R-:W-:Y:S02]  /*1440*/  SHF.R.S32.HI R4, RZ, 0x1f, R8 ;  /* 0x0000001fff047819 */ /* 0x000fe40000011408 */
[----:B------:R-:W-:-:S05]  /*1450*/  IADD3 R9, R55, 0x4, RZ ;  /* 0x0000000437097810 */ /* 0x000fca0007ffe0ff */
[----:B------:R-:W4:Y:S01]  /*1460*/  LDC R2, c[0x0][0x2c0] ;  /* 0x0000b000ff027b82 */ /* 0x000f220000000800 */
[----:B-1----:R-:W-:-:S04]  /*1470*/  IMAD.WIDE R54, R55, 0x4, R56 ;  /* 0x0000000437367825 */ /* 0x002fc800078e0238 */
[----:B------:R-:W-:-:S04]  /*1480*/  IMAD.WIDE R56, R9, 0x4, R56 ;  /* 0x0000000409387825 */ /* 0x000fc800078e0238 */
[----:B------:R-:W-:Y:S01]  /*1490*/  IMAD.MOV.U32 R9, RZ, RZ, R3 ;  /* 0x000000ffff097224 */ /* 0x000fe200078e0003 */
[----:B------:R-:W-:Y:S01]  /*14a0*/  SHF.R.S32.HI R3, RZ, 0x1f, R7 ;  /* 0x0000001fff037819 */ /* 0x000fe20000011407 */
[----:B0-----:R-:W-:-:S04]  /*14b0*/  IMAD.WIDE R58, R5, 0x4, R58 ;  /* 0x00000004053a7825 */ /* 0x001fc800078e023a */
[----:B------:R-:W-:Y:S02]  /*14c0*/  IMAD R5, R5, UR6, R18 ;  /* 0x0000000605057c24 */ /* 0x000fe4000f8e0212 */
[----:B----4-:R-:W-:-:S07]  /*14d0*/  VIADD R2, R2, UR5 ;  /* 0x0000000502027c36 */ /* 0x010fce0008000000 */
.L_x_1217:
[----:B------:R-:W-:Y:S01]  /*14e0*/  ISETP.NE.U32.AND P0, PT, RZ, UR14, PT ;  /* 0x0000000eff007c0c */ /* 0x000fe2000bf05070 */
[----:B--2---:R-:W-:Y:S01]  /*14f0*/  IMAD.U32 R74, RZ, RZ, UR14 ;  /* 0x0000000eff4a7e24 */ /* 0x004fe2000f8e00ff */
[----:B------:R-:W-:Y:S01]  /*1500*/  MOV R75, UR15 ;  /* 0x0000000f004b7c02 */ /* 0x000fe20008000f00 */
[----:B0-----:R-:W0:Y:S01]  /*1510*/  LDC R79, c[0x0][0x284] ;  /* 0x0000a100ff4f7b82 */ /* 0x001e220000000800 */
[----:B------:R-:W-:-:S13]  /*1520*/  ISETP.NE.AND.EX P0, PT, RZ, UR15, PT, P0 ;  /* 0x0000000fff007c0c */ /* 0x000fda000bf05300 */
[----:B------:R-:W-:Y:S02]  /*1530*/  @P0 IADD3 R74, P2, P3, R9, UR4, R74 ;  /* 0x00000004094a0c10 */ /* 0x000fe4000fb5e04a */
[----:B---3--:R-:W-:-:S04]  /*1540*/  @P0 SHF.R.S32.HI R0, RZ, 0x1f, R9 ;  /* 0x0000001fff000819 */ /* 0x008fc80000011409 */
[----:B------:R-:W-:-:S05]  /*1550*/  @P0 IADD3.X R75, R0, UR10, R75, P2, P3 ;  /* 0x0000000a004b0c10 */ /* 0x000fca00097e644b */
[----:B-1---5:R1:W5:Y:S01]  /*1560*/  @P0 LDG.E.U8 R0, desc[UR8][R74.64] ;  /* 0x000000084a000981 */ /* 0x022362000c1e1100 */
[----:B----4-:R-:W-:Y:S01]  /*1570*/  IABS R82, R9 ;  /* 0x0000000900527213 */ /* 0x010fe20000000000 */
        /* <DEDUP_REMOVED lines=8> */
[----:B------:R-:W-:-:S05]  /*1600*/  @!P2 IMAD.IADD R80, R80, 0x1, -R83 ;  /* 0x000000015050a824 */ /* 0x000fca00078e0a53 */
[----:B------:R-:W-:-:S13]  /*1610*/  ISETP.GT.U32.AND P2, PT, R16, R80, PT ;  /* 0x000000501000720c */ /* 0x000fda0003f44070 */
[----:B------:R-:W-:Y:S01]  /*1620*/  @!P2 IMAD.IADD R80, R80, 0x1, -R83 ;  /* 0x000000015050a824 */ /* 0x000fe200078e0a53 */
[----:B------:R-:W-:-:S04]  /*1630*/  ISETP.GE.AND P2, PT, R9, R18, PT ;  /* 0x000000120900720c */ /* 0x000fc80003f46270 */
[----:B------:R-:W-:Y:S02]  /*1640*/  @!P3 IADD3 R80, -R80, RZ, RZ ;  /* 0x000000ff5050b210 */ /* 0x000fe40007ffe1ff */
[----:B------:R-:W-:-:S07]  /*1650*/  @!P4 LOP3.LUT R80, RZ, R79, RZ, 0x33, !PT ;  /* 0x0000004fff50c212 */ /* 0x000fce00078e33ff */
[----:B-1----:R-:W-:Y:S05]  /*1660*/  @P2 BRA `(.L_x_1199) ;  /* 0x00000000004c2947 */ /* 0x002fea0003800000 */
[----:B------:R-:W-:-:S05]  /*1670*/  IMAD.SHL.U32 R81, R80, 0x4, RZ ;  /* 0x0000000450517824 */ /* 0x000fca00078e00ff */
        /* <DEDUP_REMOVED lines=8> */
[----:B------:R-:W4:Y:S01]  /*1700*/  @P1 LDG.E.64 R74, desc[UR8][R54.64] ;  /* 0x00000008364a1981 */ /* 0x000f22000c1e1b00 */
[----:B------:R-:W-:Y:S01]  /*1710*/  IADD3 R81, P3, R8, R81, RZ ;  /* 0x0000005108517210 */ /* 0x000fe20007f7e0ff */
[----:B-----5:R-:W-:Y:S01]  /*1720*/  FADD.FTZ R60, R38, R60 ;  /* 0x0000003c263c7221 */ /* 0x020fe20000010000 */
[----:B------:R-:W-:-:S03]  /*1730*/  FADD.FTZ R61, R39, R61 ;  /* 0x0000003d273d7221 */ /* 0x000fc60000010000 */
[----:B------:R-:W-:Y:S01]  /*1740*/  IMAD.X R84, R4, 0x1, R82, P3 ;  /* 0x0000000104547824 */ /* 0x000fe200018e0652 */
[----:B------:R-:W-:-:S04]  /*1750*/  LEA R82, P3, R81, UR16, 0x2 ;  /* 0x0000001051527c11 */ /* 0x000fc8000f8610ff */
[----:B------:R-:W-:Y:S01]  /*1760*/  LEA.HI.X R83, R81, UR17, R84, 0x2, P3 ;  /* 0x0000001151537c11 */ /* 0x000fe200098f1454 */
[----:B----4-:R-:W-:Y:S01]  /*1770*/  @P1 FMUL.FTZ R60, R60, R74 ;  /* 0x0000004a3c3c1220 */ /* 0x010fe20000410000 */
[----:B------:R-:W-:-:S05]  /*1780*/  @P1 FMUL.FTZ R61, R61, R75 ;  /* 0x0000004b3d3d1220 */ /* 0x000fca0000410000 */
[----:B------:R0:W-:Y:S02]  /*1790*/  STG.E.64 desc[UR8][R82.64], R60 ;  /* 0x0000003c52007986 */ /* 0x0001e4000c101b08 */
.L_x_1199:
[----:B------:R-:W-:Y:S05]  /*17a0*/  BSYNC B1 ;  /* 0x0000000000017941 */ /* 0x000fea0003800000 */
.L_x_1198:
[----:B------:R-:W-:Y:S04]  /*17b0*/  BSSY B1, `(.L_x_1200) ;  /* 0x0000016000017945 */ /* 0x000fe80003800000 */
[----:B------:R-:W-:Y:S05]  /*17c0*/  @P2 BRA `(.L_x_1201) ;  /* 0x0000000000502947 */ /* 0x000fea0003800000 */
[----:B------:R-:W-:-:S05]  /*17d0*/  IADD3 R20, R80, R79, RZ ;  /* 0x0000004f50147210 */ /* 0x000fca0007ffe0ff */
[----:B------:R-:W-:-:S05]  /*17e0*/  IMAD.SHL.U32 R81, R20, 0x4, RZ ;  /* 0x0000000414517824 */ /* 0x000fca00078e00ff */
[----:B0-----:R-:W-:Y:S02]  /*17f0*/  SHF.R.S32.HI R82, RZ, 0x1f, R81 ;  /* 0x0000001fff527819 */ /* 0x001fe40000011451 */
        /* <DEDUP_REMOVED lines=17> */
.L_x_1201:
[----:B------:R-:W-:Y:S05]  /*1910*/  BSYNC B1 ;  /* 0x0000000000017941 */ /* 0x000fea0003800000 */
.L_x_1200:
[----:B------:R-:W-:Y:S04]  /*1920*/  BSSY B1, `(.L_x_1202) ;  /* 0x0000016000017945 */ /* 0x000fe80003800000 */
[----:B------:R-:W-:Y:S05]  /*1930*/  @P2 BRA `(.L_x_1203) ;  /* 0x0000000000502947 */ /* 0x000fea0003800000 */
[----:B------:R-:W-:-:S05]  /*1940*/  LEA R62, R79, R80, 0x1 ;  /* 0x000000504f3e7211 */ /* 0x000fca00078e08ff */
[----:B------:R-:W-:-:S05]  /*1950*/  IMAD.SHL.U32 R81, R62, 0x4, RZ ;  /* 0x000000043e517824 */ /* 0x000fca00078e00ff */
[----:B01----:R-:W-:Y:S02]  /*1960*/  SHF.R.S32.HI R82, RZ, 0x1f, R81 ;  /* 0x0000001fff527819 */ /* 0x003fe40000011451 */
        /* <DEDUP_REMOVED lines=17> */
.L_x_1203:
[----:B------:R-:W-:Y:S05]  /*1a80*/  BSYNC B1 ;  /* 0x0000000000017941 */ /* 0x000fea0003800000 */
.L_x_1202:
[----:B------:R-:W-:Y:S04]  /*1a90*/  BSSY B1, `(.L_x_1204) ;  /* 0x0000016000017945 */ /* 0x000fe80003800000 */
[----:B------:R-:W-:Y:S05]  /*1aa0*/  @P2 BRA `(.L_x_1205) ;  /* 0x0000000000502947 */ /* 0x000fea0003800000 */
[----:B------:R-:W-:-:S05]  /*1ab0*/  IMAD R64, R79, 0x3, R80 ;  /* 0x000000034f407824 */ /* 0x000fca00078e0250 */
[----:B------:R-:W-:-:S04]  /*1ac0*/  SHF.L.U32 R81, R64, 0x2, RZ ;  /* 0x0000000240517819 */ /* 0x000fc800000006ff */
[----:B01--4-:R-:W-:Y:S02]  /*1ad0*/  SHF.R.S32.HI R82, RZ, 0x1f, R81 ;  /* 0x0000001fff527819 */ /* 0x013fe40000011451 */
        /* <DEDUP_REMOVED lines=17> */
.L_x_1205:
[----:B------:R-:W-:Y:S05]  /*1bf0*/  BSYNC B1 ;  /* 0x0000000000017941 */ /* 0x000fea0003800000 */
.L_x_1204:
        /* <DEDUP_REMOVED lines=22> */
.L_x_1207:
[----:B------:R-:W-:Y:S05]  /*1d60*/  BSYNC B1 ;  /* 0x0000000000017941 */ /* 0x000fea0003800000 */
.L_x_1206:
[----:B------:R-:W-:Y:S04]  /*1d70*/  BSSY B1, `(.L_x_1208) ;  /* 0x0000016000017945 */ /* 0x000fe80003800000 */
[----:B------:R-:W-:Y:S05]  /*1d80*/  @P2 BRA `(.L_x_1209) ;  /* 0x0000000000502947 */ /* 0x000fea0003800000 */
[----:B------:R-:W-:-:S04]  /*1d90*/  IMAD R68, R79, 0x5, R80 ;  /* 0x000000054f447824 */ /* 0x000fc800078e0250 */
[----:B------:R-:W-:-:S05]  /*1da0*/  IMAD.SHL.U32 R81, R68, 0x4, RZ ;  /* 0x0000000444517824 */ /* 0x000fca00078e00ff */
[----:B01--4-:R-:W-:Y:S02]  /*1db0*/  SHF.R.S32.HI R82, RZ, 0x1f, R81 ;  /* 0x0000001fff527819 */ /* 0x013fe40000011451 */
[----:B------:R-:W-:-:S04]  /*1dc0*/  IADD3 R69, P3, R7, R81, RZ ;  /* 0x0000005107457210 */ /* 0x000fc80007f7e0ff */
[----:B------:R-:W-:Y:S02]  /*1dd0*/  IADD3.X R74, R3, R82, RZ, P3, !PT ;  /* 0x00000052034a7210 */ /* 0x000fe40001ffe4ff */
        /* <DEDUP_REMOVED lines=15> */
.L_x_1209:
[----:B------:R-:W-:Y:S05]  /*1ed0*/  BSYNC B1 ;  /* 0x0000000000017941 */ /* 0x000fea0003800000 */
.L_x_1208:
[----:B------:R-:W-:Y:S04]  /*1ee0*/  BSSY B1, `(.L_x_1210) ;  /* 0x0000016000017945 */ /* 0x000fe80003800000 */
[----:B------:R-:W-:Y:S05]  /*1ef0*/  @P2 BRA `(.L_x_1211) ;  /* 0x0000000000502947 */ /* 0x000fea0003800000 */
[----:B------:R-:W-:-:S04]  /*1f00*/  IMAD R70, R79, 0x6, R80 ;  /* 0x000000064f467824 */ /* 0x000fc800078e0250 */
[----:B------:R-:W-:-:S05]  /*1f10*/  IMAD.SHL.U32 R81, R70, 0x4, RZ ;  /* 0x0000000446517824 */ /* 0x000fca00078e00ff */
        /* <DEDUP_REMOVED lines=11> */
[----:B------:R-:W-:Y:S02]  /*1fd0*/  FADD.FTZ R71, R51, R71 ;  /* 0x0000004733477221 */ /* 0x000fe40000010000 */
[----:B------:R-:W-:Y:S02]  /*1fe0*/  IADD3.X R84, R4, R82, RZ, P3, !PT ;  /* 0x0000005204547210 */ /* 0x000fe40001ffe4ff */
[----:B------:R-:W-:-:S04]  /*1ff0*/  LEA R82, P3, R81, UR16, 0x2 ;  /* 0x0000001051527c11 */ /* 0x000fc8000f8610ff */
[----:B------:R-:W-:Y:S01]  /*2000*/  LEA.HI.X R83, R81, UR17, R84, 0x2, P3 ;  /* 0x0000001151537c11 */ /* 0x000fe200098f1454 */
[----:B----4-:R-:W-:Y:S01]  /*2010*/  @P1 FMUL.FTZ R70, R70, R74 ;  /* 0x0000004a46461220 */ /* 0x010fe20000410000 */
[----:B------:R-:W-:-:S05]  /*2020*/  @P1 FMUL.FTZ R71, R71, R75 ;  /* 0x0000004b47471220 */ /* 0x000fca0000410000 */
[----:B------:R0:W-:Y:S02]  /*2030*/  STG.E.64 desc[UR8][R82.64], R70 ;  /* 0x0000004652007986 */ /* 0x0001e4000c101b08 */
.L_x_1211:
[----:B------:R-:W-:Y:S05]  /*2040*/  BSYNC B1 ;  /* 0x0000000000017941 */ /* 0x000fea0003800000 */
.L_x_1210:
        /* <DEDUP_REMOVED lines=22> */
.L_x_1213:
[----:B------:R-:W-:Y:S05]  /*21b0*/  BSYNC B1 ;  /* 0x0000000000017941 */ /* 0x000fea0003800000 */
.L_x_1212:
[----:B--2--5:R-:W-:Y:S01]  /*21c0*/  FMUL.FTZ R75, R24, R20 ;  /* 0x00000014184b7220 */ /* 0x024fe20000410000 */
[----:B------:R-:W-:Y:S01]  /*21d0*/  FMUL.FTZ R74, R25, R21 ;  /* 0x00000015194a7220 */ /* 0x000fe20000410000 */
[----:B------:R-:W-:Y:S01]  /*21e0*/  UMOV UR5, 0xffffffff ;  /* 0xffffffff00057882 */ /* 0x000fe20000000000 */
[----:B------:R-:W-:Y:S01]  /*21f0*/  ISETP.NE.AND P0, PT, R0, RZ, P0 ;  /* 0x000000ff0000720c */ /* 0x000fe20000705270 */
[----:B------:R-:W-:Y:S01]  /*2200*/  FFMA.FTZ R75, R22, R60, R75 ;  /* 0x0000003c164b7223 */ /* 0x000fe2000001004b */
[----:B------:R-:W-:-:S03]  /*2210*/  FFMA.FTZ R74, R23, R61, R74 ;  /* 0x0000003d174a7223 */ /* 0x000fc6000001004a */
[----:B---3--:R-:W-:Y:S01]  /*2220*/  FFMA.FTZ R75, R26, R62, R75 ;  /* 0x0000003e1a4b7223 */ /* 0x008fe2000001004b */
        /* <DEDUP_REMOVED lines=13> */
[----:B------:R2:W3:Y:S02]  /*2300*/  SHFL.BFLY PT, R75, R74, 0x1, 0x1f ;  /* 0x0c201f004a4b7f89 */ /* 0x0004e400000e0000 */
.L_x_1283:
[----:B------:R-:W-:Y:S01]  /*2310*/  LOP3.LUT P2, RZ, R76, 0x1, RZ, 0xc0, !PT ;  /* 0x000000014cff7812 */ /* 0x000fe2000784c0ff */
[----:B---3--:R-:W-:Y:S01]  /*2320*/  FADD.FTZ R75, R74, R75 ;  /* 0x0000004b4a4b7221 */ /* 0x008fe20000010000 */
        /* <DEDUP_REMOVED lines=8> */
[----:B0-----:R-:W0:Y:S08]  /*23b0*/  @P3 LDC R80, c[0x0][0x2d0] ;  /* 0x0000b400ff503b82 */ /* 0x001e300000000800 */
[----:B--2---:R-:W2:Y:S01]  /*23c0*/  @P3 LDC.64 R74, c[0x0][0x2c8] ;  /* 0x0000b200ff4a3b82 */ /* 0x004ea20000000a00 */
[----:B0-----:R-:W-:Y:S02]  /*23d0*/  @P3 IMAD R79, R5, R80, R9 ;  /* 0x00000050054f3224 */ /* 0x001fe400078e0209 */
[----:B------:R-:W3:Y:S02]  /*23e0*/  @P2 LDG.E R80, desc[UR8][R58.64] ;  /* 0x000000083a502981 */ /* 0x000ee4000c1e1900 */
[----:B--2---:R-:W-:-:S06]  /*23f0*/  @P3 IMAD.WIDE R74, R79, 0x4, R74 ;  /* 0x000000044f4a3825 */ /* 0x004fcc00078e024a */
[----:B------:R-:W2:Y:S01]  /*2400*/  @P3 LDG.E R75, desc[UR8][R74.64] ;  /* 0x000000084a4b3981 */ /* 0x000ea2000c1e1900 */
[----:B------:R-:W-:-:S04]  /*2410*/  @P2 ISETP.GE.AND P4, PT, R9, R2, PT ;  /* 0x000000020900220c */ /* 0x000fc80003f86270 */
[----:B------:R-:W-:-:S04]  /*2420*/  @P2 SEL R79, R17, RZ, !P4 ;  /* 0x000000ff114f2207 */ /* 0x000fc80006000000 */
[----:B------:R-:W-:Y:S02]  /*2430*/  @P2 IADD3 R79, R79, R9, R6 ;  /* 0x000000094f4f2210 */ /* 0x000fe40007ffe006 */
[----:B-1--4-:R-:W-:Y:S02]  /*2440*/  IADD3 R82, R9, -UR7, RZ ;  /* 0x8000000709527c10 */ /* 0x012fe4000fffe0ff */
[----:B------:R-:W-:-:S03]  /*2450*/  @P2 I2FP.F32.S32 R79, R79 ;  /* 0x0000004f004f2245 */ /* 0x000fc60000201400 */
[----:B------:R-:W-:Y:S02]  /*2460*/  IMAD R81, R82, 0x4, R11 ;  /* 0x0000000452517824 */ /* 0x000fe400078e020b */
[----:B--2---:R-:W-:-:S04]  /*2470*/  @P3 FADD.FTZ R0, R0, R75 ;  /* 0x0000004b00003221 */ /* 0x004fc80000010000 */
[----:B---3--:R-:W-:-:S05]  /*2480*/  @P2 FFMA.FTZ R0, R79, R80, R0 ;  /* 0x000000504f002223 */ /* 0x008fca0000010000 */
[----:B------:R3:W-:Y:S01]  /*2490*/  STS [R81], R0 ;  /* 0x0000000051007388 */ /* 0x0007e20000000800 */
[----:B------:R-:W-:-:S07]  /*24a0*/  @!P0 FMNMX.FTZ R13, R13, R0, !PT ;  /* 0x000000000d0d8209 */ /* 0x000fce0007810000 */
.L_x_1216:
[----:B------:R-:W-:Y:S05]  /*24b0*/  BSYNC B1 ;  /* 0x0000000000017941 */ /* 0x000fea0003800000 */
.L_x_1215:
[----:B------:R-:W-:-:S05]  /*24c0*/  VIADD R9, R9, 0x40 ;  /* 0x0000004009097836 */ /* 0x000fca0000000000 */
[----:B------:R-:W-:-:S13]  /*24d0*/  ISETP.GE.AND P0, PT, R9, R12, PT ;  /* 0x0000000c0900720c */ /* 0x000fda0003f06270 */
[----:B------:R-:W-:Y:S05]  /*24e0*/  @!P0 BRA `(.L_x_1217) ;  /* 0xffffffec00fc8947 */ /* 0x000fea000383ffff */
.L_x_1197:
[----:B------:R-:W-:Y:S05]  /*24f0*/  BSYNC B0 ;  /* 0x0000000000007941 */ /* 0x000fea0003800000 */
.L_x_1196:
[----:B------:R-:W-:Y:S01]  /*2500*/  UMOV UR5, 0xffffffff ;  /* 0xffffffff00057882 */ /* 0x000fe20000000000 */
[----:B------:R-:W-:Y:S02]  /*2510*/  SHF.R.S32.HI R7, RZ, 0x1f, R76 ;  /* 0x0000001fff077819 */ /* 0x000fe4000001144c */
[----:B------:R-:W-:Y:S05]  /*2520*/  BRA.DIV UR5, `(.L_x_1218) ;  /* 0x0000003205c47947 */ /* 0x000fea000b800000 */
[----:B0--3--:R-:W0:Y:S02]  /*2530*/  SHFL.BFLY PT, R0, R13, 0x10, 0x1f ;  /* 0x0e001f000d007f89 */ /* 0x009e2400000e0000 */
[----:B0-----:R-:W-:-:S05]  /*2540*/  FMNMX.FTZ R0, R0, R13, !PT ;  /* 0x0000000d00007209 */ /* 0x001fca0007810000 */
[----:B------:R-:W0:Y:S02]  /*2550*/  SHFL.BFLY PT, R3, R0, 0x8, 0x1f ;  /* 0x0d001f0000037f89 */ /* 0x000e2400000e0000 */
[----:B0-----:R-:W-:-:S05]  /*2560*/  FMNMX.FTZ R3, R0, R3, !PT ;  /* 0x0000000300037209 */ /* 0x001fca0007810000 */
[----:B------:R-:W0:Y:S02]  /*2570*/  SHFL.BFLY PT, R2, R3, 0x4, 0x1f ;  /* 0x0c801f0003027f89 */ /* 0x000e2400000e0000 */
[----:B0-----:R-:W-:-:S05]  /*2580*/  FMNMX.FTZ R2, R3, R2, !PT ;  /* 0x0000000203027209 */ /* 0x001fca0007810000 */
[----:B------:R0:W3:Y:S02]  /*2590*/  SHFL.BFLY PT, R5, R2, 0x2, 0x1f ;  /* 0x0c401f0002057f89 */ /* 0x0000e400000e0000 */
.L_x_1289:
[----:B------:R-:W-:Y:S01]  /*25a0*/  LEA.HI R0, R7, R76, RZ, 0x5 ;  /* 0x0000004c07007211 */ /* 0x000fe200078f28ff */
[----:B------:R-:W-:Y:S05]  /*25b0*/  WARPSYNC.ALL ;  /* 0x0000000000007948 */ /* 0x000fea0003800000 */
[----:B------:R-:W-:Y:S02]  /*25c0*/  LOP3.LUT R3, R0, 0xffffffe0, RZ, 0xc0, !PT ;  /* 0xffffffe000037812 */ /* 0x000fe400078ec0ff */
[----:B---3--:R-:W-:-:S03]  /*25d0*/  FMNMX.FTZ R5, R2, R5, !PT ;  /* 0x0000000502057209 */ /* 0x008fc60007810000 */
[----:B------:R-:W-:-:S05]  /*25e0*/  IMAD.IADD R3, R76, 0x1, -R3 ;  /* 0x000000014c037824 */ /* 0x000fca00078e0a03 */
[----:B------:R-:W-:-:S13]  /*25f0*/  ISETP.NE.AND P0, PT, R3, RZ, PT ;  /* 0x000000ff0300720c */ /* 0x000fda0003f05270 */
[----:B------:R-:W3:Y:S01]  /*2600*/  @!P0 S2R R4, SR_CgaCtaId ;  /* 0x0000000000048919 */ /* 0x000ee20000008800 */
[----:B------:R-:W-:Y:S02]  /*2610*/  @!P0 MOV R7, 0x400 ;  /* 0x0000040000078802 */ /* 0x000fe40000000f00 */
[----:B------:R-:W-:Y:S02]  /*2620*/  @!P0 SHF.R.S32.HI R0, RZ, 0x5, R0 ;  /* 0x00000005ff008819 */ /* 0x000fe40000011400 */
[----:B---3--:R-:W-:-:S04]  /*2630*/  @!P0 LEA R7, R4, R7, 0x18 ;  /* 0x0000000704078211 */ /* 0x008fc800078ec0ff */
[----:B------:R-:W-:-:S05]  /*2640*/  @!P0 LEA R0, R0, R7, 0x2 ;  /* 0x0000000700008211 */ /* 0x000fca00078e10ff */
[----:B------:R3:W-:Y:S01]  /*2650*/  @!P0 STS [R0], R5 ;  /* 0x0000000500008388 */ /* 0x0007e20000000800 */
[----:B------:R-:W-:Y:S01]  /*2660*/  BAR.SYNC.DEFER_BLOCKING 0x0 ;  /* 0x0000000000007b1d */ /* 0x000fe20000010000 */
[----:B------:R-:W-:Y:S01]  /*2670*/  ISETP.GT.AND P0, PT, R3, 0x3, PT ;  /* 0x000000030300780c */ /* 0x000fe20003f04270 */
[----:B0-----:R-:W-:Y:S01]  /*2680*/  IMAD.MOV.U32 R2, RZ, RZ, -0x800001 ;  /* 0xff7fffffff027424 */ /* 0x001fe200078e00ff */
[----:B------:R-:W-:-:S03]  /*2690*/  HFMA2.MMA R6, -RZ, RZ, 0, 0 ;  /* 0x00000000ff067435 */ /* 0x000fc600000001ff */
[----:B------:R-:W-:Y:S08]  /*26a0*/  BSSY B0, `(.L_x_1219) ;  /* 0x0000081000007945 */ /* 0x000ff00003800000 */
[----:B---3--:R-:W0:Y:S01]  /*26b0*/  @!P0 S2R R5, SR_CgaCtaId ;  /* 0x0000000000058919 */ /* 0x008e220000008800 */
        /* <DEDUP_REMOVED lines=9> */
[----:B------:R0:W3:Y:S01]  /*2750*/  SHFL.IDX PT, R12, R4, RZ, 0x1f ;  /* 0x00001fff040c7589 */ /* 0x0000e200000e0000 */
[----:B------:R-:W-:-:S13]  /*2760*/  ISETP.GE.AND P2, PT, R0, R77, PT ;  /* 0x0000004d0000720c */ /* 0x000fda0003f46270 */
[----:B0-----:R-:W-:Y:S05]  /*2770*/  @P2 BRA `(.L_x_1220) ;  /* 0x0000000400cc2947 */ /* 0x001fea0003800000 */
[----:B------:R-:W-:Y:S01]  /*2780*/  ULOP3.LUT UR5, URZ, UR7, URZ, 0x33, !UPT ;  /* 0x000000073f057292 */ /* 0x000fe2000f8e333f */
[----:B------:R-:W-:Y:S01]  /*2790*/  BSSY B1, `(.L_x_1221) ;  /* 0x0000028000017945 */ /* 0x000fe20003800000 */
[----:B------:R-:W-:Y:S02]  /*27a0*/  IMAD.MOV.U32 R6, RZ, RZ, RZ ;  /* 0x000000ffff067224 */ /* 0x000fe400078e00ff */
[----:B----4-:R-:W-:Y:S02]  /*27b0*/  IMAD.MOV.U32 R8, RZ, RZ, R0 ;  /* 0x000000ffff087224 */ /* 0x010fe400078e0000 */
        /* <DEDUP_REMOVED lines=16> */
.L_x_1226:
[----:B------:R-:W-:Y:S04]  /*28c0*/  BSSY B2, `(.L_x_1223) ;  /* 0x000000b000027945 */ /* 0x000fe80003800000 */
[----:B0-----:R-:W-:Y:S05]  /*28d0*/  @!P0 BRA `(.L_x_1224) ;  /* 0x0000000000148947 */ /* 0x001fea0003800000 */
[----:B------:R-:W-:-:S06]  /*28e0*/  IMAD.MOV.U32 R2, RZ, RZ, R9 ;  /* 0x000000ffff027224 */ /* 0x000fcc00078e0009 */
[----:B------:R-:W4:Y:S01]  /*28f0*/  LDG.E.U8 R2, desc[UR8][R2.64] ;  /* 0x0000000802027981 */ /* 0x000f22000c1e1100 */
[----:B------:R-:W-:Y:S01]  /*2900*/  IMAD.MOV.U32 R7, RZ, RZ, RZ ;  /* 0x000000ffff077224 */ /* 0x000fe200078e00ff */
[----:B----4-:R-:W-:-:S13]  /*2910*/  ISETP.NE.AND P3, PT, R2, RZ, PT ;  /* 0x000000ff0200720c */ /* 0x010fda0003f65270 */
[----:B------:R-:W-:Y:S05]  /*2920*/  @P3 BRA `(.L_x_1225) ;  /* 0x0000000000103947 */ /* 0x000fea0003800000 */
.L_x_1224:
[----:B------:R-:W3:Y:S02]  /*2930*/  LDS R2, [R5] ;  /* 0x0000000005027984 */ /* 0x000ee40000000800 */
[----:B---3--:R-:W-:-:S04]  /*2940*/  FADD.FTZ R2, -R12, R2 ;  /* 0x000000020c027221 */ /* 0x008fc80000010100 */
[----:B------:R-:W-:-:S04]  /*2950*/  FMUL.FTZ R2, R2, 1.4426950216293334961 ;  /* 0x3fb8aa3b02027820 */ /* 0x000fc80000410000 */
[----:B------:R0:W4:Y:S03]  /*2960*/  MUFU.EX2 R7, R2 ;  /* 0x0000000200077308 */ /* 0x0001260000000800 */
.L_x_1225:
[----:B------:R-:W-:Y:S05]  /*2970*/  BSYNC B2 ;  /* 0x0000000000027941 */ /* 0x000fea0003800000 */
.L_x_1223:
[----:B------:R-:W-:Y:S01]  /*2980*/  VIADD R4, R4, 0xffffffff ;  /* 0xffffffff04047836 */ /* 0x000fe20000000000 */
[----:B------:R-:W-:Y:S01]  /*2990*/  IADD3 R9, P4, R9, 0x80, RZ ;  /* 0x0000008009097810 */ /* 0x000fe20007f9e0ff */
[----:B----4-:R4:W-:Y:S01]  /*29a0*/  STS [R5], R7 ;  /* 0x0000000705007388 */ /* 0x0109e20000000800 */
[----:B------:R-:W-:Y:S01]  /*29b0*/  FADD.FTZ R6, R7, R6 ;  /* 0x0000000607067221 */ /* 0x000fe20000010000 */
[----:B------:R-:W-:Y:S02]  /*29c0*/  IADD3 R8, R8, 0x80, RZ ;  /* 0x0000008008087810 */ /* 0x000fe40007ffe0ff */
[----:B------:R-:W-:Y:S01]  /*29d0*/  ISETP.NE.AND P3, PT, R4, RZ, PT ;  /* 0x000000ff0400720c */ /* 0x000fe20003f65270 */
[----:B------:R-:W-:Y:S02]  /*29e0*/  IMAD.X R3, RZ, RZ, R3, P4 ;  /* 0x000000ffff037224 */ /* 0x000fe400020e0603 */
[----:B----4-:R-:W-:-:S10]  /*29f0*/  VIADD R5, R5, 0x200 ;  /* 0x0000020005057836 */ /* 0x010fd40000000000 */
[----:B------:R-:W-:Y:S05]  /*2a00*/  @P3 BRA `(.L_x_1226) ;  /* 0xfffffffc00ac3947 */ /* 0x000fea000383ffff */
.L_x_1222:
[----:B------:R-:W-:Y:S05]  /*2a10*/  BSYNC B1 ;  /* 0x0000000000017941 */ /* 0x000fea0003800000 */
.L_x_1221:
        /* <DEDUP_REMOVED lines=14> */
.L_x_1239:
[----:B------:R-:W-:Y:S01]  /*2b00*/  BSSY B1, `(.L_x_1227) ;  /* 0x000000b000017945 */ /* 0x000fe20003800000 */
[----:B------:R-:W-:-:S03]  /*2b10*/  IMAD.MOV.U32 R2, RZ, RZ, R7 ;  /* 0x000000ffff027224 */ /* 0x000fc600078e0007 */
[----:B------:R-:W-:Y:S05]  /*2b20*/  @!P0 BRA `(.L_x_1228) ;  /* 0x0000000000108947 */ /* 0x000fea0003800000 */
[----:B------:R-:W4:Y:S02]  /*2b30*/  LDG.E.U8 R5, desc[UR8][R2.64] ;  /* 0x0000000802057981 */ /* 0x000f24000c1e1100 */
[----:B----4-:R-:W-:-:S13]  /*2b40*/  ISETP.NE.AND P3, PT, R5, RZ, PT ;  /* 0x000000ff0500720c */ /* 0x010fda0003f65270 */
[----:B------:R-:W-:Y:S01]  /*2b50*/  @P3 MOV R5, RZ ;  /* 0x000000ff00053202 */ /* 0x000fe20000000f00 */
[----:B------:R-:W-:Y:S06]  /*2b60*/  @P3 BRA `(.L_x_1229) ;  /* 0x0000000000103947 */ /* 0x000fec0003800000 */
.L_x_1228:
[----:B------:R-:W3:Y:S02]  /*2b70*/  LDS R5, [R4+-0x400] ;  /* 0xfffc000004057984 */ /* 0x000ee40000000800 */
[----:B---3--:R-:W-:-:S04]  /*2b80*/  FADD.FTZ R5, -R12, R5 ;  /* 0x000000050c057221 */ /* 0x008fc80000010100 */
[----:B------:R-:W-:-:S06]  /*2b90*/  FMUL.FTZ R5, R5, 1.4426950216293334961 ;  /* 0x3fb8aa3b05057820 */ /* 0x000fcc0000410000 */
[----:B------:R-:W0:Y:S02]  /*2ba0*/  MUFU.EX2 R5, R5 ;  /* 0x0000000500057308 */ /* 0x000e240000000800 */
.L_x_1229:
[----:B------:R-:W-:Y:S05]  /*2bb0*/  BSYNC B1 ;  /* 0x0000000000017941 */ /* 0x000fea0003800000 */
.L_x_1227:
[----:B0-----:R0:W-:Y:S01]  /*2bc0*/  STS [R4+-0x400], R5 ;  /* 0xfffc000504007388 */ /* 0x0011e20000000800 */
[----:B------:R-:W-:Y:S01]  /*2bd0*/  BSSY B1, `(.L_x_1230) ;  /* 0x000000b000017945 */ /* 0x000fe20003800000 */
[----:B------:R-:W-:-:S03]  /*2be0*/  FADD.FTZ R6, R5, R6 ;  /* 0x0000000605067221 */ /* 0x000fc60000010000 */
[----:B------:R-:W-:Y:S05]  /*2bf0*/  @!P0 BRA `(.L_x_1231) ;  /* 0x0000000000108947 */ /* 0x000fea0003800000 */
[----:B0-----:R-:W4:Y:S02]  /*2c00*/  LDG.E.U8 R5, desc[UR8][R2.64+0x80] ;  /* 0x0000800802057981 */ /* 0x001f24000c1e1100 */
[----:B----4-:R-:W-:-:S13]  /*2c10*/  ISETP.NE.AND P3, PT, R5, RZ, PT ;  /* 0x000000ff0500720c */ /* 0x010fda0003f65270 */
[----:B------:R-:W-:Y:S01]  /*2c20*/  @P3 IMAD.MOV.U32 R5, RZ, RZ, RZ ;  /* 0x000000ffff053224 */ /* 0x000fe200078e00ff */
[----:B------:R-:W-:Y:S06]  /*2c30*/  @P3 BRA `(.L_x_1232) ;  /* 0x0000000000103947 */ /* 0x000fec0003800000 */
.L_x_1231:
[----:B0-----:R-:W3:Y:S02]  /*2c40*/  LDS R5, [R4+-0x200] ;  /* 0xfffe000004057984 */ /* 0x001ee40000000800 */
[----:B---3--:R-:W-:-:S04]  /*2c50*/  FADD.FTZ R5, -R12, R5 ;  /* 0x000000050c057221 */ /* 0x008fc80000010100 */
[----:B------:R-:W-:-:S06]  /*2c60*/  FMUL.FTZ R5, R5, 1.4426950216293334961 ;  /* 0x3fb8aa3b05057820 */ /* 0x000fcc0000410000 */
[----:B------:R-:W0:Y:S02]  /*2c70*/  MUFU.EX2 R5, R5 ;  /* 0x0000000500057308 */ /* 0x000e240000000800 */
.L_x_1232:
[----:B------:R-:W-:Y:S05]  /*2c80*/  BSYNC B1 ;  /* 0x0000000000017941 */ /* 0x000fea0003800000 */
.L_x_1230:
[----:B0-----:R0:W-:Y:S01]  /*2c90*/  STS [R4+-0x200], R5 ;  /* 0xfffe000504007388 */ /* 0x0011e20000000800 */
[----:B------:R-:W-:Y:S01]  /*2ca0*/  BSSY B1, `(.L_x_1233) ;  /* 0x000000b000017945 */ /* 0x000fe20003800000 */
[----:B------:R-:W-:-:S03]  /*2cb0*/  FADD.FTZ R6, R6, R5 ;  /* 0x0000000506067221 */ /* 0x000fc60000010000 */
[----:B------:R-:W-:Y:S05]  /*2cc0*/  @!P0 BRA `(.L_x_1234) ;  /* 0x0000000000108947 */ /* 0x000fea0003800000 */
[----:B0-----:R-:W4:Y:S02]  /*2cd0*/  LDG.E.U8 R5, desc[UR8][R2.64+0x100] ;  /* 0x0001000802057981 */ /* 0x001f24000c1e1100 */
[----:B----4-:R-:W-:Y:S01]  /*2ce0*/  ISETP.NE.AND P3, PT, R5, RZ, PT ;  /* 0x000000ff0500720c */ /* 0x010fe20003f65270 */
[----:B------:R-:W-:-:S12]  /*2cf0*/  IMAD.MOV.U32 R5, RZ, RZ, RZ ;  /* 0x000000ffff057224 */ /* 0x000fd800078e00ff */
[----:B------:R-:W-:Y:S05]  /*2d00*/  @P3 BRA `(.L_x_1235) ;  /* 0x0000000000103947 */ /* 0x000fea0003800000 */
.L_x_1234:
[----:B0-----:R-:W3:Y:S02]  /*2d10*/  LDS R5, [R4] ;  /* 0x0000000004057984 */ /* 0x001ee40000000800 */
[----:B---3--:R-:W-:-:S04]  /*2d20*/  FADD.FTZ R5, -R12, R5 ;  /* 0x000000050c057221 */ /* 0x008fc80000010100 */
[----:B------:R-:W-:-:S06]  /*2d30*/  FMUL.FTZ R5, R5, 1.4426950216293334961 ;  /* 0x3fb8aa3b05057820 */ /* 0x000fcc0000410000 */
[----:B------:R-:W0:Y:S02]  /*2d40*/  MUFU.EX2 R5, R5 ;  /* 0x0000000500057308 */ /* 0x000e240000000800 */
.L_x_1235:
[----:B------:R-:W-:Y:S05]  /*2d50*/  BSYNC B1 ;  /* 0x0000000000017941 */ /* 0x000fea0003800000 */
.L_x_1233:
[----:B0-----:R0:W-:Y:S01]  /*2d60*/  STS [R4], R5 ;  /* 0x0000000504007388 */ /* 0x0011e20000000800 */
[----:B------:R-:W-:Y:S01]  /*2d70*/  BSSY B1, `(.L_x_1236) ;  /* 0x000000b000017945 */ /* 0x000fe20003800000 */
[----:B------:R-:W-:-:S03]  /*2d80*/  FADD.FTZ R6, R6, R5 ;  /* 0x0000000506067221 */ /* 0x000fc60000010000 */
[----:B------:R-:W-:Y:S05]  /*2d90*/  @!P0 BRA `(.L_x_1237) ;  /* 0x0000000000108947 */ /* 0x000fea0003800000 */
[----:B0-----:R-:W4:Y:S02]  /*2da0*/  LDG.E.U8 R5, desc[UR8][R2.64+0x180] ;  /* 0x0001800802057981 */ /* 0x001f24000c1e1100 */
[----:B----4-:R-:W-:-:S13]  /*2db0*/  ISETP.NE.AND P3, PT, R5, RZ, PT ;  /* 0x000000ff0500720c */ /* 0x010fda0003f65270 */
[----:B------:R-:W-:Y:S01]  /*2dc0*/  @P3 MOV R5, RZ ;  /* 0x000000ff00053202 */ /* 0x000fe20000000f00 */
[----:B------:R-:W-:Y:S06]  /*2dd0*/  @P3 BRA `(.L_x_1238) ;  /* 0x0000000000103947 */ /* 0x000fec0003800000 */
.L_x_1237:
[----:B0-----:R-:W3:Y:S02]  /*2de0*/  LDS R5, [R4+0x200] ;  /* 0x0002000004057984 */ /* 0x001ee40000000800 */
[----:B---3--:R-:W-:-:S04]  /*2df0*/  FADD.FTZ R5, -R12, R5 ;  /* 0x000000050c057221 */ /* 0x008fc80000010100 */
[----:B------:R-:W-:-:S06]  /*2e00*/  FMUL.FTZ R5, R5, 1.4426950216293334961 ;  /* 0x3fb8aa3b05057820 */ /* 0x000fcc0000410000 */
[----:B------:R-:W0:Y:S02]  /*2e10*/  MUFU.EX2 R5, R5 ;  /* 0x0000000500057308 */ /* 0x000e240000000800 */
.L_x_1238:
[----:B------:R-:W-:Y:S05]  /*2e20*/  BSYNC B1 ;  /* 0x0000000000017941 */ /* 0x000fea0003800000 */
.L_x_1236:
[----:B------:R-:W-:Y:S01]  /*2e30*/  VIADD R8, R8, 0x200 ;  /* 0x0000020008087836 */ /* 0x000fe20000000000 */
[----:B------:R-:W-:Y:S01]  /*2e40*/  IADD3 R7, P4, R2, 0x200, RZ ;  /* 0x0000020002077810 */ /* 0x000fe20007f9e0ff */
[----:B0-----:R0:W-:Y:S01]  /*2e50*/  STS [R4+0x200], R5 ;  /* 0x0002000504007388 */ /* 0x0011e20000000800 */
[----:B------:R-:W-:Y:S02]  /*2e60*/  FADD.FTZ R6, R6, R5 ;  /* 0x0000000506067221 */ /* 0x000fe40000010000 */
[----:B------:R-:W-:Y:S01]  /*2e70*/  ISETP.GE.AND P3, PT, R8, R77, PT ;  /* 0x0000004d0800720c */ /* 0x000fe20003f66270 */
[----:B------:R-:W-:Y:S01]  /*2e80*/  IMAD.X R3, RZ, RZ, R3, P4 ;  /* 0x000000ffff037224 */ /* 0x000fe200020e0603 */
[----:B0-----:R-:W-:-:S11]  /*2e90*/  IADD3 R4, R4, 0x800, RZ ;  /* 0x0000080004047810 */ /* 0x001fd60007ffe0ff */
[----:B------:R-:W-:Y:S05]  /*2ea0*/  @!P3 BRA `(.L_x_1239) ;  /* 0xfffffffc0014b947 */ /* 0x000fea000383ffff */
.L_x_1220:
[----:B------:R-:W-:Y:S05]  /*2eb0*/  BSYNC B0 ;  /* 0x0000000000007941 */ /* 0x000fea0003800000 */
.L_x_1219:
[----:B------:R-:W0:Y:S01]  /*2ec0*/  SHFL.BFLY PT, R3, R6, 0x10, 0x1f ;  /* 0x0e001f0006037f89 */ /* 0x000e2200000e0000 */
[----:B----4-:R-:W-:Y:S01]  /*2ed0*/  LOP3.LUT P0, R8, R76, 0x1f, RZ, 0xc0, !PT ;  /* 0x0000001f4c087812 */ /* 0x010fe2000780c0ff */
[----:B------:R-:W-:Y:S01]  /*2ee0*/  ULDC.U8 UR10, c[0x0][0x31c] ;  /* 0x0000c700000a7ab9 */ /* 0x000fe20000000000 */
[----:B------:R-:W-:Y:S01]  /*2ef0*/  UMOV UR4, URZ ;  /* 0x0000003f00047c82 */ /* 0x000fe20008000000 */
[----:B------:R-:W-:Y:S01]  /*2f00*/  UMOV UR5, URZ ;  /* 0x0000003f00057c82 */ /* 0x000fe20008000000 */
[----:B------:R-:W-:-:S09]  /*2f10*/  ISETP.GT.U32.AND P3, PT, R8, 0x3, PT ;  /* 0x000000030800780c */ /* 0x000fd20003f64070 */
[----:B------:R-:W4:Y:S04]  /*2f20*/  @!P0 S2R R9, SR_CgaCtaId ;  /* 0x0000000000098919 */ /* 0x000f280000008800 */
[----:B------:R-:W1:Y:S01]  /*2f30*/  @!P3 S2R R13, SR_CgaCtaId ;  /* 0x00000000000db919 */ /* 0x000e620000008800 */
        /* <DEDUP_REMOVED lines=8> */
[----:B----4-:R-:W-:Y:S02]  /*2fc0*/  @!P0 LEA R2, R9, R6, 0x18 ;  /* 0x0000000609028211 */ /* 0x010fe400078ec0ff */
        /* <DEDUP_REMOVED lines=22> */
[----:B------:R-:W4:Y:S02]  /*3130*/  S2UR UR5, SR_CTAID.Y ;  /* 0x00000000000579c3 */ /* 0x000f240000002600 */
[----:B----4-:R-:W-:-:S03]  /*3140*/  UIMAD UR5, UR5, UR6, UR4 ;  /* 0x00000006050572a4 */ /* 0x010fc6000f8e0204 */
[----:B------:R-:W-:Y:S01]  /*3150*/  ULDC UR4, c[0x0][0x318] ;  /* 0x0000c60000047ab9 */ /* 0x000fe20000000800 */
[----:B------:R-:W-:Y:S02]  /*3160*/  ULDC UR6, c[0x0][0x29c] ;  /* 0x0000a70000067ab9 */ /* 0x000fe40000000800 */
[----:B------:R-:W-:-:S03]  /*3170*/  UIMAD UR4, UR5, UR4, UR6 ;  /* 0x00000004050472a4 */ /* 0x000fc6000f8e0206 */
[----:B------:R-:W-:Y:S02]  /*3180*/  ULDC UR5, c[0x0][0x284] ;  /* 0x0000a10000057ab9 */ /* 0x000fe40000000800 */
[----:B------:R-:W-:-:S04]  /*3190*/  UIMAD UR4, UR4, UR5, URZ ;  /* 0x00000005040472a4 */ /* 0x000fc8000f8e023f */
[----:B------:R-:W-:-:S12]  /*31a0*/  USHF.R.S32.HI UR5, URZ, 0x1f, UR4 ;  /* 0x0000001f3f057899 */ /* 0x000fd80008011404 */
.L_x_1240:
        /* <DEDUP_REMOVED lines=11> */
[----:B0-----:R-:W-:Y:S02]  /*3260*/  LEA R5, R76, R11, 0x2 ;  /* 0x0000000b4c057211 */ /* 0x001fe400078e10ff */
[----:B------:R-:W-:Y:S02]  /*3270*/  LEA R6, P4, R7, UR12, 0x2 ;  /* 0x0000000c07067c11 */ /* 0x000fe4000f8810ff */
[----:B------:R-:W-:-:S04]  /*3280*/  LEA.HI.X.SX32 R2, R0, UR5, 0x1, P3 ;  /* 0x0000000500027c11 */ /* 0x000fc800098f0eff */
[----:B------:R-:W-:-:S07]  /*3290*/  LEA.HI.X R7, R7, UR13, R2, 0x2, P4 ;  /* 0x0000000d07077c11 */ /* 0x000fce000a0f1402 */
.L_x_1245:
[----:B----4-:R-:W1:Y:S01]  /*32a0*/  LDS R2, [R5] ;  /* 0x0000000005027984 */ /* 0x010e620000000800 */
        /* <DEDUP_REMOVED lines=10> */
[----:B0-----:R-:W-:Y:S02]  /*3350*/  IADD3 R5, R5, 0x200, RZ ;  /* 0x0000020005057810 */ /* 0x001fe40007ffe0ff */
[----:B------:R-:W-:Y:S05]  /*3360*/  @P4 BRA `(.L_x_1245) ;  /* 0xfffffffc00cc4947 */ /* 0x000fea000383ffff */
.L_x_1244:
[----:B------:R-:W-:Y:S05]  /*3370*/  BSYNC B1 ;  /* 0x0000000000017941 */ /* 0x000fea0003800000 */
.L_x_1243:
[----:B------:R-:W-:Y:S05]  /*3380*/  @!P2 BRA `(.L_x_1242) ;  /* 0x000000000088a947 */ /* 0x000fea0003800000 */
[----:B------:R-:W-:Y:S01]  /*3390*/  USHF.L.U32 UR6, UR7, 0x2, URZ ;  /* 0x0000000207067899 */ /* 0x000fe2000800063f */
[C---:B------:R-:W-:Y:S01]  /*33a0*/  IADD3 R9, P0, R0.reuse, UR4, RZ ;  /* 0x0000000400097c10 */ /* 0x040fe2000ff1e0ff */
[----:B------:R-:W-:Y:S01]  /*33b0*/  ULDC.64 UR12, c[0x0][0x310] ;  /* 0x0000c400000c7ab9 */ /* 0x000fe20000000a00 */
[----:B------:R-:W-:Y:S02]  /*33c0*/  ISETP.NE.AND P3, PT, RZ, UR10, PT ;  /* 0x0000000aff007c0c */ /* 0x000fe4000bf65270 */
[C---:B----4-:R-:W-:Y:S02]  /*33d0*/  LEA R8, P2, R9.reuse, UR12, 0x2 ;  /* 0x0000000c09087c11 */ /* 0x050fe4000f8410ff */
[C---:B------:R-:W-:Y:S02]  /*33e0*/  LEA.HI.X.SX32 R4, R0.reuse, UR5, 0x1, P0 ;  /* 0x0000000500047c11 */ /* 0x040fe400080f0eff */
[----:B------:R-:W-:Y:S02]  /*33f0*/  LEA R2, R0, -UR6, 0x2 ;  /* 0x8000000600027c11 */ /* 0x000fe4000f8e10ff */
[----:B------:R-:W-:-:S03]  /*3400*/  LEA.HI.X R9, R9, UR13, R4, 0x2, P2 ;  /* 0x0000000d09097c11 */ /* 0x000fc600090f1404 */
[----:B------:R-:W-:-:S07]  /*3410*/  IMAD.IADD R4, R11, 0x1, R2 ;  /* 0x000000010b047824 */ /* 0x000fce00078e0202 */
.L_x_1246:
[----:B------:R-:W1:Y:S01]  /*3420*/  LDS R2, [R4+0x600] ;  /* 0x0006000004027984 */ /* 0x000e620000000800 */
[----:B------:R-:W-:Y:S01]  /*3430*/  MOV R3, R9 ;  /* 0x0000000900037202 */ /* 0x000fe20000000f00 */
[----:B------:R-:W-:Y:S02]  /*3440*/  VIADD R0, R0, 0x200 ;  /* 0x0000020000007836 */ /* 0x000fe40000000000 */
[----:B0-----:R-:W0:Y:S03]  /*3450*/  LDS R5, [R4] ;  /* 0x0000000004057984 */ /* 0x001e260000000800 */
[----:B------:R-:W-:Y:S01]  /*3460*/  ISETP.GE.AND P0, PT, R0, R77, PT ;  /* 0x0000004d0000720c */ /* 0x000fe20003f06270 */
[----:B------:R-:W4:Y:S04]  /*3470*/  LDS R6, [R4+0x200] ;  /* 0x0002000004067984 */ /* 0x000f280000000800 */
[----:B------:R-:W2:Y:S01]  /*3480*/  LDS R7, [R4+0x400] ;  /* 0x0004000004077984 */ /* 0x000ea20000000800 */
[----:B-1----:R-:W-:Y:S01]  /*3490*/  FMUL.FTZ R21, R2, R13 ;  /* 0x0000000d02157220 */ /* 0x002fe20000410000 */
[----:B------:R-:W-:-:S02]  /*34a0*/  IMAD.MOV.U32 R2, RZ, RZ, R8 ;  /* 0x000000ffff027224 */ /* 0x000fc400078e0008 */
[-C--:B0-----:R-:W-:Y:S01]  /*34b0*/  FMUL.FTZ R15, R5, R13.reuse ;  /* 0x0000000d050f7220 */ /* 0x081fe20000410000 */
[----:B------:R-:W-:Y:S02]  /*34c0*/  VIADD R5, R4, 0x800 ;  /* 0x0000080004057836 */ /* 0x000fe40000000000 */
[----:B------:R-:W-:Y:S01]  /*34d0*/  @P3 STG.E desc[UR8][R2.64+0x600], R21 ;  /* 0x0006001502003986 */ /* 0x000fe2000c101908 */
[----:B------:R-:W-:Y:S01]  /*34e0*/  IADD3 R8, P2, R2, 0x800, RZ ;  /* 0x0000080002087810 */ /* 0x000fe20007f5e0ff */
[----:B----45:R-:W-:Y:S02]  /*34f0*/  FMUL.FTZ R17, R6, R13 ;  /* 0x0000000d06117220 */ /* 0x030fe40000410000 */
[----:B------:R-:W-:Y:S01]  /*3500*/  @P3 STG.E desc[UR8][R2.64], R15 ;  /* 0x0000000f02003986 */ /* 0x000fe2000c101908 */
[----:B------:R-:W-:Y:S01]  /*3510*/  IADD3.X R9, RZ, R3, RZ, P2, !PT ;  /* 0x00000003ff097210 */ /* 0x000fe200017fe4ff */
[----:B--2---:R-:W-:Y:S02]  /*3520*/  FMUL.FTZ R7, R7, R13 ;  /* 0x0000000d07077220 */ /* 0x004fe40000410000 */
        /* <DEDUP_REMOVED lines=8> */
.L_x_1242:
[----:B------:R-:W-:Y:S05]  /*35b0*/  BSYNC B0 ;  /* 0x0000000000007941 */ /* 0x000fea0003800000 */
.L_x_1241:
[----:B----4-:R-:W-:Y:S01]  /*35c0*/  SHF.R.S32.HI R3, RZ, 0x1f, R18 ;  /* 0x0000001fff037819 */ /* 0x010fe20000011412 */
[----:B------:R-:W4:Y:S01]  /*35d0*/  S2UR UR5, SR_CgaCtaId ;  /* 0x00000000000579c3 */ /* 0x000f220000008800 */
        /* <DEDUP_REMOVED lines=9> */
[----:B------:R-:W-:Y:S01]  /*3670*/  BSSY B0, `(.L_x_1247) ;  /* 0x000001d000007945 */ /* 0x000fe20003800000 */
[----:B------:R-:W-:Y:S01]  /*3680*/  IMAD.MOV.U32 R23, RZ, RZ, RZ ;  /* 0x000000ffff177224 */ /* 0x000fe200078e00ff */
[----:B------:R-:W-:Y:S01]  /*3690*/  CS2R R6, SRZ ;  /* 0x0000000000067805 */ /* 0x000fe2000001ff00 */
[----:B------:R-:W-:Y:S01]  /*36a0*/  IMAD.IADD R5, R18, 0x1, -R3 ;  /* 0x0000000112057824 */ /* 0x000fe200078e0a03 */
[----:B------:R-:W-:-:S04]  /*36b0*/  LOP3.LUT R3, R0, 0xfffffff8, RZ, 0xc0, !PT ;  /* 0xfffffff800037812 */ /* 0x000fc800078ec0ff */
[----:B------:R-:W-:Y:S02]  /*36c0*/  ISETP.NE.AND P2, PT, R8, R5, PT ;  /* 0x000000050800720c */ /* 0x000fe40003f45270 */
[----:B------:R-:W-:Y:S02]  /*36d0*/  CS2R R4, SRZ ;  /* 0x0000000000047805 */ /* 0x000fe4000001ff00 */
[----:B------:R-:W-:Y:S02]  /*36e0*/  IADD3 R3, -R3, R76, RZ ;  /* 0x0000004c03037210 */ /* 0x000fe40007ffe1ff */
[----:B------:R-:W-:Y:S01]  /*36f0*/  ISETP.NE.OR P0, PT, RZ, UR10, P2 ;  /* 0x0000000aff007c0c */ /* 0x000fe20009705670 */
[----:B----4-:R-:W-:Y:S02]  /*3700*/  ULEA UR4, UR5, UR4, 0x18 ;  /* 0x0000000405047291 */ /* 0x010fe4000f8ec03f */
[----:B---3--:R-:W-:-:S04]  /*3710*/  IMAD.SHL.U32 R12, R3, 0x4, RZ ;  /* 0x00000004030c7824 */ /* 0x008fc800078e00ff */
[--C-:B------:R-:W-:Y:S01]  /*3720*/  IMAD R9, R19, UR6, R12.reuse ;  /* 0x0000000613097c24 */ /* 0x100fe2000f8e020c */
[----:B-1----:R-:W-:Y:S01]  /*3730*/  LEA R13, R3, UR4, 0x4 ;  /* 0x00000004030d7c11 */ /* 0x002fe2000f8e20ff */
[----:B------:R-:W-:-:S03]  /*3740*/  IMAD R10, R10, UR6, R12 ;  /* 0x000000060a0a7c24 */ /* 0x000fc6000f8e020c */
        /* <DEDUP_REMOVED lines=14> */
.L_x_1249:
[----:B-----5:R0:W-:Y:S02]  /*3830*/  STS.128 [R13], R4 ;  /* 0x000000040d007388 */ /* 0x0201e40000000c00 */
.L_x_1248:
[----:B------:R-:W-:Y:S05]  /*3840*/  BSYNC B0 ;  /* 0x0000000000007941 */ /* 0x000fea0003800000 */
.L_x_1247:
[----:B-----5:R-:W-:Y:S01]  /*3850*/  VIADD R17, R8, UR7 ;  /* 0x0000000708117c36 */ /* 0x020fe20008000000 */
[----:B------:R-:W-:Y:S01]  /*3860*/  VIMNMX R42, R18, UR6, PT ;  /* 0x00000006122a7c48 */ /* 0x000fe2000bfe0100 */
[----:B------:R-:W-:Y:S01]  /*3870*/  ULDC.64 UR4, c[0x0][0x250] ;  /* 0x0000940000047ab9 */ /* 0x000fe20000000a00 */
[----:B------:R-:W-:Y:S01]  /*3880*/  ULDC.64 UR12, c[0x0][0x250] ;  /* 0x00009400000c7ab9 */ /* 0x000fe20000000a00 */
[----:B------:R-:W-:Y:S01]  /*3890*/  IMAD.SHL.U32 R0, R17, 0x20, RZ ;  /* 0x0000002011007824 */ /* 0x000fe200078e00ff */
[----:B------:R-:W-:Y:S01]  /*38a0*/  MOV R36, UR4 ;  /* 0x0000000400247c02 */ /* 0x000fe20008000f00 */
[----:B------:R-:W-:Y:S01]  /*38b0*/  IMAD.U32 R37, RZ, RZ, UR5 ;  /* 0x00000005ff257e24 */ /* 0x000fe2000f8e00ff */
[----:B------:R-:W-:Y:S01]  /*38c0*/  BSSY B0, `(.L_x_1250) ;  /* 0x0000085000007945 */ /* 0x000fe20003800000 */
[----:B------:R-:W-:Y:S01]  /*38d0*/  LEA R40, R8, R11, 0x2 ;  /* 0x0000000b08287211 */ /* 0x000fe200078e10ff */
[----:B------:R-:W-:Y:S01]  /*38e0*/  IMAD.MOV.U32 R22, RZ, RZ, RZ ;  /* 0x000000ffff167224 */ /* 0x000fe200078e00ff */
[----:B--2---:R-:W-:Y:S01]  /*38f0*/  SHF.R.S32.HI R24, RZ, 0x1f, R0 ;  /* 0x0000001fff187819 */ /* 0x004fe20000011400 */
[----:B------:R-:W-:Y:S01]  /*3900*/  BAR.SYNC.DEFER_BLOCKING 0x0 ;  /* 0x0000000000007b1d */ /* 0x000fe20000010000 */
[----:B------:R-:W-:-:S04]  /*3910*/  IADD3 R3, P0, R9, R0, RZ ;  /* 0x0000000009037210 */ /* 0x000fc80007f1e0ff */
[----:B------:R-:W-:Y:S01]  /*3920*/  LEA R2, P3, R3, R36, 0x2 ;  /* 0x0000002403027211 */ /* 0x000fe200078610ff */
[----:B------:R-:W-:Y:S01]  /*3930*/  IMAD.X R20, R15, 0x1, R24, P0 ;  /* 0x000000010f147824 */ /* 0x000fe200000e0618 */
[----:B------:R-:W-:-:S04]  /*3940*/  ISETP.GE.AND P0, PT, R17, R42, PT ;  /* 0x0000002a1100720c */ /* 0x000fc80003f06270 */
[----:B------:R-:W-:Y:S02]  /*3950*/  LEA.HI.X R3, R3, R37, R20, 0x2, P3 ;  /* 0x0000002503037211 */ /* 0x000fe400018f1414 */
[----:B------:R-:W-:-:S07]  /*3960*/  CS2R R20, SRZ ;  /* 0x0000000000147805 */ /* 0x000fce000001ff00 */
[----:B------:R-:W-:Y:S05]  /*3970*/  @P0 BRA `(.L_x_1251) ;  /* 0x0000000400e40947 */ /* 0x000fea0003800000 */
[----:B------:R-:W1:Y:S01]  /*3980*/  S2UR UR4, SR_CTAID.X ;  /* 0x00000000000479c3 */ /* 0x000e620000002500 */
[----:B------:R-:W-:Y:S01]  /*3990*/  ULOP3.LUT UR5, URZ, UR6, URZ, 0x33, !UPT ;  /* 0x000000063f057292 */ /* 0x000fe2000f8e333f */
[----:B------:R-:W-:Y:S01]  /*39a0*/  IMAD.U32 R25, RZ, RZ, UR7 ;  /* 0x00000007ff197e24 */ /* 0x000fe2000f8e00ff */
[----:B------:R-:W-:Y:S01]  /*39b0*/  IADD3 R21, -R77, RZ, RZ ;  /* 0x000000ff4d157210 */ /* 0x000fe20007ffe1ff */
[----:B------:R-:W-:Y:S01]  /*39c0*/  BSSY B1, `(.L_x_1252) ;  /* 0x0000026000017945 */ /* 0x000fe20003800000 */
[----:B------:R-:W-:Y:S02]  /*39d0*/  MOV R41, R17 ;  /* 0x0000001100297202 */ /* 0x000fe40000000f00 */
[----:B------:R-:W-:Y:S01]  /*39e0*/  IADD3 R20, -R25, -0x2, -R8 ;  /* 0xfffffffe19147810 */ /* 0x000fe20007ffe908 */
[----:B------:R-:W1:Y:S01]  /*39f0*/  LDC R23, c[0x0][0x288] ;  /* 0x0000a200ff177b82 */ /* 0x000e620000000800 */
[----:B------:R-:W-:-:S05]  /*3a00*/  VIMNMX R21, R21, UR5, !PT ;  /* 0x0000000515157c48 */ /* 0x000fca000ffe0100 */
[----:B------:R-:W-:Y:S02]  /*3a10*/  IMAD.IADD R32, R20, 0x1, -R21 ;  /* 0x0000000114207824 */ /* 0x000fe400078e0a15 */
[----:B------:R-:W2:Y:S03]  /*3a20*/  LDC.64 R38, c[0x0][0x2e8] ;  /* 0x0000ba00ff267b82 */ /* 0x000ea60000000a00 */
[----:B------:R-:W-:Y:S01]  /*3a30*/  LOP3.LUT P0, RZ, R32, 0x10, RZ, 0xc0, !PT ;  /* 0x0000001020ff7812 */ /* 0x000fe2000780c0ff */
[----:B-1----:R-:W-:-:S04]  /*3a40*/  IMAD R23, R78, R23, UR4 ;  /* 0x000000044e177e24 */ /* 0x002fc8000f8e0217 */
[----:B------:R-:W-:Y:S01]  /*3a50*/  IMAD R21, R23, 0x20, R12 ;  /* 0x0000002017157824 */ /* 0x000fe200078e020c */
[----:B------:R-:W-:-:S03]  /*3a60*/  CS2R R22, SRZ ;  /* 0x0000000000167805 */ /* 0x000fc6000001ff00 */
[----:B--2---:R-:W-:Y:S01]  /*3a70*/  IMAD.WIDE R38, R21, 0x4, R38 ;  /* 0x0000000415267825 */ /* 0x004fe200078e0226 */
[----:B------:R-:W-:-:S03]  /*3a80*/  CS2R R20, SRZ ;  /* 0x0000000000147805 */ /* 0x000fc6000001ff00 */
[----:B------:R-:W-:Y:S05]  /*3a90*/  @P0 BRA `(.L_x_1253) ;  /* 0x0000000000600947 */ /* 0x000fea0003800000 */
[----:B------:R-:W-:-:S05]  /*3aa0*/  IADD3 R0, P0, R10, R0, RZ ;  /* 0x000000000a007210 */ /* 0x000fca0007f1e0ff */
[----:B------:R-:W-:Y:S01]  /*3ab0*/  IMAD.X R24, R16, 0x1, R24, P0 ;  /* 0x0000000110187824 */ /* 0x000fe200000e0618 */
        /* <DEDUP_REMOVED lines=17> */
.L_x_1254:
[C---:B-12--5:R-:W-:Y:S01]  /*3bd0*/  FFMA.FTZ R20, R0.reuse, R20, RZ ;  /* 0x0000001400147223 */ /* 0x066fe200000100ff */
[C---:B------:R-:W-:Y:S01]  /*3be0*/  FFMA.FTZ R21, R0.reuse, R21, RZ ;  /* 0x0000001500157223 */ /* 0x040fe200000100ff */
[C---:B------:R-:W-:Y:S01]  /*3bf0*/  FFMA.FTZ R22, R0.reuse, R22, RZ ;  /* 0x0000001600167223 */ /* 0x040fe200000100ff */
[----:B------:R-:W-:Y:S01]  /*3c00*/  FFMA.FTZ R23, R0, R23, RZ ;  /* 0x0000001700177223 */ /* 0x000fe200000100ff */
[----:B------:R-:W-:-:S07]  /*3c10*/  VIADD R41, R17, 0x10 ;  /* 0x0000001011297836 */ /* 0x000fce0000000000 */
.L_x_1253:
[----:B------:R-:W-:Y:S05]  /*3c20*/  BSYNC B1 ;  /* 0x0000000000017941 */ /* 0x000fea0003800000 */
.L_x_1252:
[----:B------:R-:W-:-:S13]  /*3c30*/  LOP3.LUT P0, RZ, R32, 0xfffffff0, RZ, 0xc0, !PT ;  /* 0xfffffff020ff7812 */ /* 0x000fda000780c0ff */
[----:B------:R-:W-:Y:S05]  /*3c40*/  @!P0 BRA `(.L_x_1251) ;  /* 0x0000000400308947 */ /* 0x000fea0003800000 */
[C---:B------:R-:W-:Y:S01]  /*3c50*/  SHF.L.U32 R0, R41.reuse, 0x5, RZ ;  /* 0x0000000529007819 */ /* 0x040fe200000006ff */
[----:B------:R-:W-:Y:S01]  /*3c60*/  IMAD.U32 R27, RZ, RZ, UR7 ;  /* 0x00000007ff1b7e24 */ /* 0x000fe2000f8e00ff */
[----:B------:R-:W-:Y:S02]  /*3c70*/  LEA R24, R41, 0x40, 0x2 ;  /* 0x0000004029187811 */ /* 0x000fe400078e10ff */
[----:B------:R-:W-:Y:S01]  /*3c80*/  SHF.R.S32.HI R25, RZ, 0x1f, R0 ;  /* 0x0000001fff197819 */ /* 0x000fe20000011400 */
[----:B------:R-:W-:Y:S01]  /*3c90*/  VIADD R43, R0, 0x200 ;  /* 0x00000200002b7836 */ /* 0x000fe20000000000 */
[-C--:B------:R-:W-:Y:S01]  /*3ca0*/  IADD3 R49, P3, R10, R0.reuse, RZ ;  /* 0x000000000a317210 */ /* 0x080fe20007f7e0ff */
[----:B------:R-:W-:Y:S01]  /*3cb0*/  IMAD R24, R27, -0x4, R24 ;  /* 0xfffffffc1b187824 */ /* 0x000fe200078e0218 */
[----:B------:R-:W-:Y:S02]  /*3cc0*/  IADD3 R47, P4, R9, R0, RZ ;  /* 0x00000000092f7210 */ /* 0x000fe40007f9e0ff */
[----:B------:R-:W-:Y:S01]  /*3cd0*/  ISETP.NE.AND P0, PT, RZ, UR10, PT ;  /* 0x0000000aff007c0c */ /* 0x000fe2000bf05270 */
[----:B------:R-:W-:Y:S01]  /*3ce0*/  IMAD.X R28, R16, 0x1, R25, P3 ;  /* 0x00000001101c7824 */ /* 0x000fe200018e0619 */
[----:B------:R-:W-:Y:S01]  /*3cf0*/  IADD3.X R26, R15, R25, RZ, P4, !PT ;  /* 0x000000190f1a7210 */ /* 0x000fe200027fe4ff */
[----:B------:R-:W-:Y:S01]  /*3d00*/  IMAD.IADD R0, R11, 0x1, R24 ;  /* 0x000000010b007824 */ /* 0x000fe200078e0218 */
[----:B------:R-:W-:-:S02]  /*3d10*/  LEA R48, P3, R49, R36, 0x2 ;  /* 0x0000002431307211 */ /* 0x000fc400078610ff */
[----:B------:R-:W-:Y:S02]  /*3d20*/  LEA R46, P4, R47, R36, 0x2 ;  /* 0x000000242f2e7211 */ /* 0x000fe400078810ff */
[-C--:B------:R-:W-:Y:S02]  /*3d30*/  LEA.HI.X R49, R49, R37.reuse, R28, 0x2, P3 ;  /* 0x0000002531317211 */ /* 0x080fe400018f141c */
[----:B------:R-:W-:-:S09]  /*3d40*/  LEA.HI.X R47, R47, R37, R26, 0x2, P4 ;  /* 0x000000252f2f7211 */ /* 0x000fd200020f141a */
.L_x_1257:
[----:B------:R-:W-:Y:S01]  /*3d50*/  SHF.R.S32.HI R51, RZ, 0x1f, R43 ;  /* 0x0000001fff337819 */ /* 0x000fe2000001142b */
[----:B------:R-:W-:Y:S01]  /*3d60*/  IMAD.U32 R37, RZ, RZ, UR13 ;  /* 0x0000000dff257e24 */ /* 0x000fe2000f8e00ff */
[----:B------:R-:W-:Y:S02]  /*3d70*/  IADD3 R24, P3, R10, R43, RZ ;  /* 0x0000002b0a187210 */ /* 0x000fe40007f7e0ff */
[----:B------:R-:W-:-:S03]  /*3d80*/  MOV R36, UR12 ;  /* 0x0000000c00247c02 */ /* 0x000fc60008000f00 */
[----:B------:R-:W-:Y:S01]  /*3d90*/  IMAD.X R25, R16, 0x1, R51, P3 ;  /* 0x0000000110197824 */ /* 0x000fe200018e0633 */
        /* <DEDUP_REMOVED lines=19> */
.L_x_1255:
        /* <DEDUP_REMOVED lines=22> */
.L_x_1256:
[----:B------:R2:W3:Y:S01]  /*4030*/  LDS R23, [R0] ;  /* 0x0000000000177984 */ /* 0x0004e20000000800 */
[----:B------:R-:W-:Y:S01]  /*4040*/  VIADD R41, R41, 0x20 ;  /* 0x0000002029297836 */ /* 0x000fe20000000000 */
[----:B------:R-:W-:Y:S02]  /*4050*/  IADD3 R48, P4, R48, 0x1000, RZ ;  /* 0x0000100030307810 */ /* 0x000fe40007f9e0ff */
[----:B------:R-:W-:Y:S02]  /*4060*/  IADD3 R46, P5, R46, 0x1000, RZ ;  /* 0x000010002e2e7810 */ /* 0x000fe40007fbe0ff */
[----:B------:R-:W-:Y:S01]  /*4070*/  ISETP.GE.AND P3, PT, R41, R42, PT ;  /* 0x0000002a2900720c */ /* 0x000fe20003f66270 */
[----:B------:R-:W-:Y:S01]  /*4080*/  IMAD.X R49, RZ, RZ, R49, P4 ;  /* 0x000000ffff317224 */ /* 0x000fe200020e0631 */
[----:B------:R-:W-:Y:S01]  /*4090*/  IADD3 R43, R43, 0x400, RZ ;  /* 0x000004002b2b7810 */ /* 0x000fe20007ffe0ff */
[----:B------:R-:W-:Y:S01]  /*40a0*/  IMAD.X R47, RZ, RZ, R47, P5 ;  /* 0x000000ffff2f7224 */ /* 0x000fe200028e062f */
[----:B--2---:R-:W-:Y:S01]  /*40b0*/  IADD3 R0, R0, 0x80, RZ ;  /* 0x0000008000007810 */ /* 0x004fe20007ffe0ff */
[C---:B---3--:R-:W-:Y:S01]  /*40c0*/  FFMA.FTZ R20, R23.reuse, R28, R50 ;  /* 0x0000001c17147223 */ /* 0x048fe20000010032 */
[C---:B------:R-:W-:Y:S01]  /*40d0*/  FFMA.FTZ R21, R23.reuse, R29, R52 ;  /* 0x0000001d17157223 */ /* 0x040fe20000010034 */
[C---:B------:R-:W-:Y:S01]  /*40e0*/  FFMA.FTZ R22, R23.reuse, R30, R35 ;  /* 0x0000001e17167223 */ /* 0x040fe20000010023 */
[----:B------:R-:W-:-:S05]  /*40f0*/  FFMA.FTZ R23, R23, R31, R54 ;  /* 0x0000001f17177223 */ /* 0x000fca0000010036 */
[----:B------:R-:W-:Y:S05]  /*4100*/  @!P3 BRA `(.L_x_1257) ;  /* 0xfffffffc0010b947 */ /* 0x000fea000383ffff */
.L_x_1251:
[----:B------:R-:W-:Y:S05]  /*4110*/  BSYNC B0 ;  /* 0x0000000000007941 */ /* 0x000fea0003800000 */
.L_x_1250:
[----:B------:R-:W-:Y:S01]  /*4120*/  ISETP.GE.AND P0, PT, R17, R18, PT ;  /* 0x000000121100720c */ /* 0x000fe20003f06270 */
[----:B------:R-:W-:Y:S01]  /*4130*/  ULDC UR5, c[0x0][0x29c] ;  /* 0x0000a70000057ab9 */ /* 0x000fe20000000800 */
[----:B------:R-:W-:Y:S01]  /*4140*/  ULDC.64 UR10, c[0x0][0x250] ;  /* 0x00009400000a7ab9 */ /* 0x000fe20000000a00 */
[----:B------:R-:W-:Y:S10]  /*4150*/  BSSY B0, `(.L_x_1258) ;  /* 0x00000bd000007945 */ /* 0x000ff40003800000 */
[----:B------:R-:W-:Y:S05]  /*4160*/  @P0 BRA `(.L_x_1259) ;  /* 0x0000000800ec0947 */ /* 0x000fea0003800000 */
[----:B------:R-:W2:Y:S01]  /*4170*/  S2UR UR4, SR_CTAID.X ;  /* 0x00000000000479c3 */ /* 0x000ea20000002500 */
[----:B------:R-:W-:Y:S01]  /*4180*/  IADD3 R77, -R8, -0x2, R77 ;  /* 0xfffffffe084d7810 */ /* 0x000fe20007ffe14d */
[----:B------:R-:W-:Y:S04]  /*4190*/  BSSY B1, `(.L_x_1260) ;  /* 0x000003e000017945 */ /* 0x000fe80003800000 */
[----:B------:R-:W-:Y:S02]  /*41a0*/  VIADD R77, R77, -UR7 ;  /* 0x800000074d4d7c36 */ /* 0x000fe40008000000 */
[----:B------:R-:W2:Y:S03]  /*41b0*/  LDC R25, c[0x0][0x288] ;  /* 0x0000a200ff197b82 */ /* 0x000ea60000000800 */
[----:B------:R-:W-:-:S05]  /*41c0*/  LOP3.LUT P0, RZ, R77, 0x10, RZ, 0xc0, !PT ;  /* 0x000000104dff7812 */ /* 0x000fca000780c0ff */
[----:B------:R-:W3:Y:S01]  /*41d0*/  LDC.64 R38, c[0x0][0x2e8] ;  /* 0x0000ba00ff267b82 */ /* 0x000ee20000000a00 */
[----:B--2---:R-:W-:-:S04]  /*41e0*/  IMAD R25, R78, R25, UR4 ;  /* 0x000000044e197e24 */ /* 0x004fc8000f8e0219 */
[----:B------:R-:W-:-:S04]  /*41f0*/  IMAD R25, R25, 0x20, R12 ;  /* 0x0000002019197824 */ /* 0x000fc800078e020c */
[----:B---3--:R-:W-:Y:S01]  /*4200*/  IMAD.WIDE R38, R25, 0x4, R38 ;  /* 0x0000000419267825 */ /* 0x008fe200078e0226 */
[----:B------:R-:W-:Y:S06]  /*4210*/  @P0 BRA `(.L_x_1261) ;  /* 0x0000000000d40947 */ /* 0x000fec0003800000 */
[----:B------:R-:W2:Y:S01]  /*4220*/  LDC R26, c[0x0][0x284] ;  /* 0x0000a100ff1a7b82 */ /* 0x000ea20000000800 */
[----:B------:R-:W-:Y:S01]  /*4230*/  BSSY B2, `(.L_x_1262) ;  /* 0x0000032000027945 */ /* 0x000fe20003800000 */
[----:B--2---:R-:W-:-:S13]  /*4240*/  ISETP.GE.AND P0, PT, R17, R26, PT ;  /* 0x0000001a1100720c */ /* 0x004fda0003f06270 */
[----:B------:R-:W-:Y:S05]  /*4250*/  @!P0 BRA `(.L_x_1263) ;  /* 0x0000000000bc8947 */ /* 0x000fea0003800000 */
[----:B------:R-:W-:Y:S01]  /*4260*/  IABS R27, R26 ;  /* 0x0000001a001b7213 */ /* 0x000fe20000000000 */
[----:B------:R-:W-:Y:S01]  /*4270*/  IMAD.MOV.U32 R24, RZ, RZ, RZ ;  /* 0x000000ffff187224 */ /* 0x000fe200078e00ff */
[----:B------:R-:W-:Y:S01]  /*4280*/  ISETP.GE.AND P3, PT, R17, RZ, PT ;  /* 0x000000ff1100720c */ /* 0x000fe20003f66270 */
[----:B------:R2:W3:Y:S01]  /*4290*/  LDS R41, [R40] ;  /* 0x0000000028297984 */ /* 0x0004e20000000800 */
[----:B-1----:R-:W1:Y:S01]  /*42a0*/  I2F.RP R28, R27 ;  /* 0x0000001b001c7306 */ /* 0x002e620000209400 */
[----:B------:R-:W-:Y:S01]  /*42b0*/  ISETP.NE.AND P4, PT, R26, RZ, PT ;  /* 0x000000ff1a00720c */ /* 0x000fe20003f85270 */
[----:B------:R-:W-:-:S06]  /*42c0*/  ULDC UR4, c[0x0][0x29c] ;  /* 0x0000a70000047ab9 */ /* 0x000fcc0000000800 */
        /* <DEDUP_REMOVED lines=16> */
[----:B------:R-:W-:-:S05]  /*43d0*/  @!P4 LOP3.LUT R0, RZ, R26, RZ, 0x33, !PT ;  /* 0x0000001aff00c212 */ /* 0x000fca00078e33ff */
[----:B------:R-:W-:-:S05]  /*43e0*/  IMAD.SHL.U32 R25, R0, 0x20, RZ ;  /* 0x0000002000197824 */ /* 0x000fca00078e00ff */
[----:B------:R-:W-:-:S04]  /*43f0*/  IADD3 R0, P0, R10, R25, RZ ;  /* 0x000000190a007210 */ /* 0x000fc80007f1e0ff */
[----:B------:R-:W-:Y:S02]  /*4400*/  LEA.HI.X.SX32 R25, R25, R16, 0x1, P0 ;  /* 0x0000001019197211 */ /* 0x000fe400000f0eff */
[----:B------:R-:W-:-:S04]  /*4410*/  LEA R24, P0, R0, R36, 0x2 ;  /* 0x0000002400187211 */ /* 0x000fc800078010ff */
[----:B------:R-:W-:-:S06]  /*4420*/  LEA.HI.X R25, R0, R37, R25, 0x2, P0 ;  /* 0x0000002500197211 */ /* 0x000fcc00000f1419 */
[----:B------:R-:W5:Y:S01]  /*4430*/  LDG.E.128 R24, desc[UR8][R24.64] ;  /* 0x0000000818187981 */ /* 0x000f62000c1e1d00 */
[----:B------:R-:W-:-:S13]  /*4440*/  ISETP.NE.AND P0, PT, RZ, UR4, PT ;  /* 0x00000004ff007c0c */ /* 0x000fda000bf05270 */
[----:B--23--:R-:W-:Y:S05]  /*4450*/  @P0 BRA `(.L_x_1264) ;  /* 0x00000000002c0947 */ /* 0x00cfea0003800000 */
        /* <DEDUP_REMOVED lines=11> */
.L_x_1264:
[C---:B-----5:R-:W-:Y:S01]  /*4510*/  FFMA.FTZ R20, R41.reuse, R24, R20 ;  /* 0x0000001829147223 */ /* 0x060fe20000010014 */
[C---:B------:R-:W-:Y:S01]  /*4520*/  FFMA.FTZ R21, R41.reuse, R25, R21 ;  /* 0x0000001929157223 */ /* 0x040fe20000010015 */
[C---:B------:R-:W-:Y:S01]  /*4530*/  FFMA.FTZ R22, R41.reuse, R26, R22 ;  /* 0x0000001a29167223 */ /* 0x040fe20000010016 */
[----:B------:R-:W-:-:S07]  /*4540*/  FFMA.FTZ R23, R41, R27, R23 ;  /* 0x0000001b29177223 */ /* 0x000fce0000010017 */
.L_x_1263:
[----:B------:R-:W-:Y:S05]  /*4550*/  BSYNC B2 ;  /* 0x0000000000027941 */ /* 0x000fea0003800000 */
.L_x_1262:
[----:B------:R-:W-:-:S07]  /*4560*/  IADD3 R17, R17, 0x10, RZ ;  /* 0x0000001011117810 */ /* 0x000fce0007ffe0ff */
.L_x_1261:
[----:B------:R-:W-:Y:S05]  /*4570*/  BSYNC B1 ;  /* 0x0000000000017941 */ /* 0x000fea0003800000 */
.L_x_1260:
[----:B------:R-:W-:-:S13]  /*4580*/  LOP3.LUT P0, RZ, R77, 0xfffffff0, RZ, 0xc0, !PT ;  /* 0xfffffff04dff7812 */ /* 0x000fda000780c0ff */
[----:B------:R-:W-:Y:S05]  /*4590*/  @!P0 BRA `(.L_x_1259) ;  /* 0x0000000400e08947 */ /* 0x000fea0003800000 */
[----:B------:R-:W-:Y:S01]  /*45a0*/  USHF.L.U32 UR4, UR7, 0x2, URZ ;  /* 0x0000000207047899 */ /* 0x000fe2000800063f */
[----:B------:R-:W-:Y:S01]  /*45b0*/  LEA R44, R17, 0x200, 0x5 ;  /* 0x00000200112c7811 */ /* 0x000fe200078e28ff */
[----:B------:R-:W-:-:S04]  /*45c0*/  IMAD.MOV.U32 R0, RZ, RZ, RZ ;  /* 0x000000ffff007224 */ /* 0x000fc800078e00ff */
[----:B-1----:R-:W-:-:S05]  /*45d0*/  LEA R2, R17, -UR4, 0x2 ;  /* 0x8000000411027c11 */ /* 0x002fca000f8e10ff */
[----:B------:R-:W-:-:S07]  /*45e0*/  IMAD.IADD R41, R11, 0x1, R2 ;  /* 0x000000010b297824 */ /* 0x000fce00078e0202 */
.L_x_1271:
        /* <DEDUP_REMOVED lines=54> */
.L_x_1267:
[C---:B-----5:R-:W-:Y:S01]  /*4950*/  FFMA.FTZ R20, R43.reuse, R24, R20 ;  /* 0x000000182b147223 */ /* 0x060fe20000010014 */
[C---:B------:R-:W-:Y:S01]  /*4960*/  FFMA.FTZ R21, R43.reuse, R25, R21 ;  /* 0x000000192b157223 */ /* 0x040fe20000010015 */
[C---:B------:R-:W-:Y:S01]  /*4970*/  FFMA.FTZ R22, R43.reuse, R26, R22 ;  /* 0x0000001a2b167223 */ /* 0x040fe20000010016 */
[----:B------:R-:W-:-:S07]  /*4980*/  FFMA.FTZ R23, R43, R27, R23 ;  /* 0x0000001b2b177223 */ /* 0x000fce0000010017 */
.L_x_1266:
[----:B------:R-:W-:Y:S05]  /*4990*/  BSYNC B1 ;  /* 0x0000000000017941 */ /* 0x000fea0003800000 */
.L_x_1265:
        /* <DEDUP_REMOVED lines=46> */
.L_x_1270:
[C---:B-----5:R-:W-:Y:S01]  /*4c80*/  FFMA.FTZ R20, R43.reuse, R24, R20 ;  /* 0x000000182b147223 */ /* 0x060fe20000010014 */
[C---:B------:R-:W-:Y:S01]  /*4c90*/  FFMA.FTZ R21, R43.reuse, R25, R21 ;  /* 0x000000192b157223 */ /* 0x040fe20000010015 */
[C---:B------:R-:W-:Y:S01]  /*4ca0*/  FFMA.FTZ R22, R43.reuse, R26, R22 ;  /* 0x0000001a2b167223 */ /* 0x040fe20000010016 */
[----:B------:R-:W-:-:S07]  /*4cb0*/  FFMA.FTZ R23, R43, R27, R23 ;  /* 0x0000001b2b177223 */ /* 0x000fce0000010017 */
.L_x_1269:
[----:B------:R-:W-:Y:S05]  /*4cc0*/  BSYNC B1 ;  /* 0x0000000000017941 */ /* 0x000fea0003800000 */
.L_x_1268:
[----:B------:R-:W-:Y:S01]  /*4cd0*/  VIADD R17, R17, 0x20 ;  /* 0x0000002011117836 */ /* 0x000fe20000000000 */
[----:B------:R-:W-:Y:S01]  /*4ce0*/  IADD3 R0, R0, 0x80, RZ ;  /* 0x0000008000007810 */ /* 0x000fe20007ffe0ff */
[----:B------:R-:W-:-:S03]  /*4cf0*/  VIADD R44, R44, 0x400 ;  /* 0x000004002c2c7836 */ /* 0x000fc60000000000 */
[----:B------:R-:W-:-:S13]  /*4d00*/  ISETP.GE.AND P0, PT, R17, R18, PT ;  /* 0x000000121100720c */ /* 0x000fda0003f06270 */
[----:B------:R-:W-:Y:S05]  /*4d10*/  @!P0 BRA `(.L_x_1271) ;  /* 0xfffffff800348947 */ /* 0x000fea000383ffff */
.L_x_1259:
[----:B------:R-:W-:Y:S05]  /*4d20*/  BSYNC B0 ;  /* 0x0000000000007941 */ /* 0x000fea0003800000 */
.L_x_1258:
        /* <DEDUP_REMOVED lines=21> */
[----:B------:R-:W2:Y:S01]  /*4e80*/  @P1 LDC.64 R2, c[0x0][0x2e8] ;  /* 0x0000ba00ff021b82 */ /* 0x000ea20000000a00 */
[----:B-1----:R-:W-:-:S05]  /*4e90*/  @P1 IMAD R17, R78, R0, R17 ;  /* 0x000000004e111224 */ /* 0x002fca00078e0211 */
[----:B------:R-:W-:-:S05]  /*4ea0*/  @P1 LEA R17, R17, R12, 0x5 ;  /* 0x0000000c11111211 */ /* 0x000fca00078e28ff */
[----:B--2---:R-:W-:-:S05]  /*4eb0*/  @P1 IMAD.WIDE R2, R17, 0x4, R2 ;  /* 0x0000000411021825 */ /* 0x004fca00078e0202 */
        /* <DEDUP_REMOVED lines=15> */
.L_x_1274:
[C---:B0----5:R-:W-:Y:S01]  /*4fb0*/  FFMA.FTZ R20, R13.reuse, R24, R20 ;  /* 0x000000180d147223 */ /* 0x061fe20000010014 */
[C---:B------:R-:W-:Y:S01]  /*4fc0*/  FFMA.FTZ R21, R13.reuse, R25, R21 ;  /* 0x000000190d157223 */ /* 0x040fe20000010015 */
[C---:B------:R-:W-:Y:S01]  /*4fd0*/  FFMA.FTZ R22, R13.reuse, R26, R22 ;  /* 0x0000001a0d167223 */ /* 0x040fe20000010016 */
[----:B------:R-:W-:-:S07]  /*4fe0*/  FFMA.FTZ R23, R13, R27, R23 ;  /* 0x0000001b0d177223 */ /* 0x000fce0000010017 */
.L_x_1273:
[----:B------:R-:W-:Y:S05]  /*4ff0*/  BSYNC B0 ;  /* 0x0000000000007941 */ /* 0x000fea0003800000 */
.L_x_1272:
        /* <DEDUP_REMOVED lines=43> */
[----:B------:R0:W2:Y:S02]  /*52b0*/  @!P2 LDS.128 R4, [R8] ;  /* 0x000000000804a984 */ /* 0x0000a40000000c00 */
[----:B------:R-:W-:Y:S06]  /*52c0*/  BAR.SYNC.DEFER_BLOCKING 0x0 ;  /* 0x0000000000007b1d */ /* 0x000fec0000010000 */
[----:B------:R-:W-:Y:S05]  /*52d0*/  @P1 EXIT ;  /* 0x000000000000194d */ /* 0x000fea0003800000 */
[----:B------:R-:W3:Y:S01]  /*52e0*/  LDC R0, c[0x0][0x308] ;  /* 0x0000c200ff007b82 */ /* 0x000ee20000000800 */
[----:B0-2---:R-:W-:Y:S01]  /*52f0*/  @!P2 FADD.FTZ R20, R20, R4 ;  /* 0x000000041414a221 */ /* 0x005fe20000010000 */
[----:B------:R-:W-:Y:S01]  /*5300*/  @!P2 FADD.FTZ R21, R21, R5 ;  /* 0x000000051515a221 */ /* 0x000fe20000010000 */
[----:B------:R-:W-:Y:S01]  /*5310*/  @!P2 FADD.FTZ R22, R22, R6 ;  /* 0x000000061616a221 */ /* 0x000fe20000010000 */
[----:B------:R-:W-:Y:S01]  /*5320*/  @!P2 FADD.FTZ R23, R23, R7 ;  /* 0x000000071717a221 */ /* 0x000fe20000010000 */
[----:B---3--:R-:W-:-:S13]  /*5330*/  ISETP.NE.AND P0, PT, R0, 0x2, PT ;  /* 0x000000020000780c */ /* 0x008fda0003f05270 */
        /* <DEDUP_REMOVED lines=8> */
[----:B0-----:R-:W2:Y:S02]  /*53c0*/  LDG.E R2, desc[UR8][R2.64] ;  /* 0x0000000802027981 */ /* 0x001ea4000c1e1900 */
[C---:B--2---:R-:W-:Y:S01]  /*53d0*/  FMUL.FTZ R20, R2.reuse, R20 ;  /* 0x0000001402147220 */ /* 0x044fe20000410000 */
        /* <DEDUP_REMOVED lines=23> */
.L_x_1192:
[----:B------:R-:W-:Y:S01]  /*5550*/  HFMA2.MMA R81, -RZ, RZ, 0, 1.847743988037109375e-06 ;  /* 0x0000001fff517435 */ /* 0x000fe200000001ff */
[----:B------:R-:W-:Y:S02]  /*5560*/  IMAD.MOV.U32 R74, RZ, RZ, R3 ;  /* 0x000000ffff4a7224 */ /* 0x000fe400078e0003 */
[----:B------:R-:W-:Y:S02]  /*5570*/  IMAD.MOV.U32 R80, RZ, RZ, 0x10 ;  /* 0x00000010ff507424 */ /* 0x000fe400078e00ff */
[----:B------:R-:W-:-:S07]  /*5580*/  IMAD.MOV.U32 R75, RZ, RZ, -0x1 ;  /* 0xffffffffff4b7424 */ /* 0x000fce00078e00ff */
[----:B0----5:R-:W-:Y:S05]  /*5590*/  WARPSYNC.COLLECTIVE R75, `(.L_x_1275) ;  /* 0x000000004b087348 */ /* 0x021fea0003c00000 */
[----:B------:R1:W2:Y:S02]  /*55a0*/  SHFL.BFLY P2, R79, R74, R80, R81 ;  /* 0x0c0000504a4f7389 */ /* 0x0002a40000040051 */
[----:B012--5:R-:W-:Y:S01]  /*55b0*/  ENDCOLLECTIVE ;  /* 0x000000000000791b */ /* 0x027fe20003800000 */
.L_x_1275:
[----:B------:R-:W-:Y:S02]  /*55c0*/  IMAD.MOV.U32 R80, RZ, RZ, 0x8 ;  /* 0x00000008ff507424 */ /* 0x000fe400078e00ff */
[----:B------:R-:W-:-:S04]  /*55d0*/  IMAD.MOV.U32 R4, RZ, RZ, R79 ;  /* 0x000000ffff047224 */ /* 0x000fc800078e004f */
[----:B------:R-:W-:-:S05]  /*55e0*/  FADD.FTZ R4, R3, R4 ;  /* 0x0000000403047221 */ /* 0x000fca0000010000 */
[----:B------:R-:W-:-:S07]  /*55f0*/  MOV R74, R4 ;  /* 0x00000004004a7202 */ /* 0x000fce0000000f00 */
[----:B------:R-:W-:Y:S05]  /*5600*/  WARPSYNC.COLLECTIVE R75, `(.L_x_1276) ;  /* 0x000000004b087348 */ /* 0x000fea0003c00000 */
[----:B------:R0:W1:Y:S02]  /*5610*/  SHFL.BFLY P2, R79, R74, R80, R81 ;  /* 0x0c0000504a4f7389 */ /* 0x0000640000040051 */
[----:B01----:R-:W-:Y:S01]  /*5620*/  ENDCOLLECTIVE ;  /* 0x000000000000791b */ /* 0x003fe20003800000 */
.L_x_1276:
[----:B------:R-:W-:Y:S02]  /*5630*/  IMAD.MOV.U32 R80, RZ, RZ, 0x4 ;  /* 0x00000004ff507424 */ /* 0x000fe400078e00ff */
[----:B------:R-:W-:-:S04]  /*5640*/  IMAD.MOV.U32 R7, RZ, RZ, R79 ;  /* 0x000000ffff077224 */ /* 0x000fc800078e004f */
[----:B------:R-:W-:-:S05]  /*5650*/  FADD.FTZ R7, R4, R7 ;  /* 0x0000000704077221 */ /* 0x000fca0000010000 */
[----:B------:R-:W-:-:S07]  /*5660*/  MOV R74, R7 ;  /* 0x00000007004a7202 */ /* 0x000fce0000000f00 */
[----:B------:R-:W-:Y:S05]  /*5670*/  WARPSYNC.COLLECTIVE R75, `(.L_x_1277) ;  /* 0x000000004b087348 */ /* 0x000fea0003c00000 */
[----:B------:R0:W1:Y:S02]  /*5680*/  SHFL.BFLY P2, R79, R74, R80, R81 ;  /* 0x0c0000504a4f7389 */ /* 0x0000640000040051 */
[----:B01----:R-:W-:Y:S01]  /*5690*/  ENDCOLLECTIVE ;  /* 0x000000000000791b */ /* 0x003fe20003800000 */
.L_x_1277:
[----:B------:R-:W-:Y:S02]  /*56a0*/  IMAD.MOV.U32 R80, RZ, RZ, 0x2 ;  /* 0x00000002ff507424 */ /* 0x000fe400078e00ff */
[----:B------:R-:W-:-:S04]  /*56b0*/  IMAD.MOV.U32 R6, RZ, RZ, R79 ;  /* 0x000000ffff067224 */ /* 0x000fc800078e004f */
[----:B------:R-:W-:-:S05]  /*56c0*/  FADD.FTZ R6, R7, R6 ;  /* 0x0000000607067221 */ /* 0x000fca0000010000 */
[----:B------:R-:W-:-:S07]  /*56d0*/  MOV R74, R6 ;  /* 0x00000006004a7202 */ /* 0x000fce0000000f00 */
[----:B------:R-:W-:Y:S05]  /*56e0*/  WARPSYNC.COLLECTIVE R75, `(.L_x_1278) ;  /* 0x000000004b087348 */ /* 0x000fea0003c00000 */
[----:B------:R0:W1:Y:S02]  /*56f0*/  SHFL.BFLY P2, R79, R74, R80, R81 ;  /* 0x0c0000504a4f7389 */ /* 0x0000640000040051 */
[----:B01----:R-:W-:Y:S01]  /*5700*/  ENDCOLLECTIVE ;  /* 0x000000000000791b */ /* 0x003fe20003800000 */
.L_x_1278:
[----:B------:R-:W-:Y:S02]  /*5710*/  IMAD.MOV.U32 R80, RZ, RZ, 0x1 ;  /* 0x00000001ff507424 */ /* 0x000fe400078e00ff */
[----:B------:R-:W-:-:S04]  /*5720*/  IMAD.MOV.U32 R9, RZ, RZ, R79 ;  /* 0x000000ffff097224 */ /* 0x000fc800078e004f */
[----:B------:R-:W-:-:S05]  /*5730*/  FADD.FTZ R9, R6, R9 ;  /* 0x0000000906097221 */ /* 0x000fca0000010000 */
[----:B------:R-:W-:-:S07]  /*5740*/  MOV R74, R9 ;  /* 0x00000009004a7202 */ /* 0x000fce0000000f00 */
[----:B------:R-:W-:Y:S05]  /*5750*/  WARPSYNC.COLLECTIVE R75, `(.L_x_1279) ;  /* 0x000000004b087348 */ /* 0x000fea0003c00000 */
[----:B------:R0:W1:Y:S02]  /*5760*/  SHFL.BFLY P2, R79, R74, R80, R81 ;  /* 0x0c0000504a4f7389 */ /* 0x0000640000040051 */
[----:B01----:R-:W-:Y:S01]  /*5770*/  ENDCOLLECTIVE ;  /* 0x000000000000791b */ /* 0x003fe20003800000 */
.L_x_1279:
[----:B------:R-:W-:Y:S01]  /*5780*/  IMAD.MOV.U32 R8, RZ, RZ, R79 ;  /* 0x000000ffff087224 */ /* 0x000fe200078e004f */
[----:B------:R-:W-:Y:S06]  /*5790*/  BRA `(.L_x_1280) ;  /* 0xffffffb400e47947 */ /* 0x000fec000383ffff */
.L_x_1214:
[----:B0-----:R-:W-:Y:S01]  /*57a0*/  HFMA2.MMA R80, -RZ, RZ, 0, 5.9604644775390625e-08 ;  /* 0x00000001ff507435 */ /* 0x001fe200000001ff */
[----:B------:R-:W-:Y:S01]  /*57b0*/  BSSY B1, `(.L_x_1281) ;  /* 0x0000006000017945 */ /* 0x000fe20003800000 */
[----:B------:R-:W-:Y:S02]  /*57c0*/  IMAD.MOV.U32 R81, RZ, RZ, 0x1f ;  /* 0x0000001fff517424 */ /* 0x000fe400078e00ff */
[----:B------:R-:W-:-:S07]  /*57d0*/  IMAD.MOV.U32 R75, RZ, RZ, -0x1 ;  /* 0xffffffffff4b7424 */ /* 0x000fce00078e00ff */
[----:B-1--4-:R-:W-:Y:S05]  /*57e0*/  WARPSYNC.COLLECTIVE R75, `(.L_x_1282) ;  /* 0x000000004b087348 */ /* 0x012fea0003c00000 */
[----:B------:R0:W2:Y:S02]  /*57f0*/  SHFL.BFLY P2, R79, R74, R80, R81 ;  /* 0x0c0000504a4f7389 */ /* 0x0000a40000040051 */
[----:B012-4-:R-:W-:Y:S01]  /*5800*/  ENDCOLLECTIVE ;  /* 0x000000000000791b */ /* 0x017fe20003800000 */
.L_x_1282:
[----:B------:R-:W-:Y:S05]  /*5810*/  BSYNC B1 ;  /* 0x0000000000017941 */ /* 0x000fea0003800000 */
.L_x_1281:
[----:B------:R-:W-:Y:S01]  /*5820*/  MOV R75, R79 ;  /* 0x0000004f004b7202 */ /* 0x000fe20000000f00 */
[----:B------:R-:W-:Y:S06]  /*5830*/  BRA `(.L_x_1283) ;  /* 0xffffffc800b47947 */ /* 0x000fec000383ffff */
.L_x_1218:
[----:B0--3--:R-:W-:Y:S01]  /*5840*/  HFMA2.MMA R81, -RZ, RZ, 0, 1.847743988037109375e-06 ;  /* 0x0000001fff517435 */ /* 0x009fe200000001ff */
[----:B------:R-:W-:Y:S01]  /*5850*/  BSSY B0, `(.L_x_1284) ;  /* 0x0000007000007945 */ /* 0x000fe20003800000 */
[----:B--2---:R-:W-:Y:S02]  /*5860*/  IMAD.MOV.U32 R74, RZ, RZ, R13 ;  /* 0x000000ffff4a7224 */ /* 0x004fe400078e000d */
[----:B------:R-:W-:Y:S02]  /*5870*/  IMAD.MOV.U32 R80, RZ, RZ, 0x10 ;  /* 0x00000010ff507424 */ /* 0x000fe400078e00ff */
[----:B------:R-:W-:-:S07]  /*5880*/  IMAD.MOV.U32 R75, RZ, RZ, -0x1 ;  /* 0xffffffffff4b7424 */ /* 0x000fce00078e00ff */
[----:B-1--45:R-:W-:Y:S05]  /*5890*/  WARPSYNC.COLLECTIVE R75, `(.L_x_1285) ;  /* 0x000000004b087348 */ /* 0x032fea0003c00000 */
[----:B------:R0:W2:Y:S02]  /*58a0*/  SHFL.BFLY P2, R79, R74, R80, R81 ;  /* 0x0c0000504a4f7389 */ /* 0x0000a40000040051 */
[----:B012-45:R-:W-:Y:S01]  /*58b0*/  ENDCOLLECTIVE ;  /* 0x000000000000791b */ /* 0x037fe20003800000 */
.L_x_1285:
[----:B------:R-:W-:Y:S05]  /*58c0*/  BSYNC B0 ;  /* 0x0000000000007941 */ /* 0x000fea0003800000 */
.L_x_1284:
        /* <DEDUP_REMOVED lines=9> */
.L_x_1286:
[----:B------:R-:W-:Y:S01]  /*5960*/  HFMA2.MMA R80, -RZ, RZ, 0, 2.384185791015625e-07 ;  /* 0x00000004ff507435 */ /* 0x000fe200000001ff */
[----:B------:R-:W-:-:S05]  /*5970*/  IMAD.MOV.U32 R3, RZ, RZ, R79 ;  /* 0x000000ffff037224 */ /* 0x000fca00078e004f */
[----:B------:R-:W-:-:S05]  /*5980*/  FMNMX.FTZ R3, R0, R3, !PT ;  /* 0x0000000300037209 */ /* 0x000fca0007810000 */
[----:B------:R-:W-:-:S07]  /*5990*/  IMAD.MOV.U32 R74, RZ, RZ, R3 ;  /* 0x000000ffff4a7224 */ /* 0x000fce00078e0003 */
[----:B------:R-:W-:Y:S05]  /*59a0*/  WARPSYNC.COLLECTIVE R75, `(.L_x_1287) ;  /* 0x000000004b087348 */ /* 0x000fea0003c00000 */
[----:B------:R0:W1:Y:S02]  /*59b0*/  SHFL.BFLY P2, R79, R74, R80, R81 ;  /* 0x0c0000504a4f7389 */ /* 0x0000640000040051 */
[----:B01----:R-:W-:Y:S01]  /*59c0*/  ENDCOLLECTIVE ;  /* 0x000000000000791b */ /* 0x003fe20003800000 */
.L_x_1287:
[----:B------:R-:W-:Y:S01]  /*59d0*/  MOV R80, 0x2 ;  /* 0x0000000200507802 */ /* 0x000fe20000000f00 */
[----:B------:R-:W-:-:S05]  /*59e0*/  IMAD.MOV.U32 R2, RZ, RZ, R79 ;  /* 0x000000ffff027224 */ /* 0x000fca00078e004f */
[----:B------:R-:W-:-:S05]  /*59f0*/  FMNMX.FTZ R2, R3, R2, !PT ;  /* 0x0000000203027209 */ /* 0x000fca0007810000 */
[----:B------:R-:W-:-:S07]  /*5a00*/  IMAD.MOV.U32 R74, RZ, RZ, R2 ;  /* 0x000000ffff4a7224 */ /* 0x000fce00078e0002 */
[----:B------:R-:W-:Y:S05]  /*5a10*/  WARPSYNC.COLLECTIVE R75, `(.L_x_1288) ;  /* 0x000000004b087348 */ /* 0x000fea0003c00000 */
[----:B------:R0:W1:Y:S02]  /*5a20*/  SHFL.BFLY P2, R79, R74, R80, R81 ;  /* 0x0c0000504a4f7389 */ /* 0x0000640000040051 */
[----:B01----:R-:W-:Y:S01]  /*5a30*/  ENDCOLLECTIVE ;  /* 0x000000000000791b */ /* 0x003fe20003800000 */
.L_x_1288:
[----:B------:R-:W-:Y:S01]  /*5a40*/  IMAD.MOV.U32 R5, RZ, RZ, R79 ;  /* 0x000000ffff057224 */ /* 0x000fe200078e004f */
[----:B------:R-:W-:Y:S06]  /*5a50*/  BRA `(.L_x_1289) ;  /* 0xffffffc800d07947 */ /* 0x000fec000383ffff */
.L_x_1290:
        /* <DEDUP_REMOVED lines=10> */
.L_x_2360:


//--------------------- .text._ZN4mmha33masked_multihead_attention_kernelIfLi32ELi32ELi4ELi8ELi64ELb1ELb0EEEv26Multihead_attention_paramsIT_XT5_EE --------------------------
	.section	.text._ZN4mmha33masked_multihead_attention_kernelIfLi32ELi32ELi4ELi8ELi64ELb1ELb0EEEv26Multihead_attention_paramsIT_XT5_EE,"ax",@progbits
	.align	128
        .global         _ZN4mmha33masked_multihead_attention_kernelIfLi32ELi32ELi4ELi8ELi64ELb1ELb0EEEv26Multihead_attention_paramsIT_XT5_EE
        .type           _ZN4mmha33masked_multihead_attention_kernelIfLi32ELi32ELi4ELi8ELi64ELb1ELb0EEEv26Multihead_attention_paramsIT_XT5_EE,@function
        .size           _ZN4mmha33masked_multihead_attention_kernelIfLi32ELi32ELi4ELi8ELi64ELb1ELb0EEEv26Multihead_attention_paramsIT_XT5_EE,(.L_x_2361 - _ZN4mmha33masked_multihead_attention_kernelIfLi32ELi32ELi4ELi8ELi64ELb1ELb0EEEv26Multihead_attention_paramsIT_XT5_EE)
        .other          _ZN4mmha33masked_multihead_attention_kernelIfLi32ELi32ELi4ELi8ELi64ELb1ELb0EEEv26Multihead_attention_paramsIT_XT5_EE,@"STO_CUDA_ENTRY STV_DEFAULT"
_ZN4mmha33masked_multihead_attention_kernelIfLi32ELi32ELi4ELi8ELi64ELb1ELb0EEEv26Multihead_attention_paramsIT_XT5_EE:
.text._ZN4mmha33masked_multihead_attention_kernelIfLi32ELi32ELi4ELi8ELi64ELb1ELb0EEEv26Multihead_attention_paramsIT_XT5_EE:
        /* <DEDUP_REMOVED lines=12> */
.L_x_1291:
[----:B------:R-:W0:Y:S08]  /*00c0*/  LDC R16, c[0x0][0x280] ;  /* 0x0000a000ff107b82 */ /* 0x000e300000000800 */
[----:B------:R-:W1:Y:S01]  /*00d0*/  LDC.64 R10, c[0x0][0x2f0] ;  /* 0x0000bc00ff0a7b82 */ /* 0x000e620000000a00 */
[----:B------:R-:W2:Y:S01]  /*00e0*/  S2R R37, SR_CTAID.X ;  /* 0x0000000000257919 */ /* 0x000ea20000002500 */
[----:B------:R-:W-:Y:S01]  /*00f0*/  ULDC UR11, c[0x0][0x288] ;  /* 0x0000a200000b7ab9 */ /* 0x000fe20000000800 */
[----:B------:R-:W-:Y:S01]  /*0100*/  IMAD.MOV.U32 R32, RZ, RZ, RZ ;  /* 0x000000ffff207224 */ /* 0x000fe200078e00ff */
[----:B------:R-:W-:Y:S01]  /*0110*/  ULDC UR12, c[0x0][0x284] ;  /* 0x0000a100000c7ab9 */ /* 0x000fe20000000800 */
[----:B0-----:R-:W-:-:S04]  /*0120*/  IABS R9, R16 ;  /* 0x0000001000097213 */ /* 0x001fc80000000000 */
[----:B------:R-:W0:Y:S01]  /*0130*/  I2F.RP R4, R9 ;  /* 0x0000000900047306 */ /* 0x000e220000209400 */
[----:B-1----:R-:W-:-:S07]  /*0140*/  ISETP.NE.U32.AND P1, PT, R10, RZ, PT ;  /* 0x000000ff0a00720c */ /* 0x002fce0003f25070 */
[----:B0-----:R-:W0:Y:S02]  /*0150*/  MUFU.RCP R4, R4 ;  /* 0x0000000400047308 */ /* 0x001e240000001000 */
[----:B0-----:R-:W-:-:S06]  /*0160*/  VIADD R2, R4, 0xffffffe ;  /* 0x0ffffffe04027836 */ /* 0x001fcc0000000000 */
[----:B------:R0:W1:Y:S02]  /*0170*/  F2I.FTZ.U32.TRUNC.NTZ R3, R2 ;  /* 0x0000000200037305 */ /* 0x000064000021f000 */
[----:B0-----:R-:W-:Y:S02]  /*0180*/  IMAD.MOV.U32 R2, RZ, RZ, RZ ;  /* 0x000000ffff027224 */ /* 0x001fe400078e00ff */
[----:B-1----:R-:W-:-:S04]  /*0190*/  IMAD.MOV R6, RZ, RZ, -R3 ;  /* 0x000000ffff067224 */ /* 0x002fc800078e0a03 */
[----:B------:R-:W-:Y:S01]  /*01a0*/  IMAD R5, R6, R9, RZ ;  /* 0x0000000906057224 */ /* 0x000fe200078e02ff */
[----:B------:R-:W-:-:S03]  /*01b0*/  IABS R6, R0 ;  /* 0x0000000000067213 */ /* 0x000fc60000000000 */
[----:B------:R-:W-:Y:S02]  /*01c0*/  IMAD.HI.U32 R5, R3, R5, R2 ;  /* 0x0000000503057227 */ /* 0x000fe400078e0002 */
[----:B------:R-:W0:Y:S04]  /*01d0*/  LDC R3, c[0x0][0x29c] ;  /* 0x0000a700ff037b82 */ /* 0x000e280000000800 */
[----:B------:R-:W-:-:S04]  /*01e0*/  IMAD.HI.U32 R7, R5, R6, RZ ;  /* 0x0000000605077227 */ /* 0x000fc800078e00ff */
[----:B------:R-:W-:Y:S01]  /*01f0*/  IMAD.MOV R2, RZ, RZ, -R7 ;  /* 0x000000ffff027224 */ /* 0x000fe200078e0a07 */
[----:B------:R-:W1:Y:S03]  /*0200*/  LDC.64 R4, c[0x0][0x328] ;  /* 0x0000ca00ff047b82 */ /* 0x000e660000000a00 */
[----:B------:R-:W-:-:S05]  /*0210*/  IMAD R2, R9, R2, R6 ;  /* 0x0000000209027224 */ /* 0x000fca00078e0206 */
[----:B------:R-:W-:Y:S01]  /*0220*/  ISETP.GT.U32.AND P2, PT, R9, R2, PT ;  /* 0x000000020900720c */ /* 0x000fe20003f44070 */
[----:B------:R-:W3:Y:S01]  /*0230*/  S2R R6, SR_TID.X ;  /* 0x0000000000067919 */ /* 0x000ee20000002100 */
[----:B0-----:R-:W-:-:S04]  /*0240*/  ISETP.NE.AND P4, PT, R3, RZ, PT ;  /* 0x000000ff0300720c */ /* 0x001fc80003f85270 */
[----:B------:R-:W-:-:S07]  /*0250*/  ISETP.NE.AND.EX P1, PT, R11, RZ, !P4, P1 ;  /* 0x000000ff0b00720c */ /* 0x000fce0006725310 */
[-C--:B------:R-:W-:Y:S01]  /*0260*/  @!P2 IADD3 R2, R2, -R9.reuse, RZ ;  /* 0x800000090202a210 */ /* 0x080fe20007ffe0ff */
[----:B------:R-:W0:Y:S01]  /*0270*/  S2UR UR4, SR_CTAID.Y ;  /* 0x00000000000479c3 */ /* 0x000e220000002600 */
[----:B------:R-:W-:Y:S01]  /*0280*/  @!P2 VIADD R7, R7, 0x1 ;  /* 0x000000010707a836 */ /* 0x000fe20000000000 */
[----:B------:R-:W-:Y:S01]  /*0290*/  ISETP.NE.AND P2, PT, R16, RZ, PT ;  /* 0x000000ff1000720c */ /* 0x000fe20003f45270 */
[----:B-1----:R-:W-:Y:S01]  /*02a0*/  IMAD.WIDE R4, R0, 0x4, R4 ;  /* 0x0000000400047825 */ /* 0x002fe200078e0204 */
[----:B------:R-:W-:Y:S02]  /*02b0*/  ISETP.GE.U32.AND P0, PT, R2, R9, PT ;  /* 0x000000090200720c */ /* 0x000fe40003f06070 */
[C---:B------:R-:W-:Y:S01]  /*02c0*/  LOP3.LUT R2, R0.reuse, R16, RZ, 0x3c, !PT ;  /* 0x0000001000027212 */ /* 0x040fe200078e3cff */
[----:B--2---:R-:W-:Y:S01]  /*02d0*/  IMAD R10, R0, UR11, R37 ;  /* 0x0000000b000a7c24 */ /* 0x004fe2000f8e0225 */
[----:B------:R-:W-:Y:S01]  /*02e0*/  SHF.L.U32 R19, R37, 0x5, RZ ;  /* 0x0000000525137819 */ /* 0x000fe200000006ff */
[----:B------:R1:W5:Y:S01]  /*02f0*/  LDG.E R11, desc[UR8][R4.64] ;  /* 0x00000008040b7981 */ /* 0x000362000c1e1900 */
[----:B------:R-:W2:Y:S01]  /*0300*/  @P1 LDC.64 R8, c[0x0][0x2f0] ;  /* 0x0000bc00ff081b82 */ /* 0x000ea20000000a00 */
[----:B------:R-:W-:-:S06]  /*0310*/  ISETP.GE.AND P3, PT, R2, RZ, PT ;  /* 0x000000ff0200720c */ /* 0x000fcc0003f66270 */
[----:B------:R-:W-:Y:S01]  /*0320*/  @P0 VIADD R7, R7, 0x1 ;  /* 0x0000000107070836 */ /* 0x000fe20000000000 */
[----:B------:R-:W1:Y:S06]  /*0330*/  LDC R2, c[0x0][0x278] ;  /* 0x00009e00ff027b82 */ /* 0x000e6c0000000800 */
[----:B------:R-:W-:Y:S01]  /*0340*/  @!P3 IMAD.MOV R7, RZ, RZ, -R7 ;  /* 0x000000ffff07b224 */ /* 0x000fe200078e0a07 */
[----:B---3--:R-:W-:Y:S02]  /*0350*/  ISETP.GT.AND P3, PT, R6, 0x1f, PT ;  /* 0x0000001f0600780c */ /* 0x008fe40003f64270 */
[----:B------:R-:W-:Y:S01]  /*0360*/  @!P2 LOP3.LUT R7, RZ, R16, RZ, 0x33, !PT ;  /* 0x00000010ff07a212 */ /* 0x000fe200078e33ff */
[----:B------:R-:W-:Y:S01]  /*0370*/  IMAD.SHL.U32 R10, R10, 0x20, RZ ;  /* 0x000000200a0a7824 */ /* 0x000fe200078e00ff */
[----:B0-----:R-:W-:Y:S01]  /*0380*/  UIMAD UR4, UR4, UR12, URZ ;  /* 0x0000000c040472a4 */ /* 0x001fe2000f8e023f */
[----:B------:R-:W-:Y:S02]  /*0390*/  BSSY B0, `(.L_x_1292) ;  /* 0x0000016000007945 */ /* 0x000fe40003800000 */
[----:B--2---:R-:W-:-:S05]  /*03a0*/  @P1 IMAD.WIDE R8, R7, 0x4, R8 ;  /* 0x0000000407081825 */ /* 0x004fca00078e0208 */
[----:B------:R0:W5:Y:S01]  /*03b0*/  @P1 LDG.E R32, desc[UR8][R8.64] ;  /* 0x0000000808201981 */ /* 0x000162000c1e1900 */
[----:B-1----:R-:W-:Y:S01]  /*03c0*/  IMAD R5, R0, R2, R19 ;  /* 0x0000000200057224 */ /* 0x002fe200078e0213 */
[----:B------:R-:W-:-:S04]  /*03d0*/  ISETP.NE.AND P0, PT, R2, RZ, PT ;  /* 0x000000ff0200720c */ /* 0x000fc80003f05270 */
[----:B------:R-:W-:Y:S01]  /*03e0*/  SEL R5, R10, R5, !P0 ;  /* 0x000000050a057207 */ /* 0x000fe20004000000 */
[----:B0-----:R-:W-:Y:S01]  /*03f0*/  IMAD.MOV.U32 R9, RZ, RZ, RZ ;  /* 0x000000ffff097224 */ /* 0x001fe200078e00ff */
[----:B------:R-:W-:Y:S07]  /*0400*/  @P3 BRA `(.L_x_1293) ;  /* 0x0000000000383947 */ /* 0x000fee0003800000 */
        /* <DEDUP_REMOVED lines=14> */
.L_x_1293:
[----:B------:R-:W-:Y:S05]  /*04f0*/  BSYNC B0 ;  /* 0x0000000000007941 */ /* 0x000fea0003800000 */
.L_x_1292:
        /* <DEDUP_REMOVED lines=8> */
[----:B------:R-:W-:Y:S01]  /*0580*/  IMAD.IADD R19, R19, 0x1, R6 ;  /* 0x0000000113137824 */ /* 0x000fe200078e0206 */
[----:B------:R-:W-:Y:S01]  /*0590*/  ISETP.NE.U32.AND P6, PT, RZ, UR6, PT ;  /* 0x00000006ff007c0c */ /* 0x000fe2000bfc5070 */
[----:B------:R-:W-:Y:S01]  /*05a0*/  IMAD.MOV.U32 R18, RZ, RZ, RZ ;  /* 0x000000ffff127224 */ /* 0x000fe200078e00ff */
[----:B------:R-:W-:Y:S01]  /*05b0*/  ISETP.NE.OR P2, PT, R3, RZ, P2 ;  /* 0x000000ff0300720c */ /* 0x000fe20001745670 */
[----:B------:R-:W1:Y:S01]  /*05c0*/  LDC.64 R4, c[0x0][0x2a8] ;  /* 0x0000aa00ff047b82 */ /* 0x000e620000000a00 */
[----:B------:R-:W-:Y:S01]  /*05d0*/  PLOP3.LUT P0, PT, P0, PT, PT, 0x8, 0x0 ;  /* 0x000000000000781c */ /* 0x000fe2000070e170 */
[----:B------:R-:W-:Y:S01]  /*05e0*/  ULDC.U8 UR5, c[0x0][0x294] ;  /* 0x0000a50000057ab9 */ /* 0x000fe20000000000 */
[----:B------:R-:W-:-:S02]  /*05f0*/  LEA.HI R17, R17, R6, RZ, 0x2 ;  /* 0x0000000611117211 */ /* 0x000fc400078f10ff */
[----:B------:R-:W-:Y:S02]  /*0600*/  ISETP.NE.AND.EX P6, PT, RZ, UR7, PT, P6 ;  /* 0x00000007ff007c0c */ /* 0x000fe4000bfc5360 */
[----:B------:R-:W-:Y:S02]  /*0610*/  LOP3.LUT R25, R17, 0xfffffffc, RZ, 0xc0, !PT ;  /* 0xfffffffc11197812 */ /* 0x000fe400078ec0ff */
[----:B------:R-:W-:Y:S02]  /*0620*/  ISETP.GT.OR P6, PT, R6, 0x1f, !P6 ;  /* 0x0000001f0600780c */ /* 0x000fe400077c4670 */
[----:B------:R-:W-:Y:S01]  /*0630*/  IADD3 R35, -R25, R6, RZ ;  /* 0x0000000619237210 */ /* 0x000fe20007ffe1ff */
[----:B------:R-:W2:Y:S01]  /*0640*/  @!P2 LDC.64 R26, c[0x0][0x230] ;  /* 0x00008c00ff1aab82 */ /* 0x000ea20000000a00 */
[----:B------:R-:W-:Y:S01]  /*0650*/  @!P2 PLOP3.LUT P0, PT, PT, PT, PT, 0x80, 0x0 ;  /* 0x000000000000a81c */ /* 0x000fe20003f0f070 */
[----:B------:R-:W-:Y:S02]  /*0660*/  IMAD.IADD R8, R10, 0x1, R25 ;  /* 0x000000010a087824 */ /* 0x000fe400078e0219 */
[----:B------:R-:W-:Y:S01]  /*0670*/  @!P3 IMAD R15, R2, 0x4, R35 ;  /* 0x00000004020fb824 */ /* 0x000fe200078e0223 */
[----:B------:R-:W-:-:S03]  /*0680*/  PLOP3.LUT P5, PT, P1, P0, PT, 0x80, 0x0 ;  /* 0x000000000000781c */ /* 0x000fc60000fa1070 */
[----:B------:R-:W-:Y:S02]  /*0690*/  @!P3 IMAD R15, R8, UR12, R15 ;  /* 0x0000000c080fbc24 */ /* 0x000fe4000f8e020f */
[----:B------:R-:W3:Y:S02]  /*06a0*/  @!P6 LDC.64 R22, c[0x0][0x220] ;  /* 0x00008800ff16eb82 */ /* 0x000ee40000000a00 */
[----:B0-----:R-:W-:Y:S01]  /*06b0*/  @!P3 IMAD.WIDE R20, R15, 0x4, R20 ;  /* 0x000000040f14b825 */ /* 0x001fe200078e0214 */
[----:B------:R-:W-:-:S05]  /*06c0*/  CS2R R14, SRZ ;  /* 0x00000000000e7805 */ /* 0x000fca000001ff00 */
[----:B------:R-:W0:Y:S01]  /*06d0*/  @P5 LDC.64 R12, c[0x0][0x2e0] ;  /* 0x0000b800ff0c5b82 */ /* 0x000e220000000a00 */
[----:B------:R-:W4:Y:S01]  /*06e0*/  @!P3 LDG.E R15, desc[UR8][R20.64] ;  /* 0x00000008140fb981 */ /* 0x000f22000c1e1900 */
[----:B------:R-:W-:Y:S02]  /*06f0*/  @P5 IMAD R29, R32, UR11, R37 ;  /* 0x0000000b201d5c24 */ /* 0x000fe4000f8e0225 */
[----:B--2---:R-:W-:-:S05]  /*0700*/  @!P2 IMAD.WIDE R26, R19, 0x4, R26 ;  /* 0x00000004131aa825 */ /* 0x004fca00078e021a */
[----:B------:R-:W4:Y:S01]  /*0710*/  @!P2 LDG.E R14, desc[UR8][R26.64] ;  /* 0x000000081a0ea981 */ /* 0x000f22000c1e1900 */
[----:B------:R-:W-:Y:S01]  /*0720*/  @P5 LEA R29, R29, R6, 0x5 ;  /* 0x000000061d1d5211 */ /* 0x000fe200078e28ff */
[----:B---3--:R-:W-:-:S05]  /*0730*/  @!P6 IMAD.WIDE R22, R19, 0x4, R22 ;  /* 0x000000041316e825 */ /* 0x008fca00078e0216 */
[----:B------:R2:W3:Y:S01]  /*0740*/  @!P6 LDG.E R18, desc[UR8][R22.64] ;  /* 0x000000081612e981 */ /* 0x0004e2000c1e1900 */
[----:B-1----:R-:W-:Y:S01]  /*0750*/  ISETP.NE.U32.AND P6, PT, R4, RZ, PT ;  /* 0x000000ff0400720c */ /* 0x002fe20003fc5070 */
[----:B0-----:R-:W-:-:S05]  /*0760*/  @P5 IMAD.WIDE R12, R29, 0x4, R12 ;  /* 0x000000041d0c5825 */ /* 0x001fca00078e020c */
[----:B------:R0:W3:Y:S01]  /*0770*/  @P5 LDG.E R24, desc[UR8][R12.64] ;  /* 0x000000080c185981 */ /* 0x0000e2000c1e1900 */
[----:B------:R-:W-:Y:S02]  /*0780*/  ISETP.NE.AND.EX P6, PT, R5, RZ, PT, P6 ;  /* 0x000000ff0500720c */ /* 0x000fe40003fc5360 */
[----:B------:R-:W-:-:S11]  /*0790*/  SHF.R.S32.HI R19, RZ, 0x1f, R0 ;  /* 0x0000001fff137819 */ /* 0x000fd60000011400 */
[----:B--2---:R-:W-:-:S04]  /*07a0*/  @P6 LEA R22, P2, R0, R4, 0x2 ;  /* 0x0000000400166211 */ /* 0x004fc800078410ff */
[----:B------:R-:W-:Y:S01]  /*07b0*/  @P6 LEA.HI.X R23, R0, R5, R19, 0x2, P2 ;  /* 0x0000000500176211 */ /* 0x000fe200010f1413 */
[----:B------:R-:W-:-:S05]  /*07c0*/  IMAD.U32 R0, RZ, RZ, UR12 ;  /* 0x0000000cff007e24 */ /* 0x000fca000f8e00ff */
[----:B------:R-:W-:-:S04]  /*07d0*/  IABS R5, R0 ;  /* 0x0000000000057213 */ /* 0x000fc80000000000 */
[----:B------:R-:W1:Y:S08]  /*07e0*/  I2F.RP R0, R5 ;  /* 0x0000000500007306 */ /* 0x000e700000209400 */
[----:B-1----:R-:W0:Y:S02]  /*07f0*/  MUFU.RCP R0, R0 ;  /* 0x0000000000007308 */ /* 0x002e240000001000 */
[----:B0-----:R-:W-:-:S06]  /*0800*/  VIADD R12, R0, 0xffffffe ;  /* 0x0ffffffe000c7836 */ /* 0x001fcc0000000000 */
[----:B------:R0:W1:Y:S02]  /*0810*/  F2I.FTZ.U32.TRUNC.NTZ R13, R12 ;  /* 0x0000000c000d7305 */ /* 0x000064000021f000 */
[----:B0-----:R-:W-:Y:S01]  /*0820*/  HFMA2.MMA R12, -RZ, RZ, 0, 0 ;  /* 0x00000000ff0c7435 */ /* 0x001fe200000001ff */
[----:B-1----:R-:W-:-:S04]  /*0830*/  IMAD.MOV R20, RZ, RZ, -R13 ;  /* 0x000000ffff147224 */ /* 0x002fc800078e0a0d */
[----:B------:R-:W-:Y:S01]  /*0840*/  IMAD R19, R20, R5, RZ ;  /* 0x0000000514137224 */ /* 0x000fe200078e02ff */
[----:B------:R-:W-:-:S04]  /*0850*/  IABS R20, R2 ;  /* 0x0000000200147213 */ /* 0x000fc80000000000 */
[----:B------:R-:W-:Y:S02]  /*0860*/  IMAD.HI.U32 R13, R13, R19, R12 ;  /* 0x000000130d0d7227 */ /* 0x000fe400078e000c */
[----:B------:R-:W0:Y:S04]  /*0870*/  LDC R19, c[0x0][0x290] ;  /* 0x0000a400ff137b82 */ /* 0x000e280000000800 */
[----:B------:R-:W-:-:S04]  /*0880*/  IMAD.HI.U32 R13, R13, R20, RZ ;  /* 0x000000140d0d7227 */ /* 0x000fc800078e00ff */
[----:B------:R-:W-:-:S04]  /*0890*/  IMAD.MOV R13, RZ, RZ, -R13 ;  /* 0x000000ffff0d7224 */ /* 0x000fc800078e0a0d */
[----:B------:R-:W-:-:S05]  /*08a0*/  IMAD R0, R5, R13, R20 ;  /* 0x0000000d05007224 */ /* 0x000fca00078e0214 */
        /* <DEDUP_REMOVED lines=16> */
[----:B---3--:R-:W-:Y:S01]  /*09b0*/  @P5 FMUL.FTZ R15, R15, R24 ;  /* 0x000000180f0f5220 */ /* 0x008fe20000410000 */
[----:B------:R-:W-:Y:S01]  /*09c0*/  ISETP.NE.AND P5, PT, R3, RZ, PT ;  /* 0x000000ff0300720c */ /* 0x000fe20003fa5270 */
[----:B------:R-:W-:Y:S01]  /*09d0*/  FADD.FTZ R3, R18, R9 ;  /* 0x0000000912037221 */ /* 0x000fe20000010000 */
        /* <DEDUP_REMOVED lines=18> */
[----:B0-----:R-:W-:Y:S02]  /*0b00*/  IMAD.MOV.U32 R12, RZ, RZ, RZ ;  /* 0x000000ffff0c7224 */ /* 0x001fe400078e00ff */
[----:B-1----:R-:W-:-:S04]  /*0b10*/  IMAD.MOV R21, RZ, RZ, -R13 ;  /* 0x000000ffff157224 */ /* 0x002fc800078e0a0d */
[----:B------:R-:W-:-:S04]  /*0b20*/  IMAD R21, R21, R20, RZ ;  /* 0x0000001415157224 */ /* 0x000fc800078e02ff */
        /* <DEDUP_REMOVED lines=21> */
.L_x_1296:
[----:B------:R-:W-:Y:S05]  /*0c80*/  BSYNC B0 ;  /* 0x0000000000007941 */ /* 0x000fea0003800000 */
.L_x_1295:
[----:B------:R-:W-:Y:S06]  /*0c90*/  BAR.SYNC.DEFER_BLOCKING 0x0 ;  /* 0x0000000000007b1d */ /* 0x000fec0000010000 */
[----:B------:R-:W-:Y:S02]  /*0ca0*/  BSSY B0, `(.L_x_1297) ;  /* 0x0000005000007945 */ /* 0x000fe40003800000 */
[----:B------:R-:W-:Y:S06]  /*0cb0*/  BAR.SYNC.DEFER_BLOCKING 0x0 ;  /* 0x0000000000007b1d */ /* 0x000fec0000010000 */
[----:B------:R-:W-:Y:S05]  /*0cc0*/  @!P0 BRA `(.L_x_1298) ;  /* 0x0000000000088947 */ /* 0x000fea0003800000 */
[----:B0-----:R1:W2:Y:S04]  /*0cd0*/  @!P5 LDS R15, [R20] ;  /* 0x00000000140fd984 */ /* 0x0012a80000000800 */
[----:B------:R1:W3:Y:S02]  /*0ce0*/  LDS R3, [R12] ;  /* 0x000000000c037984 */ /* 0x0002e40000000800 */
.L_x_1298:
[----:B------:R-:W-:Y:S05]  /*0cf0*/  BSYNC B0 ;  /* 0x0000000000007941 */ /* 0x000fea0003800000 */
.L_x_1297:
[----:B------:R-:W-:Y:S06]  /*0d00*/  BAR.SYNC.DEFER_BLOCKING 0x0 ;  /* 0x0000000000007b1d */ /* 0x000fec0000010000 */
.L_x_1294:
[----:B------:R-:W-:Y:S01]  /*0d10*/  BSSY B0, `(.L_x_1299) ;  /* 0x0000021000007945 */ /* 0x000fe20003800000 */
[----:B------:R-:W-:Y:S02]  /*0d20*/  MOV R7, RZ ;  /* 0x000000ff00077202 */ /* 0x000fe40000000f00 */
[----:B------:R-:W-:Y:S01]  /*0d30*/  VIADDMNMX R19, R11, -UR12, RZ, !PT ;  /* 0x8000000c0b137c46 */ /* 0x000fe2000f8001ff */
[----:B------:R-:W-:Y:S06]  /*0d40*/  @P3 BRA `(.L_x_1300) ;  /* 0x0000000000743947 */ /* 0x000fec0003800000 */
[----:B------:R-:W4:Y:S01]  /*0d50*/  S2UR UR7, SR_CgaCtaId ;  /* 0x00000000000779c3 */ /* 0x000f220000008800 */
[----:B------:R-:W-:Y:S02]  /*0d60*/  UMOV UR6, 0x400 ;  /* 0x0000040000067882 */ /* 0x000fe40000000000 */
[----:B------:R-:W-:-:S04]  /*0d70*/  UIADD3 UR5, UR6, 0x10, URZ ;  /* 0x0000001006057890 */ /* 0x000fc8000fffe03f */
[----:B----4-:R-:W-:-:S06]  /*0d80*/  ULEA UR5, UR7, UR5, 0x18 ;  /* 0x0000000507057291 */ /* 0x010fcc000f8ec03f */
[----:B01----:R-:W-:-:S05]  /*0d90*/  LEA R12, R6, UR5, 0x2 ;  /* 0x00000005060c7c11 */ /* 0x003fca000f8e10ff */
        /* <DEDUP_REMOVED lines=11> */
.L_x_1301:
[----:B------:R-:W-:Y:S01]  /*0e50*/  UMOV UR5, 0xffffffff ;  /* 0xffffffff00057882 */ /* 0x000fe20000000000 */
[----:B--2---:R-:W-:Y:S02]  /*0e60*/  FMUL.FTZ R36, R15, R3 ;  /* 0x000000030f247220 */ /* 0x004fe40000410000 */
[----:B------:R-:W-:Y:S05]  /*0e70*/  BRA.DIV UR5, `(.L_x_1302) ;  /* 0x0000004605dc7947 */ /* 0x000fea000b800000 */
[----:B------:R-:W0:Y:S02]  /*0e80*/  SHFL.BFLY PT, R52, R36, 0x10, 0x1f ;  /* 0x0e001f0024347f89 */ /* 0x000e2400000e0000 */
[----:B0-----:R-:W-:-:S05]  /*0e90*/  FADD.FTZ R3, R36, R52 ;  /* 0x0000003424037221 */ /* 0x001fca0000010000 */
[----:B------:R-:W1:Y:S02]  /*0ea0*/  SHFL.BFLY PT, R52, R3, 0x8, 0x1f ;  /* 0x0d001f0003347f89 */ /* 0x000e6400000e0000 */
[----:B-1----:R-:W-:-:S05]  /*0eb0*/  FADD.FTZ R7, R3, R52 ;  /* 0x0000003403077221 */ /* 0x002fca0000010000 */
[----:B------:R-:W0:Y:S02]  /*0ec0*/  SHFL.BFLY PT, R52, R7, 0x4, 0x1f ;  /* 0x0c801f0007347f89 */ /* 0x000e2400000e0000 */
[----:B0-----:R-:W-:-:S05]  /*0ed0*/  FADD.FTZ R8, R7, R52 ;  /* 0x0000003407087221 */ /* 0x001fca0000010000 */
[----:B------:R-:W0:Y:S02]  /*0ee0*/  SHFL.BFLY PT, R52, R8, 0x2, 0x1f ;  /* 0x0c401f0008347f89 */ /* 0x000e2400000e0000 */
[----:B0-----:R-:W-:-:S05]  /*0ef0*/  FADD.FTZ R9, R8, R52 ;  /* 0x0000003408097221 */ /* 0x001fca0000010000 */
[----:B------:R0:W1:Y:S02]  /*0f00*/  SHFL.BFLY PT, R52, R9, 0x1, 0x1f ;  /* 0x0c201f0009347f89 */ /* 0x00006400000e0000 */
.L_x_1390:
[----:B-1----:R-:W-:-:S07]  /*0f10*/  FADD.FTZ R7, R9, R52 ;  /* 0x0000003409077221 */ /* 0x002fce0000010000 */
.L_x_1300:
[----:B------:R-:W-:Y:S05]  /*0f20*/  BSYNC B0 ;  /* 0x0000000000007941 */ /* 0x000fea0003800000 */
.L_x_1299:
[----:B------:R-:W4:Y:S01]  /*0f30*/  S2R R29, SR_CgaCtaId ;  /* 0x00000000001d7919 */ /* 0x000f220000008800 */
[----:B------:R-:W-:Y:S01]  /*0f40*/  ISETP.NE.AND P0, PT, R6, RZ, PT ;  /* 0x000000ff0600720c */ /* 0x000fe20003f05270 */
[----:B------:R-:W-:Y:S01]  /*0f50*/  IMAD.IADD R21, R2, 0x1, -R19 ;  /* 0x0000000102157824 */ /* 0x000fe200078e0a13 */
[----:B------:R-:W-:Y:S01]  /*0f60*/  MOV R23, 0x400 ;  /* 0x0000040000177802 */ /* 0x000fe20000000f00 */
[----:B0--3--:R-:W-:-:S04]  /*0f70*/  IMAD.MOV.U32 R3, RZ, RZ, -0x800001 ;  /* 0xff7fffffff037424 */ /* 0x009fc800078e00ff */
        /* <DEDUP_REMOVED lines=10> */
[----:B------:R-:W0:Y:S01]  /*1020*/  LDC.64 R6, c[0x0][0x2c8] ;  /* 0x0000b200ff067b82 */ /* 0x000e220000000a00 */
[----:B-1---5:R-:W-:Y:S01]  /*1030*/  IMAD.IADD R12, R2, 0x1, -R4 ;  /* 0x00000001020c7824 */ /* 0x022fe200078e0a04 */
[----:B------:R-:W-:-:S03]  /*1040*/  ULDC UR5, c[0x0][0x2d0] ;  /* 0x0000b40000057ab9 */ /* 0x000fc60000000800 */
[----:B------:R-:W-:-:S04]  /*1050*/  IMAD R9, R37, UR5, R12 ;  /* 0x0000000525097c24 */ /* 0x000fc8000f8e020c */
[----:B------:R-:W-:-:S04]  /*1060*/  IMAD R9, R9, UR5, R12 ;  /* 0x0000000509097c24 */ /* 0x000fc8000f8e020c */
[----:B0-----:R-:W-:-:S06]  /*1070*/  IMAD.WIDE R6, R9, 0x4, R6 ;  /* 0x0000000409067825 */ /* 0x001fcc00078e0206 */
[----:B------:R-:W3:Y:S02]  /*1080*/  LDG.E R6, desc[UR8][R6.64] ;  /* 0x0000000806067981 */ /* 0x000ee4000c1e1900 */
[----:B---3--:R-:W-:-:S07]  /*1090*/  FADD.FTZ R3, R3, R6 ;  /* 0x0000000603037221 */ /* 0x008fce0000010000 */
.L_x_1304:
[----:B------:R0:W-:Y:S02]  /*10a0*/  STS [R8], R3 ;  /* 0x0000000308007388 */ /* 0x0001e40000000800 */
.L_x_1303:
[----:B------:R-:W-:Y:S05]  /*10b0*/  WARPSYNC.ALL ;  /* 0x0000000000007948 */ /* 0x000fea0003800000 */
[----:B------:R-:W-:Y:S01]  /*10c0*/  BAR.SYNC.DEFER_BLOCKING 0x0 ;  /* 0x0000000000007b1d */ /* 0x000fe20000010000 */
[----:B------:R-:W-:Y:S01]  /*10d0*/  VIADD R6, R23, 0x10 ;  /* 0x0000001017067836 */ /* 0x000fe20000000000 */
[----:B------:R-:W-:Y:S01]  /*10e0*/  LEA.HI.SX32 R36, R17, R19, 0x1e ;  /* 0x0000001311247211 */ /* 0x000fe200078ff2ff */
[----:B------:R-:W-:Y:S02]  /*10f0*/  VIADD R21, R21, 0x7 ;  /* 0x0000000715157836 */ /* 0x000fe40000000000 */
[----:B------:R-:W-:Y:S01]  /*1100*/  IMAD R34, R18, R16, R37 ;  /* 0x0000001012227224 */ /* 0x000fe200078e0225 */
[----:B------:R-:W-:-:S02]  /*1110*/  LEA R6, R29, R6, 0x18 ;  /* 0x000000061d067211 */ /* 0x000fc400078ec0ff */
[----:B------:R-:W-:-:S03]  /*1120*/  SHF.R.S32.HI R22, RZ, 0x1f, R21 ;  /* 0x0000001fff167819 */ /* 0x000fc60000011415 */
[----:B-1----:R-:W-:Y:S01]  /*1130*/  IMAD R20, R35, 0x4, R6 ;  /* 0x0000000423147824 */ /* 0x002fe200078e0206 */
[----:B------:R-:W-:-:S04]  /*1140*/  LEA.HI R22, R22, R21, RZ, 0x3 ;  /* 0x0000001516167211 */ /* 0x000fc800078f18ff */
[----:B------:R-:W-:-:S04]  /*1150*/  LOP3.LUT R22, R22, 0xfffffff8, RZ, 0xc0, !PT ;  /* 0xfffffff816167812 */ /* 0x000fc800078ec0ff */
[----:B------:R-:W-:Y:S01]  /*1160*/  IADD3 R27, R22, R19, RZ ;  /* 0x00000013161b7210 */ /* 0x000fe20007ffe0ff */
[----:B------:R1:W3:Y:S04]  /*1170*/  LDS R6, [R20] ;  /* 0x0000000014067984 */ /* 0x0002e80000000800 */
[----:B------:R1:W4:Y:S04]  /*1180*/  LDS R7, [R20+0x10] ;  /* 0x0000100014077984 */ /* 0x0003280000000800 */
[----:B------:R1:W1:Y:S04]  /*1190*/  LDS R9, [R20+0x20] ;  /* 0x0000200014097984 */ /* 0x0002680000000800 */
[----:B0-----:R0:W0:Y:S04]  /*11a0*/  LDS R8, [R20+0x30] ;  /* 0x0000300014087984 */ /* 0x0010280000000800 */
[----:B------:R0:W0:Y:S04]  /*11b0*/  LDS R12, [R20+0x40] ;  /* 0x00004000140c7984 */ /* 0x0000280000000800 */
[----:B------:R0:W0:Y:S04]  /*11c0*/  LDS R13, [R20+0x50] ;  /* 0x00005000140d7984 */ /* 0x0000280000000800 */
[----:B------:R0:W0:Y:S04]  /*11d0*/  LDS R14, [R20+0x60] ;  /* 0x00006000140e7984 */ /* 0x0000280000000800 */
[----:B--2---:R2:W0:Y:S01]  /*11e0*/  LDS R15, [R20+0x70] ;  /* 0x00007000140f7984 */ /* 0x0044220000000800 */
[----:B------:R-:W-:Y:S05]  /*11f0*/  @P5 BRA `(.L_x_1305) ;  /* 0x00000000002c5947 */ /* 0x000fea0003800000 */
[----:B------:R-:W-:-:S05]  /*1200*/  VIADD R16, R23, 0x90 ;  /* 0x0000009017107836 */ /* 0x000fca0000000000 */
[----:B------:R-:W-:-:S05]  /*1210*/  LEA R16, R29, R16, 0x18 ;  /* 0x000000101d107211 */ /* 0x000fca00078ec0ff */
[----:B------:R-:W-:-:S05]  /*1220*/  IMAD R24, R35, 0x4, R16 ;  /* 0x0000000423187824 */ /* 0x000fca00078e0210 */
[----:B------:R0:W3:Y:S04]  /*1230*/  LDS R16, [R24] ;  /* 0x0000000018107984 */ /* 0x0000e80000000800 */
[----:B------:R0:W3:Y:S04]  /*1240*/  LDS R17, [R24+0x10] ;  /* 0x0000100018117984 */ /* 0x0000e80000000800 */
[----:B------:R0:W3:Y:S04]  /*1250*/  LDS R19, [R24+0x20] ;  /* 0x0000200018137984 */ /* 0x0000e80000000800 */
[----:B------:R3:W3:Y:S04]  /*1260*/  LDS R18, [R24+0x30] ;  /* 0x0000300018127984 */ /* 0x0006e80000000800 */
[----:B012---:R0:W1:Y:S04]  /*1270*/  LDS R20, [R24+0x40] ;  /* 0x0000400018147984 */ /* 0x0070680000000800 */
[----:B------:R0:W2:Y:S04]  /*1280*/  LDS R21, [R24+0x50] ;  /* 0x0000500018157984 */ /* 0x0000a80000000800 */
[----:B------:R0:W0:Y:S04]  /*1290*/  LDS R22, [R24+0x60] ;  /* 0x0000600018167984 */ /* 0x0000280000000800 */
[----:B------:R0:W0:Y:S02]  /*12a0*/  LDS R23, [R24+0x70] ;  /* 0x0000700018177984 */ /* 0x0000240000000800 */
.L_x_1305:
        /* <DEDUP_REMOVED lines=11> */
[----:B------:R-:W4:Y:S01]  /*1360*/  LDC.64 R40, c[0x0][0x2c8] ;  /* 0x0000b200ff287b82 */ /* 0x000f220000000a00 */
[----:B0--3--:R-:W-:Y:S01]  /*1370*/  IMAD.MOV.U32 R24, RZ, RZ, R36 ;  /* 0x000000ffff187224 */ /* 0x009fe200078e0024 */
[----:B------:R-:W-:Y:S01]  /*1380*/  ULDC UR5, c[0x0][0x2d0] ;  /* 0x0000b40000057ab9 */ /* 0x000fe20000000800 */
[----:B------:R-:W-:Y:S01]  /*1390*/  IMAD R38, R32, UR11, R37 ;  /* 0x0000000b20267c24 */ /* 0x000fe2000f8e0225 */
[----:B------:R-:W-:Y:S01]  /*13a0*/  ULDC.64 UR6, c[0x0][0x2b0] ;  /* 0x0000ac0000067ab9 */ /* 0x000fe20000000a00 */
[----:B------:R-:W-:Y:S01]  /*13b0*/  IMAD R27, R37, UR5, R2 ;  /* 0x00000005251b7c24 */ /* 0x000fe2000f8e0202 */
[----:B------:R-:W-:Y:S01]  /*13c0*/  MOV R43, UR6 ;  /* 0x00000006002b7c02 */ /* 0x000fe20008000f00 */
[----:B------:R-:W-:Y:S01]  /*13d0*/  IMAD R33, R38, 0x20, R35 ;  /* 0x0000002026217824 */ /* 0x000fe200078e0223 */
[----:B------:R-:W0:Y:S01]  /*13e0*/  LDC.64 R28, c[0x0][0x2e0] ;  /* 0x0000b800ff1c7b82 */ /* 0x000e220000000a00 */
[--C-:B------:R-:W-:Y:S01]  /*13f0*/  IMAD R27, R27, UR5, R24.reuse ;  /* 0x000000051b1b7c24 */ /* 0x100fe2000f8e0218 */
[----:B------:R-:W-:Y:S01]  /*1400*/  IADD3 R38, P0, P2, R43, UR4, R24 ;  /* 0x000000042b267c10 */ /* 0x000fe2000fa1e018 */
[----:B------:R-:W-:Y:S01]  /*1410*/  IMAD.IADD R25, R25, 0x1, R26 ;  /* 0x0000000119197824 */ /* 0x000fe200078e021a */
[----:B------:R-:W-:Y:S01]  /*1420*/  SHF.R.S32.HI R39, RZ, 0x1f, R24 ;  /* 0x0000001fff277819 */ /* 0x000fe20000011418 */
[----:B------:R-:W-:Y:S01]  /*1430*/  VIADD R43, R33, 0x4 ;  /* 0x00000004212b7836 */ /* 0x000fe20000000000 */
[----:B------:R-:W-:Y:S01]  /*1440*/  ULDC UR5, c[0x0][0x298] ;  /* 0x0000a60000057ab9 */ /* 0x000fe20000000800 */
[----:B------:R-:W-:Y:S01]  /*1450*/  IMAD.U32 R2, RZ, RZ, UR7 ;  /* 0x00000007ff027e24 */ /* 0x000fe2000f8e00ff */
[----:B------:R-:W3:Y:S04]  /*1460*/  LDC.64 R30, c[0x0][0x2d8] ;  /* 0x0000b600ff1e7b82 */ /* 0x000ee80000000a00 */
[----:B------:R-:W-:-:S04]  /*1470*/  IADD3.X R39, R2, UR10, R39, P0, P2 ;  /* 0x0000000a02277c10 */ /* 0x000fc800087e4427 */
[----:B------:R-:W1:Y:S01]  /*1480*/  LDC R36, c[0x0][0x2c0] ;  /* 0x0000b000ff247b82 */ /* 0x000e620000000800 */
[----:B----4-:R-:W-:-:S04]  /*1490*/  IMAD.WIDE R40, R27, 0x4, R40 ;  /* 0x000000041b287825 */ /* 0x010fc800078e0228 */
[----:B0-----:R-:W-:-:S04]  /*14a0*/  IMAD.WIDE R26, R33, 0x4, R28 ;  /* 0x00000004211a7825 */ /* 0x001fc800078e021c */
[----:B------:R-:W-:Y:S02]  /*14b0*/  IMAD R33, R10, UR12, R35 ;  /* 0x0000000c0a217c24 */ /* 0x000fe4000f8e0223 */
[----:B------:R-:W-:-:S03]  /*14c0*/  IMAD.WIDE R28, R43, 0x4, R28 ;  /* 0x000000042b1c7825 */ /* 0x000fc600078e021c */
[----:B------:R-:W-:Y:S01]  /*14d0*/  SHF.R.S32.HI R42, RZ, 0x1f, R33 ;  /* 0x0000001fff2a7819 */ /* 0x000fe20000011421 */
[----:B---3--:R-:W-:-:S04]  /*14e0*/  IMAD.WIDE R30, R37, 0x4, R30 ;  /* 0x00000004251e7825 */ /* 0x008fc800078e021e */
[----:B------:R-:W-:Y:S01]  /*14f0*/  IMAD R35, R34, UR12, R35 ;  /* 0x0000000c22237c24 */ /* 0x000fe2000f8e0223 */
[----:B-1----:R-:W-:-:S07]  /*1500*/  IADD3 R43, R36, UR5, RZ ;  /* 0x00000005242b7c10 */ /* 0x002fce000fffe0ff */
.L_x_1327:
[----:B------:R-:W-:Y:S01]  /*1510*/  ISETP.NE.U32.AND P0, PT, RZ, UR18, PT ;  /* 0x00000012ff007c0c */ /* 0x000fe2000bf05070 */
[----:B------:R-:W0:Y:S01]  /*1520*/  I2F.RP R53, R5 ;  /* 0x0000000500357306 */ /* 0x000e220000209400 */
[----:B------:R-:W1:Y:S02]  /*1530*/  LDC R52, c[0x0][0x284] ;  /* 0x0000a100ff347b82 */ /* 0x000e640000000800 */
[----:B------:R-:W-:-:S13]  /*1540*/  ISETP.NE.AND.EX P0, PT, RZ, UR19, PT, P0 ;  /* 0x00000013ff007c0c */ /* 0x000fda000bf05300 */
[----:B-----5:R3:W5:Y:S01]  /*1550*/  @P0 LDG.E.U8 R44, desc[UR8][R38.64] ;  /* 0x00000008262c0981 */ /* 0x020762000c1e1100 */
[----:B0-----:R-:W0:Y:S01]  /*1560*/  MUFU.RCP R53, R53 ;  /* 0x0000003500357308 */ /* 0x001e220000001000 */
[----:B------:R-:W-:Y:S01]  /*1570*/  IABS R56, R24 ;  /* 0x0000001800387213 */ /* 0x000fe20000000000 */
[----:B------:R-:W-:Y:S01]  /*1580*/  BSSY B1, `(.L_x_1308) ;  /* 0x000002a000017945 */ /* 0x000fe20003800000 */
[----:B------:R-:W-:Y:S02]  /*1590*/  ISETP.GE.AND P3, PT, R24, RZ, PT ;  /* 0x000000ff1800720c */ /* 0x000fe40003f66270 */
[----:B-1----:R-:W-:Y:S01]  /*15a0*/  ISETP.NE.AND P4, PT, R52, RZ, PT ;  /* 0x000000ff3400720c */ /* 0x002fe20003f85270 */
[----:B0-----:R-:W-:Y:S01]  /*15b0*/  VIADD R54, R53, 0xffffffe ;  /* 0x0ffffffe35367836 */ /* 0x001fe20000000000 */
[----:B------:R-:W-:-:S03]  /*15c0*/  IABS R53, R52 ;  /* 0x0000003400357213 */ /* 0x000fc60000000000 */
[----:B------:R-:W0:Y:S02]  /*15d0*/  F2I.FTZ.U32.TRUNC.NTZ R37, R54 ;  /* 0x0000003600257305 */ /* 0x000e24000021f000 */
[----:B0-----:R-:W-:-:S04]  /*15e0*/  IMAD.MOV R36, RZ, RZ, -R37 ;  /* 0x000000ffff247224 */ /* 0x001fc800078e0a25 */
[----:B------:R-:W-:Y:S02]  /*15f0*/  IMAD R55, R36, R5, RZ ;  /* 0x0000000524377224 */ /* 0x000fe400078e02ff */
[----:B------:R-:W-:-:S04]  /*1600*/  IMAD.MOV.U32 R36, RZ, RZ, RZ ;  /* 0x000000ffff247224 */ /* 0x000fc800078e00ff */
[----:B------:R-:W-:-:S04]  /*1610*/  IMAD.HI.U32 R36, R37, R55, R36 ;  /* 0x0000003725247227 */ /* 0x000fc800078e0024 */
[----:B------:R-:W-:-:S04]  /*1620*/  IMAD.MOV.U32 R37, RZ, RZ, R56 ;  /* 0x000000ffff257224 */ /* 0x000fc800078e0038 */
[----:B------:R-:W-:-:S05]  /*1630*/  IMAD.HI.U32 R36, R36, R37, RZ ;  /* 0x0000002524247227 */ /* 0x000fca00078e00ff */
[----:B------:R-:W-:-:S05]  /*1640*/  IADD3 R36, -R36, RZ, RZ ;  /* 0x000000ff24247210 */ /* 0x000fca0007ffe1ff */
[----:B------:R-:W-:Y:S02]  /*1650*/  IMAD R36, R53, R36, R37 ;  /* 0x0000002435247224 */ /* 0x000fe400078e0225 */
[----:B------:R-:W-:-:S03]  /*1660*/  VIADD R37, R11, 0xffffffff ;  /* 0xffffffff0b257836 */ /* 0x000fc60000000000 */
[----:B------:R-:W-:-:S13]  /*1670*/  ISETP.GT.U32.AND P2, PT, R5, R36, PT ;  /* 0x000000240500720c */ /* 0x000fda0003f44070 */
[----:B------:R-:W-:-:S05]  /*1680*/  @!P2 IMAD.IADD R36, R36, 0x1, -R53 ;  /* 0x000000012424a824 */ /* 0x000fca00078e0a35 */
[----:B------:R-:W-:-:S13]  /*1690*/  ISETP.GT.U32.AND P2, PT, R5, R36, PT ;  /* 0x000000240500720c */ /* 0x000fda0003f44070 */
[----:B------:R-:W-:Y:S01]  /*16a0*/  @!P2 IMAD.IADD R36, R36, 0x1, -R53 ;  /* 0x000000012424a824 */ /* 0x000fe200078e0a35 */
[----:B------:R-:W-:-:S03]  /*16b0*/  ISETP.GE.AND P2, PT, R24, R37, PT ;  /* 0x000000251800720c */ /* 0x000fc60003f46270 */
[----:B------:R-:W-:Y:S01]  /*16c0*/  @!P3 IMAD.MOV R36, RZ, RZ, -R36 ;  /* 0x000000ffff24b224 */ /* 0x000fe200078e0a24 */
[----:B------:R-:W-:-:S04]  /*16d0*/  @!P4 LOP3.LUT R36, RZ, R52, RZ, 0x33, !PT ;  /* 0x00000034ff24c212 */ /* 0x000fc800078e33ff */
[----:B------:R-:W-:-:S05]  /*16e0*/  IADD3 R55, R36, R52, RZ ;  /* 0x0000003424377210 */ /* 0x000fca0007ffe0ff */
[----:B---3--:R-:W-:Y:S05]  /*16f0*/  @P2 BRA `(.L_x_1309) ;  /* 0x0000000000482947 */ /* 0x008fea0003800000 */
[----:B------:R-:W-:Y:S01]  /*1700*/  IMAD.SHL.U32 R54, R36, 0x4, RZ ;  /* 0x0000000424367824 */ /* 0x000fe200078e00ff */
[----:B------:R-:W-:-:S04]  /*1710*/  SHF.R.S32.HI R56, RZ, 0x1f, R35 ;  /* 0x0000001fff387819 */ /* 0x000fc80000011423 */
        /* <DEDUP_REMOVED lines=8> */
[----:B------:R-:W3:Y:S01]  /*17a0*/  @P1 LDG.E R56, desc[UR8][R26.64] ;  /* 0x000000081a381981 */ /* 0x000ee2000c1e1900 */
[----:B------:R-:W-:Y:S01]  /*17b0*/  IADD3 R54, P3, R33, R54, RZ ;  /* 0x0000003621367210 */ /* 0x000fe20007f7e0ff */
[----:B-----5:R-:W-:-:S04]  /*17c0*/  FADD.FTZ R45, R16, R45 ;  /* 0x0000002d102d7221 */ /* 0x020fc80000010000 */
[----:B------:R-:W-:Y:S01]  /*17d0*/  IMAD.X R53, R42, 0x1, R53, P3 ;  /* 0x000000012a357824 */ /* 0x000fe200018e0635 */
[----:B------:R-:W-:-:S04]  /*17e0*/  LEA R36, P3, R54, UR14, 0x2 ;  /* 0x0000000e36247c11 */ /* 0x000fc8000f8610ff */
[----:B------:R-:W-:Y:S01]  /*17f0*/  LEA.HI.X R37, R54, UR15, R53, 0x2, P3 ;  /* 0x0000000f36257c11 */ /* 0x000fe200098f1435 */
[----:B---3--:R-:W-:-:S05]  /*1800*/  @P1 FMUL.FTZ R45, R45, R56 ;  /* 0x000000382d2d1220 */ /* 0x008fca0000410000 */
[----:B------:R0:W-:Y:S03]  /*1810*/  STG.E desc[UR8][R36.64], R45 ;  /* 0x0000002d24007986 */ /* 0x0001e6000c101908 */
.L_x_1309:
[----:B------:R-:W-:Y:S05]  /*1820*/  BSYNC B1 ;  /* 0x0000000000017941 */ /* 0x000fea0003800000 */
.L_x_1308:
[----:B------:R-:W-:Y:S01]  /*1830*/  IMAD.IADD R53, R55, 0x1, R52 ;  /* 0x0000000137357824 */ /* 0x000fe200078e0234 */
[----:B------:R-:W-:Y:S04]  /*1840*/  BSSY B1, `(.L_x_1310) ;  /* 0x0000015000017945 */ /* 0x000fe80003800000 */
[----:B------:R-:W-:Y:S01]  /*1850*/  IADD3 R57, R53, R52, RZ ;  /* 0x0000003435397210 */ /* 0x000fe20007ffe0ff */
[----:B------:R-:W-:Y:S06]  /*1860*/  @P2 BRA `(.L_x_1311) ;  /* 0x0000000000482947 */ /* 0x000fec0003800000 */
[----:B------:R-:W-:Y:S01]  /*1870*/  IMAD.SHL.U32 R54, R55, 0x4, RZ ;  /* 0x0000000437367824 */ /* 0x000fe200078e00ff */
[----:B------:R-:W-:-:S04]  /*1880*/  SHF.R.S32.HI R46, RZ, 0x1f, R35 ;  /* 0x0000001fff2e7819 */ /* 0x000fc80000011423 */
[----:B------:R-:W-:Y:S02]  /*1890*/  SHF.R.S32.HI R59, RZ, 0x1f, R54 ;  /* 0x0000001fff3b7819 */ /* 0x000fe40000011436 */
[----:B0-----:R-:W-:-:S05]  /*18a0*/  IADD3 R37, P3, R35, R54, RZ ;  /* 0x0000003623257210 */ /* 0x001fca0007f7e0ff */
[----:B------:R-:W-:Y:S01]  /*18b0*/  IMAD.X R46, R46, 0x1, R59, P3 ;  /* 0x000000012e2e7824 */ /* 0x000fe200018e063b */
[----:B------:R-:W-:-:S04]  /*18c0*/  LEA R36, P3, R37, UR14, 0x2 ;  /* 0x0000000e25247c11 */ /* 0x000fc8000f8610ff */
[----:B------:R-:W-:-:S05]  /*18d0*/  LEA.HI.X R37, R37, UR15, R46, 0x2, P3 ;  /* 0x0000000f25257c11 */ /* 0x000fca00098f142e */
[----:B------:R1:W5:Y:S01]  /*18e0*/  LDG.E R46, desc[UR8][R36.64] ;  /* 0x00000008242e7981 */ /* 0x000362000c1e1900 */
[----:B------:R-:W-:-:S13]  /*18f0*/  ISETP.NE.AND P3, PT, RZ, UR13, PT ;  /* 0x0000000dff007c0c */ /* 0x000fda000bf65270 */
[----:B-1----:R-:W-:Y:S05]  /*1900*/  @P3 BRA `(.L_x_1311) ;  /* 0x0000000000203947 */ /* 0x002fea0003800000 */
        /* <DEDUP_REMOVED lines=8> */
.L_x_1311:
[----:B------:R-:W-:Y:S05]  /*1990*/  BSYNC B1 ;  /* 0x0000000000017941 */ /* 0x000fea0003800000 */
.L_x_1310:
        /* <DEDUP_REMOVED lines=9> */
[----:B------:R-:W-:-:S05]  /*1a30*/  LEA.HI.X R37, R2, UR15, R37, 0x2, P3 ;  /* 0x0000000f02257c11 */ /* 0x000fca00098f1425 */
[----:B------:R3:W5:Y:S01]  /*1a40*/  LDG.E R2, desc[UR8][R36.64] ;  /* 0x0000000824027981 */ /* 0x000762000c1e1900 */
[----:B------:R-:W-:-:S13]  /*1a50*/  ISETP.NE.AND P3, PT, RZ, UR13, PT ;  /* 0x0000000dff007c0c */ /* 0x000fda000bf65270 */
[----:B---3--:R-:W-:Y:S05]  /*1a60*/  @P3 BRA `(.L_x_1313) ;  /* 0x0000000000203947 */ /* 0x008fea0003800000 */
        /* <DEDUP_REMOVED lines=8> */
.L_x_1313:
[----:B------:R-:W-:Y:S05]  /*1af0*/  BSYNC B1 ;  /* 0x0000000000017941 */ /* 0x000fea0003800000 */
.L_x_1312:
[----:B------:R-:W-:Y:S01]  /*1b00*/  BSSY B1, `(.L_x_1314) ;  /* 0x0000015000017945 */ /* 0x000fe20003800000 */
[----:B------:R-:W-:-:S03]  /*1b10*/  IMAD.IADD R53, R55, 0x1, R52 ;  /* 0x0000000137357824 */ /* 0x000fc600078e0234 */
        /* <DEDUP_REMOVED lines=19> */
.L_x_1315:
[----:B------:R-:W-:Y:S05]  /*1c50*/  BSYNC B1 ;  /* 0x0000000000017941 */ /* 0x000fea0003800000 */
.L_x_1314:
[--C-:B------:R-:W-:Y:S01]  /*1c60*/  IMAD.IADD R54, R53, 0x1, R52.reuse ;  /* 0x0000000135367824 */ /* 0x100fe200078e0234 */
[----:B------:R-:W-:Y:S03]  /*1c70*/  BSSY B1, `(.L_x_1316) ;  /* 0x0000015000017945 */ /* 0x000fe60003800000 */
[----:B------:R-:W-:Y:S01]  /*1c80*/  IMAD.IADD R52, R54, 0x1, R52 ;  /* 0x0000000136347824 */ /* 0x000fe200078e0234 */
[----:B------:R-:W-:Y:S06]  /*1c90*/  @P2 BRA `(.L_x_1317) ;  /* 0x0000000000482947 */ /* 0x000fec0003800000 */
[----:B------:R-:W-:Y:S01]  /*1ca0*/  IMAD.SHL.U32 R56, R55, 0x4, RZ ;  /* 0x0000000437387824 */ /* 0x000fe200078e00ff */
[----:B------:R-:W-:-:S04]  /*1cb0*/  SHF.R.S32.HI R58, RZ, 0x1f, R35 ;  /* 0x0000001fff3a7819 */ /* 0x000fc80000011423 */
[----:B------:R-:W-:Y:S02]  /*1cc0*/  SHF.R.S32.HI R55, RZ, 0x1f, R56 ;  /* 0x0000001fff377819 */ /* 0x000fe40000011438 */
[----:B01-34-:R-:W-:-:S04]  /*1cd0*/  IADD3 R37, P3, R35, R56, RZ ;  /* 0x0000003823257210 */ /* 0x01bfc80007f7e0ff */
[----:B------:R-:W-:Y:S02]  /*1ce0*/  IADD3.X R58, R58, R55, RZ, P3, !PT ;  /* 0x000000373a3a7210 */ /* 0x000fe40001ffe4ff */
        /* <DEDUP_REMOVED lines=13> */
.L_x_1317:
[----:B------:R-:W-:Y:S05]  /*1dc0*/  BSYNC B1 ;  /* 0x0000000000017941 */ /* 0x000fea0003800000 */
.L_x_1316:
[----:B------:R-:W-:Y:S04]  /*1dd0*/  BSSY B1, `(.L_x_1318) ;  /* 0x0000014000017945 */ /* 0x000fe80003800000 */
[----:B------:R-:W-:Y:S05]  /*1de0*/  @P2 BRA `(.L_x_1319) ;  /* 0x0000000000482947 */ /* 0x000fea0003800000 */
[----:B------:R-:W-:Y:S01]  /*1df0*/  IMAD.SHL.U32 R56, R53, 0x4, RZ ;  /* 0x0000000435387824 */ /* 0x000fe200078e00ff */
[----:B------:R-:W-:-:S04]  /*1e00*/  SHF.R.S32.HI R50, RZ, 0x1f, R35 ;  /* 0x0000001fff327819 */ /* 0x000fc80000011423 */
[----:B------:R-:W-:Y:S02]  /*1e10*/  SHF.R.S32.HI R55, RZ, 0x1f, R56 ;  /* 0x0000001fff377819 */ /* 0x000fe40000011438 */
[----:B01-34-:R-:W-:-:S05]  /*1e20*/  IADD3 R37, P3, R35, R56, RZ ;  /* 0x0000003823257210 */ /* 0x01bfca0007f7e0ff */
        /* <DEDUP_REMOVED lines=8> */
[----:B--2--5:R-:W-:-:S04]  /*1eb0*/  FADD.FTZ R50, R21, R50 ;  /* 0x0000003215327221 */ /* 0x024fc80000010000 */
[----:B------:R-:W-:Y:S01]  /*1ec0*/  IMAD.X R55, R42, 0x1, R55, P3 ;  /* 0x000000012a377824 */ /* 0x000fe200018e0637 */
[----:B------:R-:W-:-:S04]  /*1ed0*/  LEA R36, P3, R56, UR14, 0x2 ;  /* 0x0000000e38247c11 */ /* 0x000fc8000f8610ff */
[----:B------:R-:W-:Y:S01]  /*1ee0*/  LEA.HI.X R37, R56, UR15, R55, 0x2, P3 ;  /* 0x0000000f38257c11 */ /* 0x000fe200098f1437 */
[----:B---3--:R-:W-:-:S05]  /*1ef0*/  @P1 FMUL.FTZ R50, R50, R53 ;  /* 0x0000003532321220 */ /* 0x008fca0000410000 */
[----:B------:R0:W-:Y:S03]  /*1f00*/  STG.E desc[UR8][R36.64], R50 ;  /* 0x0000003224007986 */ /* 0x0001e6000c101908 */
.L_x_1319:
[----:B------:R-:W-:Y:S05]  /*1f10*/  BSYNC B1 ;  /* 0x0000000000017941 */ /* 0x000fea0003800000 */
.L_x_1318:
[----:B------:R-:W-:Y:S04]  /*1f20*/  BSSY B1, `(.L_x_1320) ;  /* 0x0000014000017945 */ /* 0x000fe80003800000 */
[----:B------:R-:W-:Y:S05]  /*1f30*/  @P2 BRA `(.L_x_1321) ;  /* 0x0000000000482947 */ /* 0x000fea0003800000 */
[----:B------:R-:W-:Y:S02]  /*1f40*/  SHF.L.U32 R54, R54, 0x2, RZ ;  /* 0x0000000236367819 */ /* 0x000fe400000006ff */
[----:B------:R-:W-:Y:S02]  /*1f50*/  SHF.R.S32.HI R56, RZ, 0x1f, R35 ;  /* 0x0000001fff387819 */ /* 0x000fe40000011423 */
        /* <DEDUP_REMOVED lines=16> */
.L_x_1321:
[----:B------:R-:W-:Y:S05]  /*2060*/  BSYNC B1 ;  /* 0x0000000000017941 */ /* 0x000fea0003800000 */
.L_x_1320:
        /* <DEDUP_REMOVED lines=14> */
[----:B-----5:R-:W-:-:S03]  /*2150*/  FADD.FTZ R48, R23, R48 ;  /* 0x0000003017307221 */ /* 0x020fc60000010000 */
[----:B------:R-:W-:Y:S02]  /*2160*/  IADD3.X R52, R42, R55, RZ, P2, !PT ;  /* 0x000000372a347210 */ /* 0x000fe400017fe4ff */
[----:B------:R-:W-:-:S04]  /*2170*/  LEA R36, P2, R37, UR14, 0x2 ;  /* 0x0000000e25247c11 */ /* 0x000fc8000f8410ff */
[----:B------:R-:W-:Y:S01]  /*2180*/  LEA.HI.X R37, R37, UR15, R52, 0x2, P2 ;  /* 0x0000000f25257c11 */ /* 0x000fe200090f1434 */
[----:B---3--:R-:W-:-:S05]  /*2190*/  @P1 FMUL.FTZ R48, R48, R53 ;  /* 0x0000003530301220 */ /* 0x008fca0000410000 */
[----:B------:R0:W-:Y:S03]  /*21a0*/  STG.E desc[UR8][R36.64], R48 ;  /* 0x0000003024007986 */ /* 0x0001e6000c101908 */
.L_x_1323:
[----:B------:R-:W-:Y:S05]  /*21b0*/  BSYNC B1 ;  /* 0x0000000000017941 */ /* 0x000fea0003800000 */
.L_x_1322:
[----:B01-345:R-:W-:Y:S01]  /*21c0*/  FMUL.FTZ R37, R7, R46 ;  /* 0x0000002e07257220 */ /* 0x03bfe20000410000 */
[----:B------:R-:W0:Y:S01]  /*21d0*/  S2R R54, SR_TID.X ;  /* 0x0000000000367919 */ /* 0x000e220000002100 */
[----:B------:R-:W-:Y:S01]  /*21e0*/  UMOV UR5, 0xffffffff ;  /* 0xffffffff00057882 */ /* 0x000fe20000000000 */
[----:B------:R-:W-:Y:S01]  /*21f0*/  ISETP.NE.AND P0, PT, R44, RZ, P0 ;  /* 0x000000ff2c00720c */ /* 0x000fe20000705270 */
[----:B------:R-:W-:-:S04]  /*2200*/  FFMA.FTZ R36, R6, R45, R37 ;  /* 0x0000002d06247223 */ /* 0x000fc80000010025 */
[----:B------:R-:W-:-:S04]  /*2210*/  FFMA.FTZ R37, R9, R2, R36 ;  /* 0x0000000209257223 */ /* 0x000fc80000010024 */
[----:B------:R-:W-:-:S04]  /*2220*/  FFMA.FTZ R37, R8, R47, R37 ;  /* 0x0000002f08257223 */ /* 0x000fc80000010025 */
[----:B------:R-:W-:-:S04]  /*2230*/  FFMA.FTZ R36, R12, R49, R37 ;  /* 0x000000310c247223 */ /* 0x000fc80000010025 */
[----:B------:R-:W-:-:S04]  /*2240*/  FFMA.FTZ R37, R13, R50, R36 ;  /* 0x000000320d257223 */ /* 0x000fc80000010024 */
[----:B------:R-:W-:Y:S01]  /*2250*/  FFMA.FTZ R36, R14, R51, R37 ;  /* 0x000000330e247223 */ /* 0x000fe20000010025 */
[----:B------:R-:W-:-:S03]  /*2260*/  VIADD R37, R11, 0xffffffff ;  /* 0xffffffff0b257836 */ /* 0x000fc60000000000 */
[----:B------:R-:W-:Y:S01]  /*2270*/  FFMA.FTZ R36, R15, R48, R36 ;  /* 0x000000300f247223 */ /* 0x000fe20000010024 */
[----:B------:R-:W-:Y:S06]  /*2280*/  BRA.DIV UR5, `(.L_x_1324) ;  /* 0x0000003605547947 */ /* 0x000fec000b800000 */
[----:B------:R-:W1:Y:S02]  /*2290*/  SHFL.BFLY PT, R52, R36, 0x2, 0x1f ;  /* 0x0c401f0024347f89 */ /* 0x000e6400000e0000 */
[----:B-1----:R-:W-:-:S05]  /*22a0*/  FADD.FTZ R36, R36, R52 ;  /* 0x0000003424247221 */ /* 0x002fca0000010000 */
[----:B------:R1:W3:Y:S02]  /*22b0*/  SHFL.BFLY PT, R52, R36, 0x1, 0x1f ;  /* 0x0c201f0024347f89 */ /* 0x0002e400000e0000 */
.L_x_1394:
[----:B0-----:R-:W-:Y:S01]  /*22c0*/  LOP3.LUT P2, RZ, R54, 0x3, RZ, 0xc0, !PT ;  /* 0x0000000336ff7812 */ /* 0x001fe2000784c0ff */
        /* <DEDUP_REMOVED lines=9> */
[----:B------:R-:W3:Y:S06]  /*2360*/  @P3 LDG.E R53, desc[UR8][R40.64] ;  /* 0x0000000828353981 */ /* 0x000eec000c1e1900 */
[----:B-1----:R-:W4:Y:S01]  /*2370*/  @P2 LDG.E R36, desc[UR8][R30.64] ;  /* 0x000000081e242981 */ /* 0x002f22000c1e1900 */
[----:B------:R-:W-:Y:S02]  /*2380*/  @P2 ISETP.GE.AND P4, PT, R24, R43, PT ;  /* 0x0000002b1800220c */ /* 0x000fe40003f86270 */
[----:B------:R-:W-:Y:S02]  /*2390*/  IADD3 R44, -R11, 0x1, RZ ;  /* 0x000000010b2c7810 */ /* 0x000fe40007ffe1ff */
[----:B------:R-:W-:-:S04]  /*23a0*/  @P2 SEL R55, R4, RZ, !P4 ;  /* 0x000000ff04372207 */ /* 0x000fc80006000000 */
[----:B------:R-:W-:-:S04]  /*23b0*/  @P2 IADD3 R55, R24, R44, R55 ;  /* 0x0000002c18372210 */ /* 0x000fc80007ffe037 */
[----:B------:R-:W-:Y:S01]  /*23c0*/  @P2 I2FP.F32.S32 R55, R55 ;  /* 0x0000003700372245 */ /* 0x000fe20000201400 */
[----:B---3--:R-:W-:-:S04]  /*23d0*/  @P3 FADD.FTZ R52, R52, R53 ;  /* 0x0000003534343221 */ /* 0x008fc80000010000 */
[----:B----4-:R-:W-:-:S05]  /*23e0*/  @P2 FFMA.FTZ R52, R55, R36, R52 ;  /* 0x0000002437342223 */ /* 0x010fca0000010034 */
[----:B------:R0:W-:Y:S01]  /*23f0*/  STS [R25], R52 ;  /* 0x0000003419007388 */ /* 0x0001e20000000800 */
[----:B------:R-:W-:-:S07]  /*2400*/  @!P0 FMNMX.FTZ R3, R3, R52, !PT ;  /* 0x0000003403038209 */ /* 0x000fce0007810000 */
.L_x_1326:
[----:B------:R-:W-:Y:S05]  /*2410*/  BSYNC B1 ;  /* 0x0000000000017941 */ /* 0x000fea0003800000 */
.L_x_1325:
[----:B-1----:R-:W-:Y:S01]  /*2420*/  VIADDMNMX R36, R11, -UR21, RZ, !PT ;  /* 0x800000150b247c46 */ /* 0x002fe2000f8001ff */
[----:B------:R-:W-:Y:S01]  /*2430*/  VIADD R24, R24, 0x10 ;  /* 0x0000001018187836 */ /* 0x000fe20000000000 */
[----:B------:R-:W-:Y:S01]  /*2440*/  IADD3 R38, P2, R38, 0x10, RZ ;  /* 0x0000001026267810 */ /* 0x000fe20007f5e0ff */
[----:B0-----:R-:W-:Y:S01]  /*2450*/  VIADD R25, R25, 0x40 ;  /* 0x0000004019197836 */ /* 0x001fe20000000000 */
[----:B------:R-:W-:Y:S01]  /*2460*/  IADD3 R40, P3, R40, 0x40, RZ ;  /* 0x0000004028287810 */ /* 0x000fe20007f7e0ff */
[----:B------:R-:W-:Y:S02]  /*2470*/  IMAD.IADD R37, R37, 0x1, -R36 ;  /* 0x0000000125257824 */ /* 0x000fe400078e0a24 */
[----:B------:R-:W-:Y:S02]  /*2480*/  IMAD.X R39, RZ, RZ, R39, P2 ;  /* 0x000000ffff277224 */ /* 0x000fe400010e0627 */
[----:B------:R-:W-:Y:S02]  /*2490*/  VIADD R37, R37, 0x7 ;  /* 0x0000000725257836 */ /* 0x000fe40000000000 */
[----:B------:R-:W-:-:S03]  /*24a0*/  IMAD.X R41, RZ, RZ, R41, P3 ;  /* 0x000000ffff297224 */ /* 0x000fc600018e0629 */
[----:B------:R-:W-:-:S04]  /*24b0*/  SHF.R.S32.HI R44, RZ, 0x1f, R37 ;  /* 0x0000001fff2c7819 */ /* 0x000fc80000011425 */
[----:B------:R-:W-:-:S04]  /*24c0*/  LEA.HI R44, R44, R37, RZ, 0x3 ;  /* 0x000000252c2c7211 */ /* 0x000fc800078f18ff */
[----:B------:R-:W-:-:S04]  /*24d0*/  LOP3.LUT R37, R44, 0xfffffff8, RZ, 0xc0, !PT ;  /* 0xfffffff82c257812 */ /* 0x000fc800078ec0ff */
[----:B------:R-:W-:-:S04]  /*24e0*/  IADD3 R37, R37, R36, RZ ;  /* 0x0000002425257210 */ /* 0x000fc80007ffe0ff */
[----:B------:R-:W-:-:S13]  /*24f0*/  ISETP.GE.AND P0, PT, R24, R37, PT ;  /* 0x000000251800720c */ /* 0x000fda0003f06270 */
[----:B------:R-:W-:Y:S05]  /*2500*/  @!P0 BRA `(.L_x_1327) ;  /* 0xfffffff000008947 */ /* 0x000fea000383ffff */
.L_x_1307:
[----:B------:R-:W-:Y:S05]  /*2510*/  BSYNC B0 ;  /* 0x0000000000007941 */ /* 0x000fea0003800000 */
.L_x_1306:
[----:B------:R-:W3:Y:S01]  /*2520*/  S2R R2, SR_TID.X ;  /* 0x0000000000027919 */ /* 0x000ee20000002100 */
[----:B------:R-:W-:Y:S02]  /*2530*/  ULDC UR5, c[0x0][0x284] ;  /* 0x0000a10000057ab9 */ /* 0x000fe40000000800 */
[----:B------:R-:W-:Y:S01]  /*2540*/  VIADDMNMX R37, R11, -UR5, RZ, !PT ;  /* 0x800000050b257c46 */ /* 0x000fe2000f8001ff */
[----:B------:R-:W-:Y:S01]  /*2550*/  UMOV UR5, 0xffffffff ;  /* 0xffffffff00057882 */ /* 0x000fe20000000000 */
[----:B---3--:R-:W-:Y:S02]  /*2560*/  SHF.R.S32.HI R5, RZ, 0x1f, R2 ;  /* 0x0000001fff057819 */ /* 0x008fe40000011402 */
[----:B------:R-:W-:Y:S05]  /*2570*/  BRA.DIV UR5, `(.L_x_1328) ;  /* 0x0000003205d87947 */ /* 0x000fea000b800000 */
[----:B------:R-:W3:Y:S02]  /*2580*/  SHFL.BFLY PT, R52, R3, 0x10, 0x1f ;  /* 0x0e001f0003347f89 */ /* 0x000ee400000e0000 */
[----:B---3--:R-:W-:-:S05]  /*2590*/  FMNMX.FTZ R36, R52, R3, !PT ;  /* 0x0000000334247209 */ /* 0x008fca0007810000 */
[----:B------:R-:W3:Y:S02]  /*25a0*/  SHFL.BFLY PT, R52, R36, 0x8, 0x1f ;  /* 0x0d001f0024347f89 */ /* 0x000ee400000e0000 */
[----:B---3-5:R-:W-:-:S05]  /*25b0*/  FMNMX.FTZ R4, R36, R52, !PT ;  /* 0x0000003424047209 */ /* 0x028fca0007810000 */
[----:B------:R3:W0:Y:S02]  /*25c0*/  SHFL.BFLY PT, R52, R4, 0x4, 0x1f ;  /* 0x0c801f0004347f89 */ /* 0x00062400000e0000 */
.L_x_1399:
[----:B------:R-:W-:Y:S01]  /*25d0*/  LEA.HI R3, R5, R2, RZ, 0x5 ;  /* 0x0000000205037211 */ /* 0x000fe200078f28ff */
[----:B------:R-:W-:Y:S05]  /*25e0*/  WARPSYNC.ALL ;  /* 0x0000000000007948 */ /* 0x000fea0003800000 */
[----:B------:R-:W-:Y:S02]  /*25f0*/  LOP3.LUT R5, R3, 0xffffffe0, RZ, 0xc0, !PT ;  /* 0xffffffe003057812 */ /* 0x000fe400078ec0ff */
[----:B0-----:R-:W-:-:S03]  /*2600*/  FMNMX.FTZ R52, R4, R52, !PT ;  /* 0x0000003404347209 */ /* 0x001fc60007810000 */
[----:B------:R-:W-:-:S05]  /*2610*/  IMAD.IADD R5, R2, 0x1, -R5 ;  /* 0x0000000102057824 */ /* 0x000fca00078e0a05 */
[----:B------:R-:W-:-:S13]  /*2620*/  ISETP.NE.AND P0, PT, R5, RZ, PT ;  /* 0x000000ff0500720c */ /* 0x000fda0003f05270 */
[----:B----4-:R-:W0:Y:S01]  /*2630*/  @!P0 S2R R7, SR_CgaCtaId ;  /* 0x0000000000078919 */ /* 0x010e220000008800 */
[----:B------:R-:W-:Y:S02]  /*2640*/  @!P0 MOV R6, 0x400 ;  /* 0x0000040000068802 */ /* 0x000fe40000000f00 */
[----:B------:R-:W-:Y:S02]  /*2650*/  @!P0 SHF.R.S32.HI R3, RZ, 0x5, R3 ;  /* 0x00000005ff038819 */ /* 0x000fe40000011403 */
[----:B0-----:R-:W-:-:S04]  /*2660*/  @!P0 LEA R6, R7, R6, 0x18 ;  /* 0x0000000607068211 */ /* 0x001fc800078ec0ff */
[----:B------:R-:W-:-:S05]  /*2670*/  @!P0 LEA R3, R3, R6, 0x2 ;  /* 0x0000000603038211 */ /* 0x000fca00078e10ff */
[----:B------:R0:W-:Y:S01]  /*2680*/  @!P0 STS [R3], R52 ;  /* 0x0000003403008388 */ /* 0x0001e20000000800 */
[----:B------:R-:W-:Y:S01]  /*2690*/  BAR.SYNC.DEFER_BLOCKING 0x0 ;  /* 0x0000000000007b1d */ /* 0x000fe20000010000 */
[----:B------:R-:W-:Y:S01]  /*26a0*/  ISETP.GT.AND P0, PT, R5, 0x1, PT ;  /* 0x000000010500780c */ /* 0x000fe20003f04270 */
[----:B------:R-:W-:Y:S02]  /*26b0*/  IMAD.MOV.U32 R6, RZ, RZ, -0x800001 ;  /* 0xff7fffffff067424 */ /* 0x000fe400078e00ff */
[----:B------:R-:W-:Y:S02]  /*26c0*/  IMAD.MOV.U32 R8, RZ, RZ, RZ ;  /* 0x000000ffff087224 */ /* 0x000fe400078e00ff */
[----:B------:R-:W-:Y:S08]  /*26d0*/  BSSY B0, `(.L_x_1329) ;  /* 0x0000086000007945 */ /* 0x000ff00003800000 */
[----:B---3--:R-:W3:Y:S01]  /*26e0*/  @!P0 S2R R4, SR_CgaCtaId ;  /* 0x0000000000048919 */ /* 0x008ee20000008800 */
[----:B0-----:R-:W-:-:S04]  /*26f0*/  @!P0 MOV R3, 0x400 ;  /* 0x0000040000038802 */ /* 0x001fc80000000f00 */
[----:B---3--:R-:W-:-:S05]  /*2700*/  @!P0 LEA R4, R4, R3, 0x18 ;  /* 0x0000000304048211 */ /* 0x008fca00078ec0ff */
[----:B------:R-:W-:Y:S02]  /*2710*/  @!P0 IMAD R5, R5, 0x4, R4 ;  /* 0x0000000405058824 */ /* 0x000fe400078e0204 */
[----:B------:R-:W-:-:S03]  /*2720*/  IMAD.IADD R4, R2, 0x1, R37 ;  /* 0x0000000102047824 */ /* 0x000fc600078e0225 */
[----:B------:R-:W0:Y:S02]  /*2730*/  @!P0 LDS R6, [R5] ;  /* 0x0000000005068984 */ /* 0x000e240000000800 */
[----:B------:R-:W-:Y:S02]  /*2740*/  ISETP.GE.AND P2, PT, R4, R11, PT ;  /* 0x0000000b0400720c */ /* 0x000fe40003f46270 */
[----:B0-----:R-:W0:Y:S02]  /*2750*/  SHFL.BFLY PT, R3, R6, 0x1, 0x1f ;  /* 0x0c201f0006037f89 */ /* 0x001e2400000e0000 */
[----:B0-----:R-:W-:-:S06]  /*2760*/  FMNMX.FTZ R3, R3, R6, !PT ;  /* 0x0000000603037209 */ /* 0x001fcc0007810000 */
[----:B------:R-:W0:Y:S03]  /*2770*/  SHFL.IDX PT, R3, R3, RZ, 0x1f ;  /* 0x00001fff03037589 */ /* 0x000e2600000e0000 */
[----:B------:R-:W-:Y:S05]  /*2780*/  @P2 BRA `(.L_x_1330) ;  /* 0x0000000400e82947 */ /* 0x000fea0003800000 */
[----:B------:R-:W-:Y:S01]  /*2790*/  LOP3.LUT R5, RZ, R37, RZ, 0x33, !PT ;  /* 0x00000025ff057212 */ /* 0x000fe200078e33ff */
[----:B------:R-:W-:Y:S01]  /*27a0*/  BSSY B1, `(.L_x_1331) ;  /* 0x000002c000017945 */ /* 0x000fe20003800000 */
[----:B------:R-:W-:Y:S01]  /*27b0*/  HFMA2.MMA R8, -RZ, RZ, 0, 0 ;  /* 0x00000000ff087435 */ /* 0x000fe200000001ff */
[----:B------:R-:W-:Y:S01]  /*27c0*/  IMAD.MOV.U32 R12, RZ, RZ, R4 ;  /* 0x000000ffff0c7224 */ /* 0x000fe200078e0004 */
[----:B------:R-:W-:-:S04]  /*27d0*/  IADD3 R5, -R2, R11, R5 ;  /* 0x0000000b02057210 */ /* 0x000fc80007ffe105 */
[----:B------:R-:W-:-:S04]  /*27e0*/  LEA.HI R6, R5, 0x1, RZ, 0x1a ;  /* 0x0000000105067811 */ /* 0x000fc800078fd0ff */
[----:B------:R-:W-:-:S13]  /*27f0*/  LOP3.LUT P0, R6, R6, 0x3, RZ, 0xc0, !PT ;  /* 0x0000000306067812 */ /* 0x000fda000780c0ff */
[----:B------:R-:W-:Y:S05]  /*2800*/  @!P0 BRA `(.L_x_1332) ;  /* 0x0000000000948947 */ /* 0x000fea0003800000 */
[----:B------:R-:W3:Y:S01]  /*2810*/  S2UR UR6, SR_CgaCtaId ;  /* 0x00000000000679c3 */ /* 0x000ee20000008800 */
[----:B------:R-:W-:Y:S01]  /*2820*/  UMOV UR5, 0x400 ;  /* 0x0000040000057882 */ /* 0x000fe20000000000 */
[----:B------:R-:W-:Y:S01]  /*2830*/  ULDC.64 UR12, c[0x0][0x2b0] ;  /* 0x0000ac00000c7ab9 */ /* 0x000fe20000000a00 */
[----:B------:R-:W-:Y:S01]  /*2840*/  UIADD3 UR5, UR5, 0x110, URZ ;  /* 0x0000011005057890 */ /* 0x000fe2000fffe03f */
[----:B------:R-:W-:Y:S01]  /*2850*/  IMAD.U32 R15, RZ, RZ, UR12 ;  /* 0x0000000cff0f7e24 */ /* 0x000fe2000f8e00ff */
[----:B------:R-:W-:Y:S01]  /*2860*/  SHF.R.S32.HI R7, RZ, 0x1f, R4 ;  /* 0x0000001fff077819 */ /* 0x000fe20000011404 */
[----:B------:R-:W-:Y:S01]  /*2870*/  IMAD.U32 R8, RZ, RZ, UR13 ;  /* 0x0000000dff087e24 */ /* 0x000fe2000f8e00ff */
[----:B------:R-:W-:Y:S01]  /*2880*/  ISETP.NE.U32.AND P0, PT, RZ, UR12, PT ;  /* 0x0000000cff007c0c */ /* 0x000fe2000bf05070 */
[----:B-1----:R-:W-:Y:S01]  /*2890*/  IMAD.MOV.U32 R9, RZ, RZ, R6 ;  /* 0x000000ffff097224 */ /* 0x002fe200078e0006 */
[--C-:B------:R-:W-:Y:S01]  /*28a0*/  IADD3 R15, P3, P4, R15, UR4, R4.reuse ;  /* 0x000000040f0f7c10 */ /* 0x100fe2000fc7e004 */
[----:B------:R-:W-:Y:S01]  /*28b0*/  IMAD.MOV.U32 R12, RZ, RZ, R4 ;  /* 0x000000ffff0c7224 */ /* 0x000fe200078e0004 */
[----:B------:R-:W-:-:S02]  /*28c0*/  ISETP.NE.AND.EX P0, PT, RZ, UR13, PT, P0 ;  /* 0x0000000dff007c0c */ /* 0x000fc4000bf05300 */
[----:B------:R-:W-:Y:S02]  /*28d0*/  IADD3.X R7, R8, UR10, R7, P3, P4 ;  /* 0x0000000a08077c10 */ /* 0x000fe40009fe8407 */
[----:B------:R-:W-:Y:S01]  /*28e0*/  MOV R8, RZ ;  /* 0x000000ff00087202 */ /* 0x000fe20000000f00 */
[----:B---3--:R-:W-:-:S06]  /*28f0*/  ULEA UR5, UR6, UR5, 0x18 ;  /* 0x0000000506057291 */ /* 0x008fcc000f8ec03f */
[----:B------:R-:W-:-:S07]  /*2900*/  LEA R13, R2, UR5, 0x2 ;  /* 0x00000005020d7c11 */ /* 0x000fce000f8e10ff */
.L_x_1336:
[----:B------:R-:W-:Y:S04]  /*2910*/  BSSY B2, `(.L_x_1333) ;  /* 0x000000b000027945 */ /* 0x000fe80003800000 */
[----:B-1----:R-:W-:Y:S05]  /*2920*/  @!P0 BRA `(.L_x_1334) ;  /* 0x0000000000148947 */ /* 0x002fea0003800000 */
[----:B------:R-:W-:-:S06]  /*2930*/  IMAD.MOV.U32 R6, RZ, RZ, R15 ;  /* 0x000000ffff067224 */ /* 0x000fcc00078e000f */
[----:B------:R-:W3:Y:S01]  /*2940*/  LDG.E.U8 R6, desc[UR8][R6.64] ;  /* 0x0000000806067981 */ /* 0x000ee2000c1e1100 */
[----:B------:R-:W-:Y:S01]  /*2950*/  IMAD.MOV.U32 R14, RZ, RZ, RZ ;  /* 0x000000ffff0e7224 */ /* 0x000fe200078e00ff */
[----:B---3--:R-:W-:-:S13]  /*2960*/  ISETP.NE.AND P3, PT, R6, RZ, PT ;  /* 0x000000ff0600720c */ /* 0x008fda0003f65270 */
[----:B------:R-:W-:Y:S05]  /*2970*/  @P3 BRA `(.L_x_1335) ;  /* 0x0000000000103947 */ /* 0x000fea0003800000 */
.L_x_1334:
[----:B------:R-:W0:Y:S02]  /*2980*/  LDS R6, [R13] ;  /* 0x000000000d067984 */ /* 0x000e240000000800 */
[----:B0-----:R-:W-:-:S04]  /*2990*/  FADD.FTZ R6, -R3, R6 ;  /* 0x0000000603067221 */ /* 0x001fc80000010100 */
[----:B------:R-:W-:-:S04]  /*29a0*/  FMUL.FTZ R6, R6, 1.4426950216293334961 ;  /* 0x3fb8aa3b06067820 */ /* 0x000fc80000410000 */
[----:B------:R1:W3:Y:S03]  /*29b0*/  MUFU.EX2 R14, R6 ;  /* 0x00000006000e7308 */ /* 0x0002e60000000800 */
.L_x_1335:
[----:B------:R-:W-:Y:S05]  /*29c0*/  BSYNC B2 ;  /* 0x0000000000027941 */ /* 0x000fea0003800000 */
.L_x_1333:
[----:B------:R-:W-:Y:S01]  /*29d0*/  VIADD R9, R9, 0xffffffff ;  /* 0xffffffff09097836 */ /* 0x000fe20000000000 */
[----:B------:R-:W-:Y:S01]  /*29e0*/  IADD3 R15, P4, R15, 0x40, RZ ;  /* 0x000000400f0f7810 */ /* 0x000fe20007f9e0ff */
[----:B---3--:R3:W-:Y:S01]  /*29f0*/  STS [R13], R14 ;  /* 0x0000000e0d007388 */ /* 0x0087e20000000800 */
[----:B------:R-:W-:Y:S01]  /*2a00*/  FADD.FTZ R8, R14, R8 ;  /* 0x000000080e087221 */ /* 0x000fe20000010000 */
[----:B------:R-:W-:Y:S02]  /*2a10*/  IADD3 R12, R12, 0x40, RZ ;  /* 0x000000400c0c7810 */ /* 0x000fe40007ffe0ff */
[----:B------:R-:W-:Y:S01]  /*2a20*/  ISETP.NE.AND P3, PT, R9, RZ, PT ;  /* 0x000000ff0900720c */ /* 0x000fe20003f65270 */
[----:B------:R-:W-:Y:S02]  /*2a30*/  IMAD.X R7, RZ, RZ, R7, P4 ;  /* 0x000000ffff077224 */ /* 0x000fe400020e0607 */
[----:B---3--:R-:W-:-:S10]  /*2a40*/  VIADD R13, R13, 0x100 ;  /* 0x000001000d0d7836 */ /* 0x008fd40000000000 */
[----:B------:R-:W-:Y:S05]  /*2a50*/  @P3 BRA `(.L_x_1336) ;  /* 0xfffffffc00ac3947 */ /* 0x000fea000383ffff */
.L_x_1332:
[----:B------:R-:W-:Y:S05]  /*2a60*/  BSYNC B1 ;  /* 0x0000000000017941 */ /* 0x000fea0003800000 */
.L_x_1331:
[----:B------:R-:W-:-:S13]  /*2a70*/  ISETP.GE.U32.AND P0, PT, R5, 0xc0, PT ;  /* 0x000000c00500780c */ /* 0x000fda0003f06070 */
[----:B------:R-:W-:Y:S05]  /*2a80*/  @!P0 BRA `(.L_x_1330) ;  /* 0x0000000400288947 */ /* 0x000fea0003800000 */
[----:B------:R-:W3:Y:S01]  /*2a90*/  S2UR UR6, SR_CgaCtaId ;  /* 0x00000000000679c3 */ /* 0x000ee20000008800 */
[----:B------:R-:W-:Y:S01]  /*2aa0*/  UMOV UR5, 0x400 ;  /* 0x0000040000057882 */ /* 0x000fe20000000000 */
[----:B------:R-:W-:Y:S01]  /*2ab0*/  ULDC.64 UR12, c[0x0][0x2b0] ;  /* 0x0000ac00000c7ab9 */ /* 0x000fe20000000a00 */
[C---:B-1----:R-:W-:Y:S01]  /*2ac0*/  LEA R6, R12.reuse, 0x200, 0x2 ;  /* 0x000002000c067811 */ /* 0x042fe200078e10ff */
[----:B------:R-:W-:Y:S01]  /*2ad0*/  UIADD3 UR5, UR5, 0x110, URZ ;  /* 0x0000011005057890 */ /* 0x000fe2000fffe03f */
[----:B------:R-:W-:Y:S01]  /*2ae0*/  IMAD.U32 R9, RZ, RZ, UR12 ;  /* 0x0000000cff097e24 */ /* 0x000fe2000f8e00ff */
[----:B------:R-:W-:Y:S01]  /*2af0*/  SHF.R.S32.HI R5, RZ, 0x1f, R12 ;  /* 0x0000001fff057819 */ /* 0x000fe2000001140c */
[----:B------:R-:W-:Y:S01]  /*2b00*/  IMAD.U32 R14, RZ, RZ, UR13 ;  /* 0x0000000dff0e7e24 */ /* 0x000fe2000f8e00ff */
[----:B------:R-:W-:Y:S01]  /*2b10*/  ISETP.NE.U32.AND P0, PT, RZ, UR12, PT ;  /* 0x0000000cff007c0c */ /* 0x000fe2000bf05070 */
[----:B------:R-:W-:Y:S01]  /*2b20*/  IMAD R6, R37, -0x4, R6 ;  /* 0xfffffffc25067824 */ /* 0x000fe200078e0206 */
[----:B------:R-:W-:-:S02]  /*2b30*/  IADD3 R9, P3, P4, R12, UR4, R9 ;  /* 0x000000040c097c10 */ /* 0x000fc4000fc7e009 */
[----:B------:R-:W-:Y:S02]  /*2b40*/  ISETP.NE.AND.EX P0, PT, RZ, UR13, PT, P0 ;  /* 0x0000000dff007c0c */ /* 0x000fe4000bf05300 */
[----:B------:R-:W-:Y:S01]  /*2b50*/  IADD3.X R7, R5, UR10, R14, P3, P4 ;  /* 0x0000000a05077c10 */ /* 0x000fe20009fe840e */
[----:B---3--:R-:W-:-:S06]  /*2b60*/  ULEA UR5, UR6, UR5, 0x18 ;  /* 0x0000000506057291 */ /* 0x008fcc000f8ec03f */
[----:B------:R-:W-:-:S07]  /*2b70*/  IADD3 R5, R6, UR5, RZ ;  /* 0x0000000506057c10 */ /* 0x000fce000fffe0ff */
.L_x_1349:
[----:B------:R-:W-:Y:S01]  /*2b80*/  BSSY B1, `(.L_x_1337) ;  /* 0x000000b000017945 */ /* 0x000fe20003800000 */
[----:B------:R-:W-:-:S03]  /*2b90*/  IMAD.MOV.U32 R6, RZ, RZ, R9 ;  /* 0x000000ffff067224 */ /* 0x000fc600078e0009 */
[----:B------:R-:W-:Y:S05]  /*2ba0*/  @!P0 BRA `(.L_x_1338) ;  /* 0x0000000000108947 */ /* 0x000fea0003800000 */
[----:B------:R-:W3:Y:S02]  /*2bb0*/  LDG.E.U8 R9, desc[UR8][R6.64] ;  /* 0x0000000806097981 */ /* 0x000ee4000c1e1100 */
[----:B---3--:R-:W-:-:S13]  /*2bc0*/  ISETP.NE.AND P3, PT, R9, RZ, PT ;  /* 0x000000ff0900720c */ /* 0x008fda0003f65270 */
[----:B------:R-:W-:Y:S01]  /*2bd0*/  @P3 IMAD.MOV.U32 R9, RZ, RZ, RZ ;  /* 0x000000ffff093224 */ /* 0x000fe200078e00ff */
[----:B------:R-:W-:Y:S06]  /*2be0*/  @P3 BRA `(.L_x_1339) ;  /* 0x0000000000103947 */ /* 0x000fec0003800000 */
.L_x_1338:
[----:B------:R-:W0:Y:S02]  /*2bf0*/  LDS R14, [R5+-0x200] ;  /* 0xfffe0000050e7984 */ /* 0x000e240000000800 */
[----:B0-----:R-:W-:-:S04]  /*2c00*/  FADD.FTZ R14, -R3, R14 ;  /* 0x0000000e030e7221 */ /* 0x001fc80000010100 */
[----:B------:R-:W-:-:S04]  /*2c10*/  FMUL.FTZ R14, R14, 1.4426950216293334961 ;  /* 0x3fb8aa3b0e0e7820 */ /* 0x000fc80000410000 */
[----:B------:R1:W3:Y:S03]  /*2c20*/  MUFU.EX2 R9, R14 ;  /* 0x0000000e00097308 */ /* 0x0002e60000000800 */
.L_x_1339:
[----:B------:R-:W-:Y:S05]  /*2c30*/  BSYNC B1 ;  /* 0x0000000000017941 */ /* 0x000fea0003800000 */
.L_x_1337:
[----:B---3--:R3:W-:Y:S01]  /*2c40*/  STS [R5+-0x200], R9 ;  /* 0xfffe000905007388 */ /* 0x0087e20000000800 */
[----:B------:R-:W-:Y:S01]  /*2c50*/  BSSY B1, `(.L_x_1340) ;  /* 0x000000b000017945 */ /* 0x000fe20003800000 */
[----:B------:R-:W-:-:S03]  /*2c60*/  FADD.FTZ R13, R9, R8 ;  /* 0x00000008090d7221 */ /* 0x000fc60000010000 */
[----:B------:R-:W-:Y:S05]  /*2c70*/  @!P0 BRA `(.L_x_1341) ;  /* 0x0000000000108947 */ /* 0x000fea0003800000 */
[----:B------:R-:W4:Y:S02]  /*2c80*/  LDG.E.U8 R8, desc[UR8][R6.64+0x40] ;  /* 0x0000400806087981 */ /* 0x000f24000c1e1100 */
[----:B----4-:R-:W-:-:S13]  /*2c90*/  ISETP.NE.AND P3, PT, R8, RZ, PT ;  /* 0x000000ff0800720c */ /* 0x010fda0003f65270 */
[----:B------:R-:W-:Y:S01]  /*2ca0*/  @P3 IMAD.MOV.U32 R8, RZ, RZ, RZ ;  /* 0x000000ffff083224 */ /* 0x000fe200078e00ff */
[----:B------:R-:W-:Y:S06]  /*2cb0*/  @P3 BRA `(.L_x_1342) ;  /* 0x0000000000103947 */ /* 0x000fec0003800000 */
.L_x_1341:
[----:B------:R-:W0:Y:S02]  /*2cc0*/  LDS R8, [R5+-0x100] ;  /* 0xffff000005087984 */ /* 0x000e240000000800 */
[----:B0-----:R-:W-:-:S04]  /*2cd0*/  FADD.FTZ R8, -R3, R8 ;  /* 0x0000000803087221 */ /* 0x001fc80000010100 */
[----:B------:R-:W-:-:S06]  /*2ce0*/  FMUL.FTZ R8, R8, 1.4426950216293334961 ;  /* 0x3fb8aa3b08087820 */ /* 0x000fcc0000410000 */
[----:B------:R-:W4:Y:S02]  /*2cf0*/  MUFU.EX2 R8, R8 ;  /* 0x0000000800087308 */ /* 0x000f240000000800 */
.L_x_1342:
[----:B------:R-:W-:Y:S05]  /*2d00*/  BSYNC B1 ;  /* 0x0000000000017941 */ /* 0x000fea0003800000 */
.L_x_1340:
[----:B----4-:R4:W-:Y:S01]  /*2d10*/  STS [R5+-0x100], R8 ;  /* 0xffff000805007388 */ /* 0x0109e20000000800 */
[----:B------:R-:W-:Y:S01]  /*2d20*/  BSSY B1, `(.L_x_1343) ;  /* 0x000000b000017945 */ /* 0x000fe20003800000 */
[----:B------:R-:W-:-:S03]  /*2d30*/  FADD.FTZ R13, R13, R8 ;  /* 0x000000080d0d7221 */ /* 0x000fc60000010000 */
[----:B------:R-:W-:Y:S05]  /*2d40*/  @!P0 BRA `(.L_x_1344) ;  /* 0x0000000000108947 */ /* 0x000fea0003800000 */
[----:B----4-:R-:W4:Y:S02]  /*2d50*/  LDG.E.U8 R8, desc[UR8][R6.64+0x80] ;  /* 0x0000800806087981 */ /* 0x010f24000c1e1100 */
[----:B----4-:R-:W-:Y:S01]  /*2d60*/  ISETP.NE.AND P3, PT, R8, RZ, PT ;  /* 0x000000ff0800720c */ /* 0x010fe20003f65270 */
[----:B------:R-:W-:-:S12]  /*2d70*/  IMAD.MOV.U32 R8, RZ, RZ, RZ ;  /* 0x000000ffff087224 */ /* 0x000fd800078e00ff */
[----:B------:R-:W-:Y:S05]  /*2d80*/  @P3 BRA `(.L_x_1345) ;  /* 0x0000000000103947 */ /* 0x000fea0003800000 */
.L_x_1344:
[----:B----4-:R-:W0:Y:S02]  /*2d90*/  LDS R8, [R5] ;  /* 0x0000000005087984 */ /* 0x010e240000000800 */
[----:B0-----:R-:W-:-:S04]  /*2da0*/  FADD.FTZ R8, -R3, R8 ;  /* 0x0000000803087221 */ /* 0x001fc80000010100 */
[----:B------:R-:W-:-:S06]  /*2db0*/  FMUL.FTZ R8, R8, 1.4426950216293334961 ;  /* 0x3fb8aa3b08087820 */ /* 0x000fcc0000410000 */
[----:B------:R-:W4:Y:S02]  /*2dc0*/  MUFU.EX2 R8, R8 ;  /* 0x0000000800087308 */ /* 0x000f240000000800 */
.L_x_1345:
[----:B------:R-:W-:Y:S05]  /*2dd0*/  BSYNC B1 ;  /* 0x0000000000017941 */ /* 0x000fea0003800000 */
.L_x_1343:
[----:B----4-:R4:W-:Y:S01]  /*2de0*/  STS [R5], R8 ;  /* 0x0000000805007388 */ /* 0x0109e20000000800 */
[----:B------:R-:W-:Y:S01]  /*2df0*/  BSSY B1, `(.L_x_1346) ;  /* 0x000000b000017945 */ /* 0x000fe20003800000 */
[----:B------:R-:W-:-:S03]  /*2e00*/  FADD.FTZ R13, R13, R8 ;  /* 0x000000080d0d7221 */ /* 0x000fc60000010000 */
[----:B------:R-:W-:Y:S05]  /*2e10*/  @!P0 BRA `(.L_x_1347) ;  /* 0x0000000000108947 */ /* 0x000fea0003800000 */
[----:B----4-:R-:W4:Y:S02]  /*2e20*/  LDG.E.U8 R8, desc[UR8][R6.64+0xc0] ;  /* 0x0000c00806087981 */ /* 0x010f24000c1e1100 */
[----:B----4-:R-:W-:-:S13]  /*2e30*/  ISETP.NE.AND P3, PT, R8, RZ, PT ;  /* 0x000000ff0800720c */ /* 0x010fda0003f65270 */
[----:B-1----:R-:W-:Y:S01]  /*2e40*/  @P3 MOV R14, RZ ;  /* 0x000000ff000e3202 */ /* 0x002fe20000000f00 */
[----:B------:R-:W-:Y:S06]  /*2e50*/  @P3 BRA `(.L_x_1348) ;  /* 0x0000000000103947 */ /* 0x000fec0003800000 */
.L_x_1347:
[----:B----4-:R-:W0:Y:S02]  /*2e60*/  LDS R8, [R5+0x100] ;  /* 0x0001000005087984 */ /* 0x010e240000000800 */
[----:B0-----:R-:W-:-:S04]  /*2e70*/  FADD.FTZ R8, -R3, R8 ;  /* 0x0000000803087221 */ /* 0x001fc80000010100 */
[----:B------:R-:W-:-:S04]  /*2e80*/  FMUL.FTZ R8, R8, 1.4426950216293334961 ;  /* 0x3fb8aa3b08087820 */ /* 0x000fc80000410000 */
[----:B-1----:R1:W4:Y:S03]  /*2e90*/  MUFU.EX2 R14, R8 ;  /* 0x00000008000e7308 */ /* 0x0023260000000800 */
.L_x_1348:
[----:B------:R-:W-:Y:S05]  /*2ea0*/  BSYNC B1 ;  /* 0x0000000000017941 */ /* 0x000fea0003800000 */
.L_x_1346:
[----:B------:R-:W-:Y:S01]  /*2eb0*/  VIADD R12, R12, 0x100 ;  /* 0x000001000c0c7836 */ /* 0x000fe20000000000 */
[----:B---3--:R-:W-:Y:S01]  /*2ec0*/  IADD3 R9, P4, R6, 0x100, RZ ;  /* 0x0000010006097810 */ /* 0x008fe20007f9e0ff */
[----:B----4-:R3:W-:Y:S01]  /*2ed0*/  STS [R5+0x100], R14 ;  /* 0x0001000e05007388 */ /* 0x0107e20000000800 */
[----:B-1----:R-:W-:Y:S02]  /*2ee0*/  FADD.FTZ R8, R13, R14 ;  /* 0x0000000e0d087221 */ /* 0x002fe40000010000 */
[----:B------:R-:W-:Y:S01]  /*2ef0*/  ISETP.GE.AND P3, PT, R12, R11, PT ;  /* 0x0000000b0c00720c */ /* 0x000fe20003f66270 */
[----:B------:R-:W-:Y:S02]  /*2f00*/  IMAD.X R7, RZ, RZ, R7, P4 ;  /* 0x000000ffff077224 */ /* 0x000fe400020e0607 */
[----:B---3--:R-:W-:-:S10]  /*2f10*/  VIADD R5, R5, 0x400 ;  /* 0x0000040005057836 */ /* 0x008fd40000000000 */
[----:B------:R-:W-:Y:S05]  /*2f20*/  @!P3 BRA `(.L_x_1349) ;  /* 0xfffffffc0014b947 */ /* 0x000fea000383ffff */
.L_x_1330:
[----:B------:R-:W-:Y:S05]  /*2f30*/  BSYNC B0 ;  /* 0x0000000000007941 */ /* 0x000fea0003800000 */
.L_x_1329:
[----:B0-----:R-:W0:Y:S01]  /*2f40*/  SHFL.BFLY PT, R3, R8, 0x10, 0x1f ;  /* 0x0e001f0008037f89 */ /* 0x001e2200000e0000 */
[----:B-1----:R-:W-:Y:S01]  /*2f50*/  LOP3.LUT P0, R9, R2, 0x1f, RZ, 0xc0, !PT ;  /* 0x0000001f02097812 */ /* 0x002fe2000780c0ff */
[----:B------:R-:W-:Y:S01]  /*2f60*/  ULDC.U8 UR10, c[0x0][0x31c] ;  /* 0x0000c700000a7ab9 */ /* 0x000fe20000000000 */
[----:B------:R-:W-:Y:S01]  /*2f70*/  UMOV UR4, URZ ;  /* 0x0000003f00047c82 */ /* 0x000fe20008000000 */
[----:B------:R-:W-:Y:S01]  /*2f80*/  UMOV UR5, URZ ;  /* 0x0000003f00057c82 */ /* 0x000fe20008000000 */
[----:B------:R-:W-:-:S09]  /*2f90*/  ISETP.GT.U32.AND P3, PT, R9, 0x1, PT ;  /* 0x000000010900780c */ /* 0x000fd20003f64070 */
[----:B------:R-:W1:Y:S04]  /*2fa0*/  @!P0 S2R R13, SR_CgaCtaId ;  /* 0x00000000000d8919 */ /* 0x000e680000008800 */
[----:B------:R-:W3:Y:S01]  /*2fb0*/  @!P3 S2R R15, SR_CgaCtaId ;  /* 0x00000000000fb919 */ /* 0x000ee20000008800 */
        /* <DEDUP_REMOVED lines=29> */
[----:B------:R-:W3:Y:S02]  /*3190*/  S2UR UR5, SR_CTAID.Y ;  /* 0x00000000000579c3 */ /* 0x000ee40000002600 */
[----:B---3--:R-:W-:-:S03]  /*31a0*/  UIMAD UR5, UR5, UR6, UR4 ;  /* 0x00000006050572a4 */ /* 0x008fc6000f8e0204 */
[----:B------:R-:W-:Y:S01]  /*31b0*/  ULDC UR4, c[0x0][0x318] ;  /* 0x0000c60000047ab9 */ /* 0x000fe20000000800 */
[----:B------:R-:W-:Y:S02]  /*31c0*/  ULDC UR6, c[0x0][0x29c] ;  /* 0x0000a70000067ab9 */ /* 0x000fe40000000800 */
[----:B------:R-:W-:-:S03]  /*31d0*/  UIMAD UR4, UR5, UR4, UR6 ;  /* 0x00000004050472a4 */ /* 0x000fc6000f8e0206 */
[----:B------:R-:W-:Y:S02]  /*31e0*/  ULDC UR5, c[0x0][0x284] ;  /* 0x0000a10000057ab9 */ /* 0x000fe40000000800 */
[----:B------:R-:W-:-:S04]  /*31f0*/  UIMAD UR4, UR4, UR5, URZ ;  /* 0x00000005040472a4 */ /* 0x000fc8000f8e023f */
[----:B------:R-:W-:-:S12]  /*3200*/  USHF.R.S32.HI UR5, URZ, 0x1f, UR4 ;  /* 0x0000001f3f057899 */ /* 0x000fd80008011404 */
.L_x_1350:
[----:B------:R-:W-:Y:S04]  /*3210*/  BSSY B0, `(.L_x_1351) ;  /* 0x0000049000007945 */ /* 0x000fe80003800000 */
[----:B------:R-:W-:Y:S05]  /*3220*/  @P2 BRA `(.L_x_1352) ;  /* 0x00000004001c2947 */ /* 0x000fea0003800000 */
[----:B0-----:R-:W-:Y:S01]  /*3230*/  LOP3.LUT R3, RZ, R37, RZ, 0x33, !PT ;  /* 0x00000025ff037212 */ /* 0x001fe200078e33ff */
[----:B------:R-:W-:Y:S03]  /*3240*/  BSSY B1, `(.L_x_1353) ;  /* 0x000001e000017945 */ /* 0x000fe60003800000 */
[----:B------:R-:W-:-:S04]  /*3250*/  IADD3 R3, -R2, R11, R3 ;  /* 0x0000000b02037210 */ /* 0x000fc80007ffe103 */
[C---:B------:R-:W-:Y:S02]  /*3260*/  LEA.HI R5, R3.reuse, 0x1, RZ, 0x1a ;  /* 0x0000000103057811 */ /* 0x040fe400078fd0ff */
[----:B------:R-:W-:Y:S02]  /*3270*/  ISETP.GE.U32.AND P2, PT, R3, 0xc0, PT ;  /* 0x000000c00300780c */ /* 0x000fe40003f46070 */
[----:B------:R-:W-:-:S13]  /*3280*/  LOP3.LUT P3, R5, R5, 0x3, RZ, 0xc0, !PT ;  /* 0x0000000305057812 */ /* 0x000fda000786c0ff */
[----:B------:R-:W-:Y:S05]  /*3290*/  @!P3 BRA `(.L_x_1354) ;  /* 0x000000000060b947 */ /* 0x000fea0003800000 */
[----:B------:R-:W0:Y:S01]  /*32a0*/  S2UR UR7, SR_CgaCtaId ;  /* 0x00000000000779c3 */ /* 0x000e220000008800 */
[----:B------:R-:W-:Y:S01]  /*32b0*/  UMOV UR6, 0x400 ;  /* 0x0000040000067882 */ /* 0x000fe20000000000 */
[C---:B------:R-:W-:Y:S01]  /*32c0*/  IADD3 R9, P3, R4.reuse, UR4, RZ ;  /* 0x0000000404097c10 */ /* 0x040fe2000ff7e0ff */
[----:B------:R-:W-:Y:S01]  /*32d0*/  UIADD3 UR6, UR6, 0x110, URZ ;  /* 0x0000011006067890 */ /* 0x000fe2000fffe03f */
[----:B------:R-:W-:Y:S01]  /*32e0*/  IMAD.MOV.U32 R3, RZ, RZ, R5 ;  /* 0x000000ffff037224 */ /* 0x000fe200078e0005 */
[----:B------:R-:W-:Y:S01]  /*32f0*/  ULDC.64 UR12, c[0x0][0x310] ;  /* 0x0000c400000c7ab9 */ /* 0x000fe20000000a00 */
[----:B------:R-:W-:Y:S02]  /*3300*/  LEA.HI.X.SX32 R6, R4, UR5, 0x1, P3 ;  /* 0x0000000504067c11 */ /* 0x000fe400098f0eff */
[----:B------:R-:W-:-:S04]  /*3310*/  LEA R8, P4, R9, UR12, 0x2 ;  /* 0x0000000c09087c11 */ /* 0x000fc8000f8810ff */
[----:B------:R-:W-:Y:S01]  /*3320*/  LEA.HI.X R9, R9, UR13, R6, 0x2, P4 ;  /* 0x0000000d09097c11 */ /* 0x000fe2000a0f1406 */
[----:B0-----:R-:W-:-:S06]  /*3330*/  ULEA UR6, UR7, UR6, 0x18 ;  /* 0x0000000607067291 */ /* 0x001fcc000f8ec03f */
[----:B------:R-:W-:-:S07]  /*3340*/  LEA R5, R2, UR6, 0x2 ;  /* 0x0000000602057c11 */ /* 0x000fce000f8e10ff */
.L_x_1355:
[----:B---3--:R-:W1:Y:S01]  /*3350*/  LDS R6, [R5] ;  /* 0x0000000005067984 */ /* 0x008e620000000800 */
[----:B------:R-:W-:Y:S01]  /*3360*/  @P0 IMAD.MOV.U32 R7, RZ, RZ, R9 ;  /* 0x000000ffff070224 */ /* 0x000fe200078e0009 */
[----:B------:R-:W-:Y:S01]  /*3370*/  IADD3 R4, R4, 0x40, RZ ;  /* 0x0000004004047810 */ /* 0x000fe20007ffe0ff */
[----:B------:R-:W-:-:S05]  /*3380*/  VIADD R3, R3, 0xffffffff ;  /* 0xffffffff03037836 */ /* 0x000fca0000000000 */
        /* <DEDUP_REMOVED lines=9> */
.L_x_1354:
[----:B------:R-:W-:Y:S05]  /*3420*/  BSYNC B1 ;  /* 0x0000000000017941 */ /* 0x000fea0003800000 */
.L_x_1353:
[----:B------:R-:W-:Y:S05]  /*3430*/  @!P2 BRA `(.L_x_1352) ;  /* 0x000000000098a947 */ /* 0x000fea0003800000 */
[----:B------:R-:W0:Y:S01]  /*3440*/  S2UR UR7, SR_CgaCtaId ;  /* 0x00000000000779c3 */ /* 0x000e220000008800 */
[----:B------:R-:W-:Y:S01]  /*3450*/  UMOV UR6, 0x400 ;  /* 0x0000040000067882 */ /* 0x000fe20000000000 */
[----:B------:R-:W-:Y:S01]  /*3460*/  IMAD.SHL.U32 R3, R37, 0x4, RZ ;  /* 0x0000000425037824 */ /* 0x000fe200078e00ff */
[----:B------:R-:W-:Y:S01]  /*3470*/  UIADD3 UR6, UR6, 0x110, URZ ;  /* 0x0000011006067890 */ /* 0x000fe2000fffe03f */
[C---:B------:R-:W-:Y:S01]  /*3480*/  IADD3 R13, P0, R4.reuse, UR4, RZ ;  /* 0x00000004040d7c10 */ /* 0x040fe2000ff1e0ff */
[----:B------:R-:W-:Y:S01]  /*3490*/  ULDC.64 UR12, c[0x0][0x310] ;  /* 0x0000c400000c7ab9 */ /* 0x000fe20000000a00 */
[C---:B------:R-:W-:Y:S01]  /*34a0*/  IMAD R3, R4.reuse, 0x4, -R3 ;  /* 0x0000000404037824 */ /* 0x040fe200078e0a03 */
[----:B------:R-:W-:Y:S02]  /*34b0*/  ISETP.NE.AND P3, PT, RZ, UR10, PT ;  /* 0x0000000aff007c0c */ /* 0x000fe4000bf65270 */
[----:B---3--:R-:W-:Y:S02]  /*34c0*/  LEA R12, P2, R13, UR12, 0x2 ;  /* 0x0000000c0d0c7c11 */ /* 0x008fe4000f8410ff */
[----:B------:R-:W-:-:S04]  /*34d0*/  LEA.HI.X.SX32 R6, R4, UR5, 0x1, P0 ;  /* 0x0000000504067c11 */ /* 0x000fc800080f0eff */
[----:B------:R-:W-:Y:S01]  /*34e0*/  LEA.HI.X R13, R13, UR13, R6, 0x2, P2 ;  /* 0x0000000d0d0d7c11 */ /* 0x000fe200090f1406 */
[----:B0-----:R-:W-:-:S06]  /*34f0*/  ULEA UR6, UR7, UR6, 0x18 ;  /* 0x0000000607067291 */ /* 0x001fcc000f8ec03f */
[----:B------:R-:W-:-:S07]  /*3500*/  IADD3 R3, R3, UR6, RZ ;  /* 0x0000000603037c10 */ /* 0x000fce000fffe0ff */
.L_x_1356:
[----:B------:R-:W1:Y:S01]  /*3510*/  LDS R6, [R3+0x300] ;  /* 0x0003000003067984 */ /* 0x000e620000000800 */
[----:B------:R-:W-:Y:S02]  /*3520*/  IMAD.MOV.U32 R7, RZ, RZ, R13 ;  /* 0x000000ffff077224 */ /* 0x000fe400078e000d */
[----:B------:R-:W-:Y:S01]  /*3530*/  VIADD R4, R4, 0x100 ;  /* 0x0000010004047836 */ /* 0x000fe20000000000 */
[----:B------:R-:W0:Y:S04]  /*3540*/  LDS R5, [R3] ;  /* 0x0000000003057984 */ /* 0x000e280000000800 */
[----:B------:R-:W3:Y:S01]  /*3550*/  LDS R8, [R3+0x100] ;  /* 0x0001000003087984 */ /* 0x000ee20000000800 */
[----:B------:R-:W-:-:S03]  /*3560*/  ISETP.GE.AND P0, PT, R4, R11, PT ;  /* 0x0000000b0400720c */ /* 0x000fc60003f06270 */
[----:B------:R-:W4:Y:S01]  /*3570*/  LDS R9, [R3+0x200] ;  /* 0x0002000003097984 */ /* 0x000f220000000800 */
[-C--:B-1----:R-:W-:Y:S01]  /*3580*/  FMUL.FTZ R16, R6, R15.reuse ;  /* 0x0000000f06107220 */ /* 0x082fe20000410000 */
[----:B------:R-:W-:Y:S02]  /*3590*/  IMAD.MOV.U32 R6, RZ, RZ, R12 ;  /* 0x000000ffff067224 */ /* 0x000fe400078e000c */
[-C--:B0-----:R-:W-:Y:S01]  /*35a0*/  FMUL.FTZ R14, R5, R15.reuse ;  /* 0x0000000f050e7220 */ /* 0x081fe20000410000 */
[----:B------:R-:W-:Y:S02]  /*35b0*/  VIADD R5, R3, 0x400 ;  /* 0x0000040003057836 */ /* 0x000fe40000000000 */
[----:B------:R-:W-:Y:S01]  /*35c0*/  @P3 STG.E desc[UR8][R6.64+0x300], R16 ;  /* 0x0003001006003986 */ /* 0x000fe2000c101908 */
[----:B------:R-:W-:Y:S01]  /*35d0*/  IADD3 R12, P2, R6, 0x400, RZ ;  /* 0x00000400060c7810 */ /* 0x000fe20007f5e0ff */
[----:B---3--:R-:W-:Y:S02]  /*35e0*/  FMUL.FTZ R8, R8, R15 ;  /* 0x0000000f08087220 */ /* 0x008fe40000410000 */
[----:B------:R-:W-:Y:S01]  /*35f0*/  @P3 STG.E desc[UR8][R6.64], R14 ;  /* 0x0000000e06003986 */ /* 0x000fe2000c101908 */
[----:B------:R-:W-:Y:S01]  /*3600*/  IADD3.X R13, RZ, R7, RZ, P2, !PT ;  /* 0x00000007ff0d7210 */ /* 0x000fe200017fe4ff */
[----:B----4-:R-:W-:-:S02]  /*3610*/  FMUL.FTZ R9, R9, R15 ;  /* 0x0000000f09097220 */ /* 0x010fc40000410000 */
        /* <DEDUP_REMOVED lines=8> */
.L_x_1352:
[----:B------:R-:W-:Y:S05]  /*36a0*/  BSYNC B0 ;  /* 0x0000000000007941 */ /* 0x000fea0003800000 */
.L_x_1351:
[----:B0-----:R-:W-:Y:S01]  /*36b0*/  VIADD R3, R11, 0xffffffff ;  /* 0xffffffff0b037836 */ /* 0x001fe20000000000 */
[----:B------:R-:W0:Y:S01]  /*36c0*/  S2UR UR6, SR_CgaCtaId ;  /* 0x00000000000679c3 */ /* 0x000e220000008800 */
[----:B---3--:R-:W-:Y:S01]  /*36d0*/  SHF.R.S32.HI R7, RZ, 0x1f, R2 ;  /* 0x0000001fff077819 */ /* 0x008fe20000011402 */
[----:B------:R-:W-:Y:S01]  /*36e0*/  ULDC UR12, c[0x0][0x29c] ;  /* 0x0000a700000c7ab9 */ /* 0x000fe20000000800 */
[----:B------:R-:W-:Y:S01]  /*36f0*/  UMOV UR4, 0x400 ;  /* 0x0000040000047882 */ /* 0x000fe20000000000 */
[----:B------:R-:W-:Y:S01]  /*3700*/  SHF.R.S32.HI R4, RZ, 0x1f, R3 ;  /* 0x0000001fff047819 */ /* 0x000fe20000011403 */
[----:B------:R-:W-:Y:S01]  /*3710*/  UIADD3 UR5, UR4, 0x90, URZ ;  /* 0x0000009004057890 */ /* 0x000fe2000fffe03f */
[----:B------:R-:W-:Y:S01]  /*3720*/  BSSY B0, `(.L_x_1357) ;  /* 0x0000022000007945 */ /* 0x000fe20003800000 */
[----:B------:R-:W-:Y:S01]  /*3730*/  ULDC UR7, c[0x0][0x284] ;  /* 0x0000a10000077ab9 */ /* 0x000fe20000000800 */
[----:B------:R-:W-:Y:S01]  /*3740*/  LEA.HI R5, R4, R3, RZ, 0x3 ;  /* 0x0000000304057211 */ /* 0x000fe200078f18ff */
[----:B-1----:R-:W-:Y:S01]  /*3750*/  IMAD.MOV.U32 R15, RZ, RZ, RZ ;  /* 0x000000ffff0f7224 */ /* 0x002fe200078e00ff */
[----:B------:R-:W-:-:S02]  /*3760*/  LEA.HI R4, R7, R2, RZ, 0x3 ;  /* 0x0000000207047211 */ /* 0x000fc400078f18ff */
[----:B------:R-:W-:Y:S02]  /*3770*/  CS2R R18, SRZ ;  /* 0x0000000000127805 */ /* 0x000fe4000001ff00 */
[----:B------:R-:W-:Y:S02]  /*3780*/  LOP3.LUT R6, R5, 0xfffffff8, RZ, 0xc0, !PT ;  /* 0xfffffff805067812 */ /* 0x000fe400078ec0ff */
[----:B------:R-:W-:Y:S02]  /*3790*/  CS2R R16, SRZ ;  /* 0x0000000000107805 */ /* 0x000fe4000001ff00 */
[----:B------:R-:W-:Y:S02]  /*37a0*/  LOP3.LUT R5, R4, 0xfffffff8, RZ, 0xc0, !PT ;  /* 0xfffffff804057812 */ /* 0x000fe400078ec0ff */
[----:B------:R-:W-:Y:S01]  /*37b0*/  SHF.R.S32.HI R4, RZ, 0x3, R4 ;  /* 0x00000003ff047819 */ /* 0x000fe20000011404 */
[----:B------:R-:W-:Y:S02]  /*37c0*/  IMAD.IADD R7, R3, 0x1, -R6 ;  /* 0x0000000103077824 */ /* 0x000fe400078e0a06 */
[----:B------:R-:W-:-:S03]  /*37d0*/  IMAD.IADD R35, R2, 0x1, -R5 ;  /* 0x0000000102237824 */ /* 0x000fc600078e0a05 */
[----:B------:R-:W-:Y:S02]  /*37e0*/  ISETP.NE.AND P2, PT, R4, R7, PT ;  /* 0x000000070400720c */ /* 0x000fe40003f45270 */
[----:B------:R-:W-:Y:S01]  /*37f0*/  SHF.L.U32 R5, R35, 0x2, RZ ;  /* 0x0000000223057819 */ /* 0x000fe200000006ff */
[----:B0-----:R-:W-:Y:S01]  /*3800*/  ULEA UR5, UR6, UR5, 0x18 ;  /* 0x0000000506057291 */ /* 0x001fe2000f8ec03f */
        /* <DEDUP_REMOVED lines=18> */
.L_x_1359:
[----:B-----5:R0:W-:Y:S02]  /*3930*/  STS.128 [R35], R16 ;  /* 0x0000001023007388 */ /* 0x0201e40000000c00 */
.L_x_1358:
[----:B------:R-:W-:Y:S05]  /*3940*/  BSYNC B0 ;  /* 0x0000000000007941 */ /* 0x000fea0003800000 */
.L_x_1357:
[----:B------:R-:W-:Y:S01]  /*3950*/  IMAD.IADD R36, R4, 0x1, R37 ;  /* 0x0000000104247824 */ /* 0x000fe200078e0225 */
[----:B------:R-:W-:Y:S01]  /*3960*/  VIMNMX R39, R3, UR7, PT ;  /* 0x0000000703277c48 */ /* 0x000fe2000bfe0100 */
[----:B------:R-:W-:Y:S01]  /*3970*/  ULDC.64 UR10, c[0x0][0x250] ;  /* 0x00009400000a7ab9 */ /* 0x000fe20000000a00 */
[----:B------:R-:W-:Y:S01]  /*3980*/  UIADD3 UR4, UR4, 0x110, URZ ;  /* 0x0000011004047890 */ /* 0x000fe2000fffe03f */
[----:B--2---:R-:W-:Y:S01]  /*3990*/  IMAD.SHL.U32 R21, R36, 0x20, RZ ;  /* 0x0000002024157824 */ /* 0x004fe200078e00ff */
[----:B------:R-:W-:Y:S01]  /*39a0*/  MOV R8, UR10 ;  /* 0x0000000a00087c02 */ /* 0x000fe20008000f00 */
[----:B------:R-:W-:Y:S01]  /*39b0*/  IMAD.U32 R9, RZ, RZ, UR11 ;  /* 0x0000000bff097e24 */ /* 0x000fe2000f8e00ff */
[----:B------:R-:W-:Y:S01]  /*39c0*/  ULEA UR4, UR6, UR4, 0x18 ;  /* 0x0000000406047291 */ /* 0x000fe2000f8ec03f */
[----:B------:R-:W-:Y:S01]  /*39d0*/  BSSY B0, `(.L_x_1360) ;  /* 0x0000080000007945 */ /* 0x000fe20003800000 */
[----:B------:R-:W-:Y:S01]  /*39e0*/  SHF.R.S32.HI R20, RZ, 0x1f, R21 ;  /* 0x0000001fff147819 */ /* 0x000fe20000011415 */
[----:B------:R-:W-:Y:S01]  /*39f0*/  ULDC.64 UR10, c[0x0][0x250] ;  /* 0x00009400000a7ab9 */ /* 0x000fe20000000a00 */
[----:B------:R-:W-:Y:S01]  /*3a00*/  BAR.SYNC.DEFER_BLOCKING 0x0 ;  /* 0x0000000000007b1d */ /* 0x000fe20000010000 */
[----:B------:R-:W-:Y:S01]  /*3a10*/  IADD3 R12, P0, R6, R21, RZ ;  /* 0x00000015060c7210 */ /* 0x000fe20007f1e0ff */
[----:B------:R-:W-:Y:S01]  /*3a20*/  IMAD.MOV.U32 R14, RZ, RZ, RZ ;  /* 0x000000ffff0e7224 */ /* 0x000fe200078e00ff */
[----:B------:R-:W-:-:S02]  /*3a30*/  LEA R38, R4, UR4, 0x2 ;  /* 0x0000000404267c11 */ /* 0x000fc4000f8e10ff */
        /* <DEDUP_REMOVED lines=8> */
[----:B------:R-:W-:Y:S01]  /*3ac0*/  IMAD.MOV R13, RZ, RZ, -R11 ;  /* 0x000000ffff0d7224 */ /* 0x000fe200078e0a0b */
[----:B------:R-:W-:Y:S01]  /*3ad0*/  IADD3 R12, -R37, -0x2, -R4 ;  /* 0xfffffffe250c7810 */ /* 0x000fe20007ffe904 */
[----:B------:R-:W-:Y:S01]  /*3ae0*/  BSSY B1, `(.L_x_1362) ;  /* 0x0000025000017945 */ /* 0x000fe20003800000 */
[----:B------:R-:W-:Y:S02]  /*3af0*/  IMAD.MOV.U32 R42, RZ, RZ, R36 ;  /* 0x000000ffff2a7224 */ /* 0x000fe400078e0024 */
[----:B------:R-:W-:Y:S01]  /*3b00*/  VIMNMX R13, R13, UR6, !PT ;  /* 0x000000060d0d7c48 */ /* 0x000fe2000ffe0100 */
[----:B------:R-:W1:Y:S03]  /*3b10*/  LDC R15, c[0x0][0x288] ;  /* 0x0000a200ff0f7b82 */ /* 0x000e660000000800 */
[----:B------:R-:W-:-:S04]  /*3b20*/  IADD3 R29, R12, -R13, RZ ;  /* 0x8000000d0c1d7210 */ /* 0x000fc80007ffe0ff */
[----:B------:R-:W-:Y:S01]  /*3b30*/  LOP3.LUT P0, RZ, R29, 0x8, RZ, 0xc0, !PT ;  /* 0x000000081dff7812 */ /* 0x000fe2000780c0ff */
[----:B------:R-:W2:Y:S01]  /*3b40*/  LDC.64 R52, c[0x0][0x2e8] ;  /* 0x0000ba00ff347b82 */ /* 0x000ea20000000a00 */
[----:B-1----:R-:W-:-:S04]  /*3b50*/  IMAD R14, R32, R15, UR5 ;  /* 0x00000005200e7e24 */ /* 0x002fc8000f8e020f */
[----:B------:R-:W-:Y:S01]  /*3b60*/  IMAD R13, R14, 0x20, R5 ;  /* 0x000000200e0d7824 */ /* 0x000fe200078e0205 */
[----:B------:R-:W-:-:S03]  /*3b70*/  CS2R R14, SRZ ;  /* 0x00000000000e7805 */ /* 0x000fc6000001ff00 */
[----:B--2---:R-:W-:Y:S01]  /*3b80*/  IMAD.WIDE R52, R13, 0x4, R52 ;  /* 0x000000040d347825 */ /* 0x004fe200078e0234 */
[----:B------:R-:W-:Y:S02]  /*3b90*/  CS2R R12, SRZ ;  /* 0x00000000000c7805 */ /* 0x000fe4000001ff00 */
[----:B------:R-:W-:Y:S05]  /*3ba0*/  @P0 BRA `(.L_x_1363) ;  /* 0x0000000000600947 */ /* 0x000fea0003800000 */
[----:B------:R-:W-:Y:S01]  /*3bb0*/  IADD3 R21, P0, R34, R21, RZ ;  /* 0x0000001522157210 */ /* 0x000fe20007f1e0ff */
[----:B------:R1:W2:Y:S04]  /*3bc0*/  LDS R28, [R38] ;  /* 0x00000000261c7984 */ /* 0x0002a80000000800 */
[----:B------:R-:W-:Y:S01]  /*3bd0*/  IMAD.X R20, R33, 0x1, R20, P0 ;  /* 0x0000000121147824 */ /* 0x000fe200000e0614 */
        /* <DEDUP_REMOVED lines=16> */
.L_x_1364:
[C---:B-12--5:R-:W-:Y:S01]  /*3ce0*/  FFMA.FTZ R12, R28.reuse, R12, RZ ;  /* 0x0000000c1c0c7223 */ /* 0x066fe200000100ff */
[C---:B------:R-:W-:Y:S01]  /*3cf0*/  FFMA.FTZ R13, R28.reuse, R13, RZ ;  /* 0x0000000d1c0d7223 */ /* 0x040fe200000100ff */
[C---:B------:R-:W-:Y:S01]  /*3d00*/  FFMA.FTZ R14, R28.reuse, R14, RZ ;  /* 0x0000000e1c0e7223 */ /* 0x040fe200000100ff */
[----:B------:R-:W-:Y:S01]  /*3d10*/  FFMA.FTZ R15, R28, R15, RZ ;  /* 0x0000000f1c0f7223 */ /* 0x000fe200000100ff */
[----:B------:R-:W-:-:S07]  /*3d20*/  VIADD R42, R36, 0x8 ;  /* 0x00000008242a7836 */ /* 0x000fce0000000000 */
.L_x_1363:
[----:B------:R-:W-:Y:S05]  /*3d30*/  BSYNC B1 ;  /* 0x0000000000017941 */ /* 0x000fea0003800000 */
.L_x_1362:
[----:B------:R-:W-:-:S13]  /*3d40*/  LOP3.LUT P0, RZ, R29, 0xfffffff8, RZ, 0xc0, !PT ;  /* 0xfffffff81dff7812 */ /* 0x000fda000780c0ff */
[----:B------:R-:W-:Y:S05]  /*3d50*/  @!P0 BRA `(.L_x_1361) ;  /* 0x00000004001c8947 */ /* 0x000fea0003800000 */
[C---:B------:R-:W-:Y:S02]  /*3d60*/  SHF.L.U32 R43, R42.reuse, 0x5, RZ ;  /* 0x000000052a2b7819 */ /* 0x040fe400000006ff */
[----:B------:R-:W-:Y:S02]  /*3d70*/  LEA R20, R42, 0x20, 0x2 ;  /* 0x000000202a147811 */ /* 0x000fe400078e10ff */
[----:B------:R-:W-:Y:S02]  /*3d80*/  SHF.R.S32.HI R22, RZ, 0x1f, R43 ;  /* 0x0000001fff167819 */ /* 0x000fe4000001142b */
[-C--:B------:R-:W-:Y:S01]  /*3d90*/  IADD3 R45, P3, R34, R43.reuse, RZ ;  /* 0x0000002b222d7210 */ /* 0x080fe20007f7e0ff */
[----:B------:R-:W-:Y:S01]  /*3da0*/  IMAD R20, R37, -0x4, R20 ;  /* 0xfffffffc25147824 */ /* 0x000fe200078e0214 */
[----:B------:R-:W-:Y:S01]  /*3db0*/  IADD3 R47, P4, R6, R43, RZ ;  /* 0x0000002b062f7210 */ /* 0x000fe20007f9e0ff */
[----:B------:R-:W-:Y:S01]  /*3dc0*/  VIADD R43, R43, 0x100 ;  /* 0x000001002b2b7836 */ /* 0x000fe20000000000 */
[----:B------:R-:W-:Y:S01]  /*3dd0*/  ISETP.NE.AND P0, PT, RZ, UR12, PT ;  /* 0x0000000cff007c0c */ /* 0x000fe2000bf05270 */
[--C-:B------:R-:W-:Y:S01]  /*3de0*/  IMAD.X R24, R33, 0x1, R22.reuse, P3 ;  /* 0x0000000121187824 */ /* 0x100fe200018e0616 */
[-C--:B------:R-:W-:Y:S01]  /*3df0*/  LEA R44, P3, R45, R8.reuse, 0x2 ;  /* 0x000000082d2c7211 */ /* 0x080fe200078610ff */
[----:B------:R-:W-:Y:S01]  /*3e00*/  IMAD.X R22, R7, 0x1, R22, P4 ;  /* 0x0000000107167824 */ /* 0x000fe200020e0616 */
[----:B------:R-:W-:Y:S01]  /*3e10*/  LEA R46, P4, R47, R8, 0x2 ;  /* 0x000000082f2e7211 */ /* 0x000fe200078810ff */
[----:B------:R-:W-:Y:S01]  /*3e20*/  VIADD R48, R20, UR4 ;  /* 0x0000000414307c36 */ /* 0x000fe20008000000 */
[----:B------:R-:W-:-:S02]  /*3e30*/  LEA.HI.X R45, R45, R9, R24, 0x2, P3 ;  /* 0x000000092d2d7211 */ /* 0x000fc400018f1418 */
[----:B------:R-:W-:-:S09]  /*3e40*/  LEA.HI.X R47, R47, R9, R22, 0x2, P4 ;  /* 0x000000092f2f7211 */ /* 0x000fd200020f1416 */
.L_x_1367:
[----:B------:R-:W-:Y:S01]  /*3e50*/  SHF.R.S32.HI R50, RZ, 0x1f, R43 ;  /* 0x0000001fff327819 */ /* 0x000fe2000001142b */
[----:B------:R-:W-:Y:S01]  /*3e60*/  IMAD.U32 R9, RZ, RZ, UR11 ;  /* 0x0000000bff097e24 */ /* 0x000fe2000f8e00ff */
[----:B------:R-:W-:Y:S02]  /*3e70*/  IADD3 R20, P3, R34, R43, RZ ;  /* 0x0000002b22147210 */ /* 0x000fe40007f7e0ff */
[----:B------:R-:W-:-:S03]  /*3e80*/  MOV R8, UR10 ;  /* 0x0000000a00087c02 */ /* 0x000fc60008000f00 */
[----:B------:R-:W-:Y:S01]  /*3e90*/  IMAD.X R21, R33, 0x1, R50, P3 ;  /* 0x0000000121157824 */ /* 0x000fe200018e0632 */
[----:B------:R-:W-:-:S04]  /*3ea0*/  LEA R54, P3, R20, R8, 0x2 ;  /* 0x0000000814367211 */ /* 0x000fc800078610ff */
[----:B------:R-:W-:Y:S02]  /*3eb0*/  LEA.HI.X R55, R20, R9, R21, 0x2, P3 ;  /* 0x0000000914377211 */ /* 0x000fe400018f1415 */
[----:B------:R1:W5:Y:S01]  /*3ec0*/  LDG.E.128 R20, desc[UR8][R44.64] ;  /* 0x000000082c147981 */ /* 0x000362000c1e1d00 */
[----:B---3--:R-:W-:Y:S06]  /*3ed0*/  @P0 BRA `(.L_x_1365) ;  /* 0x00000000002c0947 */ /* 0x008fec0003800000 */
[----:B------:R-:W2:Y:S04]  /*3ee0*/  @P1 LDG.E.128 R24, desc[UR8][R52.64] ;  /* 0x0000000834181981 */ /* 0x000ea8000c1e1d00 */
[----:B------:R-:W3:Y:S02]  /*3ef0*/  LDS.128 R28, [R35] ;  /* 0x00000000231c7984 */ /* 0x000ee40000000c00 */
[----:B---3-5:R-:W-:Y:S01]  /*3f00*/  FADD.FTZ R20, R20, R28 ;  /* 0x0000001c14147221 */ /* 0x028fe20000010000 */
        /* <DEDUP_REMOVED lines=8> */
.L_x_1365:
[----:B------:R3:W5:Y:S04]  /*3f90*/  LDG.E.128 R24, desc[UR8][R54.64] ;  /* 0x0000000836187981 */ /* 0x000768000c1e1d00 */
[----:B------:R-:W4:Y:S02]  /*3fa0*/  LDS R29, [R48+-0x20] ;  /* 0xffffe000301d7984 */ /* 0x000f240000000800 */
[C---:B----45:R-:W-:Y:S01]  /*3fb0*/  FFMA.FTZ R31, R29.reuse, R20, R12 ;  /* 0x000000141d1f7223 */ /* 0x070fe2000001000c */
[C---:B------:R-:W-:Y:S01]  /*3fc0*/  FFMA.FTZ R30, R29.reuse, R21, R13 ;  /* 0x000000151d1e7223 */ /* 0x040fe2000001000d */
[C---:B------:R-:W-:Y:S01]  /*3fd0*/  FFMA.FTZ R49, R29.reuse, R22, R14 ;  /* 0x000000161d317223 */ /* 0x040fe2000001000e */
[----:B------:R-:W-:Y:S01]  /*3fe0*/  FFMA.FTZ R56, R29, R23, R15 ;  /* 0x000000171d387223 */ /* 0x000fe2000001000f */
[----:B---3--:R-:W-:Y:S06]  /*3ff0*/  @P0 BRA `(.L_x_1366) ;  /* 0x00000000003c0947 */ /* 0x008fec0003800000 */
[----:B------:R-:W3:Y:S01]  /*4000*/  @P1 LDG.E.128 R12, desc[UR8][R52.64] ;  /* 0x00000008340c1981 */ /* 0x000ee2000c1e1d00 */
[----:B------:R-:W-:-:S03]  /*4010*/  IADD3 R29, P3, R6, R43, RZ ;  /* 0x0000002b061d7210 */ /* 0x000fc60007f7e0ff */
[----:B--2---:R-:W2:Y:S02]  /*4020*/  LDS.128 R20, [R35] ;  /* 0x0000000023147984 */ /* 0x004ea40000000c00 */
[----:B------:R-:W-:Y:S01]  /*4030*/  IMAD.X R50, R7, 0x1, R50, P3 ;  /* 0x0000000107327824 */ /* 0x000fe200018e0632 */
[----:B------:R-:W-:-:S04]  /*4040*/  LEA R28, P3, R29, R8, 0x2 ;  /* 0x000000081d1c7211 */ /* 0x000fc800078610ff */
[----:B------:R-:W-:Y:S01]  /*4050*/  LEA.HI.X R29, R29, R9, R50, 0x2, P3 ;  /* 0x000000091d1d7211 */ /* 0x000fe200018f1432 */
[----:B--2---:R-:W-:Y:S01]  /*4060*/  FADD.FTZ R24, R20, R24 ;  /* 0x0000001814187221 */ /* 0x004fe20000010000 */
        /* <DEDUP_REMOVED lines=8> */
.L_x_1366:
[----:B--2---:R2:W4:Y:S01]  /*40f0*/  LDS R20, [R48] ;  /* 0x0000000030147984 */ /* 0x0045220000000800 */
[----:B------:R-:W-:Y:S01]  /*4100*/  VIADD R42, R42, 0x10 ;  /* 0x000000102a2a7836 */ /* 0x000fe20000000000 */
[----:B-1----:R-:W-:Y:S02]  /*4110*/  IADD3 R44, P4, R44, 0x800, RZ ;  /* 0x000008002c2c7810 */ /* 0x002fe40007f9e0ff */
[----:B------:R-:W-:Y:S02]  /*4120*/  IADD3 R46, P5, R46, 0x800, RZ ;  /* 0x000008002e2e7810 */ /* 0x000fe40007fbe0ff */
[----:B------:R-:W-:Y:S01]  /*4130*/  ISETP.GE.AND P3, PT, R42, R39, PT ;  /* 0x000000272a00720c */ /* 0x000fe20003f66270 */
[----:B------:R-:W-:Y:S01]  /*4140*/  IMAD.X R45, RZ, RZ, R45, P4 ;  /* 0x000000ffff2d7224 */ /* 0x000fe200020e062d */
[----:B------:R-:W-:Y:S01]  /*4150*/  IADD3 R43, R43, 0x200, RZ ;  /* 0x000002002b2b7810 */ /* 0x000fe20007ffe0ff */
[----:B------:R-:W-:Y:S02]  /*4160*/  IMAD.X R47, RZ, RZ, R47, P5 ;  /* 0x000000ffff2f7224 */ /* 0x000fe400028e062f */
[----:B--2---:R-:W-:-:S02]  /*4170*/  VIADD R48, R48, 0x40 ;  /* 0x0000004030307836 */ /* 0x004fc40000000000 */
[C---:B----4-:R-:W-:Y:S01]  /*4180*/  FFMA.FTZ R12, R20.reuse, R24, R31 ;  /* 0x00000018140c7223 */ /* 0x050fe2000001001f */
[C---:B------:R-:W-:Y:S01]  /*4190*/  FFMA.FTZ R13, R20.reuse, R25, R30 ;  /* 0x00000019140d7223 */ /* 0x040fe2000001001e */
[C---:B------:R-:W-:Y:S01]  /*41a0*/  FFMA.FTZ R14, R20.reuse, R26, R49 ;  /* 0x0000001a140e7223 */ /* 0x040fe20000010031 */
[----:B------:R-:W-:-:S03]  /*41b0*/  FFMA.FTZ R15, R20, R27, R56 ;  /* 0x0000001b140f7223 */ /* 0x000fc60000010038 */
[----:B------:R-:W-:Y:S05]  /*41c0*/  @!P3 BRA `(.L_x_1367) ;  /* 0xfffffffc0020b947 */ /* 0x000fea000383ffff */
.L_x_1361:
[----:B------:R-:W-:Y:S05]  /*41d0*/  BSYNC B0 ;  /* 0x0000000000007941 */ /* 0x000fea0003800000 */
.L_x_1360:
[----:B------:R-:W-:Y:S01]  /*41e0*/  ISETP.GE.AND P0, PT, R36, R3, PT ;  /* 0x000000032400720c */ /* 0x000fe20003f06270 */
[----:B------:R-:W-:Y:S01]  /*41f0*/  ULDC UR6, c[0x0][0x29c] ;  /* 0x0000a70000067ab9 */ /* 0x000fe20000000800 */
[----:B------:R-:W-:Y:S01]  /*4200*/  ULDC.64 UR10, c[0x0][0x250] ;  /* 0x00009400000a7ab9 */ /* 0x000fe20000000a00 */
[----:B------:R-:W-:Y:S10]  /*4210*/  BSSY B0, `(.L_x_1368) ;  /* 0x00000c1000007945 */ /* 0x000ff40003800000 */
[----:B------:R-:W-:Y:S05]  /*4220*/  @P0 BRA `(.L_x_1369) ;  /* 0x0000000800fc0947 */ /* 0x000fea0003800000 */
[----:B------:R-:W1:Y:S01]  /*4230*/  S2UR UR4, SR_CTAID.X ;  /* 0x00000000000479c3 */ /* 0x000e620000002500 */
[----:B------:R-:W-:Y:S01]  /*4240*/  IADD3 R20, -R4, -0x2, R11 ;  /* 0xfffffffe04147810 */ /* 0x000fe20007ffe10b */
[----:B------:R-:W-:Y:S04]  /*4250*/  BSSY B1, `(.L_x_1370) ;  /* 0x000003e000017945 */ /* 0x000fe80003800000 */
[----:B------:R-:W-:Y:S02]  /*4260*/  IMAD.IADD R39, R20, 0x1, -R37 ;  /* 0x0000000114277824 */ /* 0x000fe400078e0a25 */
[----:B------:R-:W1:Y:S03]  /*4270*/  LDC R21, c[0x0][0x288] ;  /* 0x0000a200ff157b82 */ /* 0x000e660000000800 */
[----:B------:R-:W-:-:S05]  /*4280*/  LOP3.LUT P0, RZ, R39, 0x8, RZ, 0xc0, !PT ;  /* 0x0000000827ff7812 */ /* 0x000fca000780c0ff */
[----:B------:R-:W2:Y:S01]  /*4290*/  LDC.64 R42, c[0x0][0x2e8] ;  /* 0x0000ba00ff2a7b82 */ /* 0x000ea20000000a00 */
[----:B-1----:R-:W-:-:S05]  /*42a0*/  IMAD R20, R32, R21, UR4 ;  /* 0x0000000420147e24 */ /* 0x002fca000f8e0215 */
[----:B------:R-:W-:-:S05]  /*42b0*/  LEA R21, R20, R5, 0x5 ;  /* 0x0000000514157211 */ /* 0x000fca00078e28ff */
[----:B--2---:R-:W-:Y:S01]  /*42c0*/  IMAD.WIDE R42, R21, 0x4, R42 ;  /* 0x00000004152a7825 */ /* 0x004fe200078e022a */
[----:B------:R-:W-:Y:S06]  /*42d0*/  @P0 BRA `(.L_x_1371) ;  /* 0x0000000000d40947 */ /* 0x000fec0003800000 */
[----:B------:R-:W1:Y:S01]  /*42e0*/  LDC R23, c[0x0][0x284] ;  /* 0x0000a100ff177b82 */ /* 0x000e620000000800 */
[----:B------:R-:W-:Y:S01]  /*42f0*/  BSSY B2, `(.L_x_1372) ;  /* 0x0000032000027945 */ /* 0x000fe20003800000 */
[----:B-1----:R-:W-:-:S13]  /*4300*/  ISETP.GE.AND P0, PT, R36, R23, PT ;  /* 0x000000172400720c */ /* 0x002fda0003f06270 */
[----:B------:R-:W-:Y:S05]  /*4310*/  @!P0 BRA `(.L_x_1373) ;  /* 0x0000000000bc8947 */ /* 0x000fea0003800000 */
[----:B---3--:R-:W-:Y:S01]  /*4320*/  IABS R25, R23 ;  /* 0x0000001700197213 */ /* 0x008fe20000000000 */
        /* <DEDUP_REMOVED lines=20> */
[----:B------:R-:W-:-:S04]  /*4470*/  @!P0 IMAD.IADD R20, R20, 0x1, -R25 ;  /* 0x0000000114148824 */ /* 0x000fc800078e0a19 */
        /* <DEDUP_REMOVED lines=21> */
.L_x_1374:
[C---:B-----5:R-:W-:Y:S01]  /*45d0*/  FFMA.FTZ R12, R45.reuse, R20, R12 ;  /* 0x000000142d0c7223 */ /* 0x060fe2000001000c */
[C---:B------:R-:W-:Y:S01]  /*45e0*/  FFMA.FTZ R13, R45.reuse, R21, R13 ;  /* 0x000000152d0d7223 */ /* 0x040fe2000001000d */
[C---:B------:R-:W-:Y:S01]  /*45f0*/  FFMA.FTZ R14, R45.reuse, R22, R14 ;  /* 0x000000162d0e7223 */ /* 0x040fe2000001000e */
[----:B------:R-:W-:-:S07]  /*4600*/  FFMA.FTZ R15, R45, R23, R15 ;  /* 0x000000172d0f7223 */ /* 0x000fce000001000f */
.L_x_1373:
[----:B------:R-:W-:Y:S05]  /*4610*/  BSYNC B2 ;  /* 0x0000000000027941 */ /* 0x000fea0003800000 */
.L_x_1372:
[----:B------:R-:W-:-:S07]  /*4620*/  IADD3 R36, R36, 0x8, RZ ;  /* 0x0000000824247810 */ /* 0x000fce0007ffe0ff */
.L_x_1371:
[----:B------:R-:W-:Y:S05]  /*4630*/  BSYNC B1 ;  /* 0x0000000000017941 */ /* 0x000fea0003800000 */
.L_x_1370:
[----:B------:R-:W-:-:S13]  /*4640*/  LOP3.LUT P0, RZ, R39, 0xfffffff8, RZ, 0xc0, !PT ;  /* 0xfffffff827ff7812 */ /* 0x000fda000780c0ff */
[----:B------:R-:W-:Y:S05]  /*4650*/  @!P0 BRA `(.L_x_1369) ;  /* 0x0000000400f08947 */ /* 0x000fea0003800000 */
[----:B------:R-:W2:Y:S01]  /*4660*/  S2UR UR5, SR_CgaCtaId ;  /* 0x00000000000579c3 */ /* 0x000ea20000008800 */
[----:B------:R-:W-:Y:S01]  /*4670*/  UMOV UR4, 0x400 ;  /* 0x0000040000047882 */ /* 0x000fe20000000000 */
[----:B------:R-:W-:Y:S01]  /*4680*/  IMAD.SHL.U32 R37, R37, 0x4, RZ ;  /* 0x0000000425257824 */ /* 0x000fe200078e00ff */
[----:B------:R-:W-:Y:S01]  /*4690*/  UIADD3 UR4, UR4, 0x110, URZ ;  /* 0x0000011004047890 */ /* 0x000fe2000fffe03f */
[C---:B------:R-:W-:Y:S02]  /*46a0*/  LEA R44, R36.reuse, 0x100, 0x5 ;  /* 0x00000100242c7811 */ /* 0x040fe400078e28ff */
[----:B-1----:R-:W-:Y:S02]  /*46b0*/  IMAD R40, R36, 0x4, -R37 ;  /* 0x0000000424287824 */ /* 0x002fe400078e0a25 */
[----:B------:R-:W-:Y:S01]  /*46c0*/  IMAD.MOV.U32 R37, RZ, RZ, RZ ;  /* 0x000000ffff257224 */ /* 0x000fe200078e00ff */
[----:B--2---:R-:W-:-:S06]  /*46d0*/  ULEA UR4, UR5, UR4, 0x18 ;  /* 0x0000000405047291 */ /* 0x004fcc000f8ec03f */
[----:B------:R-:W-:-:S07]  /*46e0*/  VIADD R40, R40, UR4 ;  /* 0x0000000428287c36 */ /* 0x000fce0008000000 */
.L_x_1381:
[----:B-1----:R-:W1:Y:S01]  /*46f0*/  LDC R45, c[0x0][0x284] ;  /* 0x0000a100ff2d7b82 */ /* 0x002e620000000800 */
[----:B------:R-:W-:Y:S01]  /*4700*/  IADD3 R20, R44, -0x100, RZ ;  /* 0xffffff002c147810 */ /* 0x000fe20007ffe0ff */
[----:B------:R-:W-:Y:S01]  /*4710*/  IMAD.U32 R8, RZ, RZ, UR10 ;  /* 0x0000000aff087e24 */ /* 0x000fe2000f8e00ff */
[----:B------:R-:W-:Y:S01]  /*4720*/  BSSY B1, `(.L_x_1375) ;  /* 0x0000037000017945 */ /* 0x000fe20003800000 */
[----:B------:R-:W-:Y:S01]  /*4730*/  IMAD.U32 R9, RZ, RZ, UR11 ;  /* 0x0000000bff097e24 */ /* 0x000fe2000f8e00ff */
        /* <DEDUP_REMOVED lines=8> */
[----:B------:R1:W2:Y:S01]  /*47c0*/  LDS R47, [R41] ;  /* 0x00000000292f7984 */ /* 0x0002a20000000800 */
[----:B---3--:R-:W-:Y:S02]  /*47d0*/  IABS R26, R36 ;  /* 0x00000024001a7213 */ /* 0x008fe40000000000 */
        /* <DEDUP_REMOVED lines=39> */
.L_x_1377:
[C---:B-----5:R-:W-:Y:S01]  /*4a50*/  FFMA.FTZ R12, R47.reuse, R20, R12 ;  /* 0x000000142f0c7223 */ /* 0x060fe2000001000c */
[C---:B------:R-:W-:Y:S01]  /*4a60*/  FFMA.FTZ R13, R47.reuse, R21, R13 ;  /* 0x000000152f0d7223 */ /* 0x040fe2000001000d */
[C---:B------:R-:W-:Y:S01]  /*4a70*/  FFMA.FTZ R14, R47.reuse, R22, R14 ;  /* 0x000000162f0e7223 */ /* 0x040fe2000001000e */
[----:B------:R-:W-:-:S07]  /*4a80*/  FFMA.FTZ R15, R47, R23, R15 ;  /* 0x000000172f0f7223 */ /* 0x000fce000001000f */
.L_x_1376:
[----:B------:R-:W-:Y:S05]  /*4a90*/  BSYNC B1 ;  /* 0x0000000000017941 */ /* 0x000fea0003800000 */
.L_x_1375:
[----:B-1----:R-:W-:Y:S01]  /*4aa0*/  VIADD R22, R36, 0x8 ;  /* 0x0000000824167836 */ /* 0x002fe20000000000 */
[----:B------:R-:W-:Y:S04]  /*4ab0*/  BSSY B1, `(.L_x_1378) ;  /* 0x0000031000017945 */ /* 0x000fe80003800000 */
[----:B------:R-:W-:-:S13]  /*4ac0*/  ISETP.GE.AND P0, PT, R22, R45, PT ;  /* 0x0000002d1600720c */ /* 0x000fda0003f06270 */
[----:B------:R-:W-:Y:S05]  /*4ad0*/  @!P0 BRA `(.L_x_1379) ;  /* 0x0000000000b88947 */ /* 0x000fea0003800000 */
[----:B------:R-:W-:Y:S01]  /*4ae0*/  IABS R23, R45 ;  /* 0x0000002d00177213 */ /* 0x000fe20000000000 */
[----:B------:R-:W1:Y:S01]  /*4af0*/  LDS R41, [R41+0x20] ;  /* 0x0000200029297984 */ /* 0x000e620000000800 */
        /* <DEDUP_REMOVED lines=40> */
.L_x_1380:
[C---:B-----5:R-:W-:Y:S01]  /*4d80*/  FFMA.FTZ R12, R41.reuse, R20, R12 ;  /* 0x00000014290c7223 */ /* 0x060fe2000001000c */
[C---:B------:R-:W-:Y:S01]  /*4d90*/  FFMA.FTZ R13, R41.reuse, R21, R13 ;  /* 0x00000015290d7223 */ /* 0x040fe2000001000d */
[C---:B------:R-:W-:Y:S01]  /*4da0*/  FFMA.FTZ R14, R41.reuse, R22, R14 ;  /* 0x00000016290e7223 */ /* 0x040fe2000001000e */
[----:B------:R-:W-:-:S07]  /*4db0*/  FFMA.FTZ R15, R41, R23, R15 ;  /* 0x00000017290f7223 */ /* 0x000fce000001000f */
.L_x_1379:
[----:B------:R-:W-:Y:S05]  /*4dc0*/  BSYNC B1 ;  /* 0x0000000000017941 */ /* 0x000fea0003800000 */
.L_x_1378:
[----:B------:R-:W-:Y:S01]  /*4dd0*/  IADD3 R36, R36, 0x10, RZ ;  /* 0x0000001024247810 */ /* 0x000fe20007ffe0ff */
[----:B------:R-:W-:Y:S02]  /*4de0*/  VIADD R37, R37, 0x40 ;  /* 0x0000004025257836 */ /* 0x000fe40000000000 */
[----:B------:R-:W-:Y:S01]  /*4df0*/  VIADD R44, R44, 0x200 ;  /* 0x000002002c2c7836 */ /* 0x000fe20000000000 */
[----:B------:R-:W-:-:S13]  /*4e00*/  ISETP.GE.AND P0, PT, R36, R3, PT ;  /* 0x000000032400720c */ /* 0x000fda0003f06270 */
[----:B------:R-:W-:Y:S05]  /*4e10*/  @!P0 BRA `(.L_x_1381) ;  /* 0xfffffff800348947 */ /* 0x000fea000383ffff */
.L_x_1369:
[----:B------:R-:W-:Y:S05]  /*4e20*/  BSYNC B0 ;  /* 0x0000000000007941 */ /* 0x000fea0003800000 */
.L_x_1368:
[----:B------:R-:W-:Y:S04]  /*4e30*/  BSSY B0, `(.L_x_1382) ;  /* 0x000002d000007945 */ /* 0x000fe80003800000 */
[----:B------:R-:W-:Y:S05]  /*4e40*/  @P2 BRA `(.L_x_1383) ;  /* 0x0000000000ac2947 */ /* 0x000fea0003800000 */
[----:B-1----:R-:W-:Y:S01]  /*4e50*/  IMAD.SHL.U32 R20, R3, 0x20, RZ ;  /* 0x0000002003147824 */ /* 0x002fe200078e00ff */
[----:B---3--:R-:W1:Y:S01]  /*4e60*/  S2R R26, SR_CgaCtaId ;  /* 0x00000000001a7919 */ /* 0x008e620000008800 */
[----:B------:R-:W-:Y:S01]  /*4e70*/  MOV R25, 0x400 ;  /* 0x0000040000197802 */ /* 0x000fe20000000f00 */
[----:B------:R-:W-:Y:S02]  /*4e80*/  ULDC UR4, c[0x0][0x284] ;  /* 0x0000a10000047ab9 */ /* 0x000fe40000000800 */
[----:B------:R-:W-:-:S04]  /*4e90*/  IADD3 R21, P0, R6, R20, RZ ;  /* 0x0000001406157210 */ /* 0x000fc80007f1e0ff */
[----:B------:R-:W-:Y:S02]  /*4ea0*/  LEA.HI.X.SX32 R22, R20, R7, 0x1, P0 ;  /* 0x0000000714167211 */ /* 0x000fe400000f0eff */
[----:B------:R-:W-:-:S04]  /*4eb0*/  LEA R20, P0, R21, R8, 0x2 ;  /* 0x0000000815147211 */ /* 0x000fc800078010ff */
[----:B------:R-:W-:-:S06]  /*4ec0*/  LEA.HI.X R21, R21, R9, R22, 0x2, P0 ;  /* 0x0000000915157211 */ /* 0x000fcc00000f1416 */
[----:B------:R-:W5:Y:S01]  /*4ed0*/  LDG.E.128 R20, desc[UR8][R20.64] ;  /* 0x0000000814147981 */ /* 0x000f62000c1e1d00 */
[----:B------:R-:W-:Y:S01]  /*4ee0*/  VIADDMNMX R24, R11, -UR4, RZ, !PT ;  /* 0x800000040b187c46 */ /* 0x000fe2000f8001ff */
[----:B------:R-:W-:Y:S01]  /*4ef0*/  ULDC UR4, c[0x0][0x29c] ;  /* 0x0000a70000047ab9 */ /* 0x000fe20000000800 */
[----:B------:R-:W-:Y:S02]  /*4f00*/  IADD3 R25, R25, 0x110, RZ ;  /* 0x0000011019197810 */ /* 0x000fe40007ffe0ff */
[----:B------:R-:W-:Y:S01]  /*4f10*/  ISETP.NE.AND P0, PT, RZ, UR4, PT ;  /* 0x00000004ff007c0c */ /* 0x000fe2000bf05270 */
[----:B------:R-:W-:Y:S01]  /*4f20*/  IMAD.IADD R24, R3, 0x1, -R24 ;  /* 0x0000000103187824 */ /* 0x000fe200078e0a18 */
[----:B-1----:R-:W-:-:S05]  /*4f30*/  LEA R25, R26, R25, 0x18 ;  /* 0x000000191a197211 */ /* 0x002fca00078ec0ff */
[----:B------:R-:W-:-:S06]  /*4f40*/  IMAD R3, R24, 0x4, R25 ;  /* 0x0000000418037824 */ /* 0x000fcc00078e0219 */
[----:B------:R-:W1:Y:S01]  /*4f50*/  LDS R3, [R3] ;  /* 0x0000000003037984 */ /* 0x000e620000000800 */
[----:B------:R-:W-:Y:S05]  /*4f60*/  @P0 BRA `(.L_x_1384) ;  /* 0x0000000000540947 */ /* 0x000fea0003800000 */
[----:B------:R-:W2:Y:S01]  /*4f70*/  @P1 S2R R11, SR_CTAID.X ;  /* 0x00000000000b1919 */ /* 0x000ea20000002500 */
[----:B------:R-:W2:Y:S08]  /*4f80*/  @P1 LDC R26, c[0x0][0x288] ;  /* 0x0000a200ff1a1b82 */ /* 0x000eb00000000800 */
[----:B------:R-:W3:Y:S01]  /*4f90*/  @P1 LDC.64 R24, c[0x0][0x2e8] ;  /* 0x0000ba00ff181b82 */ /* 0x000ee20000000a00 */
[----:B--2---:R-:W-:-:S04]  /*4fa0*/  @P1 IMAD R26, R32, R26, R11 ;  /* 0x0000001a201a1224 */ /* 0x004fc800078e020b */
[----:B------:R-:W-:-:S04]  /*4fb0*/  @P1 IMAD R11, R26, 0x20, R5 ;  /* 0x000000201a0b1824 */ /* 0x000fc800078e0205 */
[----:B---3--:R-:W-:-:S06]  /*4fc0*/  @P1 IMAD.WIDE R24, R11, 0x4, R24 ;  /* 0x000000040b181825 */ /* 0x008fcc00078e0218 */
[----:B------:R-:W2:Y:S01]  /*4fd0*/  @P1 LDG.E.128 R24, desc[UR8][R24.64] ;  /* 0x0000000818181981 */ /* 0x000ea2000c1e1d00 */
[----:B------:R-:W-:Y:S01]  /*4fe0*/  SHF.L.U32 R0, R0, 0x5, RZ ;  /* 0x0000000500007819 */ /* 0x000fe200000006ff */
[----:B-----5:R-:W-:Y:S01]  /*4ff0*/  FADD.FTZ R20, R20, R16 ;  /* 0x0000001014147221 */ /* 0x020fe20000010000 */
[----:B------:R-:W-:Y:S01]  /*5000*/  FADD.FTZ R21, R21, R17 ;  /* 0x0000001115157221 */ /* 0x000fe20000010000 */
[----:B------:R-:W-:Y:S01]  /*5010*/  FADD.FTZ R22, R22, R18 ;  /* 0x0000001216167221 */ /* 0x000fe20000010000 */
[----:B------:R-:W-:Y:S01]  /*5020*/  IADD3 R6, P0, R6, R0, RZ ;  /* 0x0000000006067210 */ /* 0x000fe20007f1e0ff */
[----:B------:R-:W-:-:S03]  /*5030*/  FADD.FTZ R23, R23, R19 ;  /* 0x0000001317177221 */ /* 0x000fc60000010000 */
        /* <DEDUP_REMOVED lines=8> */
.L_x_1384:
[C---:B-1---5:R-:W-:Y:S01]  /*50c0*/  FFMA.FTZ R12, R3.reuse, R20, R12 ;  /* 0x00000014030c7223 */ /* 0x062fe2000001000c */
[C---:B------:R-:W-:Y:S01]  /*50d0*/  FFMA.FTZ R13, R3.reuse, R21, R13 ;  /* 0x00000015030d7223 */ /* 0x040fe2000001000d */
[C---:B------:R-:W-:Y:S01]  /*50e0*/  FFMA.FTZ R14, R3.reuse, R22, R14 ;  /* 0x00000016030e7223 */ /* 0x040fe2000001000e */
[----:B------:R-:W-:-:S07]  /*50f0*/  FFMA.FTZ R15, R3, R23, R15 ;  /* 0x00000017030f7223 */ /* 0x000fce000001000f */
.L_x_1383:
[----:B------:R-:W-:Y:S05]  /*5100*/  BSYNC B0 ;  /* 0x0000000000007941 */ /* 0x000fea0003800000 */
.L_x_1382:
[----:B------:R-:W4:Y:S08]  /*5110*/  S2UR UR5, SR_CgaCtaId ;  /* 0x00000000000579c3 */ /* 0x000f300000008800 */
[----:B------:R-:W-:Y:S01]  /*5120*/  BAR.SYNC.DEFER_BLOCKING 0x0 ;  /* 0x0000000000007b1d */ /* 0x000fe20000010000 */
[----:B------:R-:W-:Y:S01]  /*5130*/  LOP3.LUT R0, R2, 0xffffffe0, RZ, 0xc0, !PT ;  /* 0xffffffe002007812 */ /* 0x000fe200078ec0ff */
[----:B------:R-:W-:Y:S01]  /*5140*/  IMAD R4, R4, 0x20, R5 ;  /* 0x0000002004047824 */ /* 0x000fe200078e0205 */
[----:B------:R-:W-:-:S02]  /*5150*/  ISETP.GT.AND P2, PT, R2, 0x1f, PT ;  /* 0x0000001f0200780c */ /* 0x000fc40003f44270 */
[----:B------:R-:W-:Y:S01]  /*5160*/  ISETP.NE.AND P0, PT, R0, 0x20, PT ;  /* 0x000000200000780c */ /* 0x000fe20003f05270 */
[----:B------:R-:W-:Y:S01]  /*5170*/  UMOV UR4, 0x400 ;  /* 0x0000040000047882 */ /* 0x000fe20000000000 */
[C---:B------:R-:W-:Y:S01]  /*5180*/  LOP3.LUT R0, R2.reuse, 0xfffffff0, RZ, 0xc0, !PT ;  /* 0xfffffff002007812 */ /* 0x040fe200078ec0ff */
[----:B------:R-:W-:Y:S01]  /*5190*/  UIADD3 UR4, UR4, 0x110, URZ ;  /* 0x0000011004047890 */ /* 0x000fe2000fffe03f */
[----:B------:R-:W-:-:S03]  /*51a0*/  ISETP.GT.AND P1, PT, R2, 0xf, PT ;  /* 0x0000000f0200780c */ /* 0x000fc60003f24270 */
[----:B----4-:R-:W-:-:S06]  /*51b0*/  ULEA UR4, UR5, UR4, 0x18 ;  /* 0x0000000405047291 */ /* 0x010fcc000f8ec03f */
[----:B------:R-:W-:-:S05]  /*51c0*/  LEA R4, R4, UR4, 0x2 ;  /* 0x0000000404047c11 */ /* 0x000fca000f8e10ff */
        /* <DEDUP_REMOVED lines=27> */
[----:B------:R-:W5:Y:S01]  /*5380*/  LDC R0, c[0x0][0x308] ;  /* 0x0000c200ff007b82 */ /* 0x000f620000000800 */
[----:B0---4-:R-:W-:Y:S01]  /*5390*/  @!P2 FADD.FTZ R12, R12, R16 ;  /* 0x000000100c0ca221 */ /* 0x011fe20000010000 */
[----:B------:R-:W-:Y:S01]  /*53a0*/  @!P2 FADD.FTZ R13, R13, R17 ;  /* 0x000000110d0da221 */ /* 0x000fe20000010000 */
[----:B------:R-:W-:Y:S01]  /*53b0*/  @!P2 FADD.FTZ R14, R14, R18 ;  /* 0x000000120e0ea221 */ /* 0x000fe20000010000 */
[----:B------:R-:W-:Y:S01]  /*53c0*/  @!P2 FADD.FTZ R15, R15, R19 ;  /* 0x000000130f0fa221 */ /* 0x000fe20000010000 */
[----:B-----5:R-:W-:-:S13]  /*53d0*/  ISETP.NE.AND P0, PT, R0, 0x2, PT ;  /* 0x000000020000780c */ /* 0x020fda0003f05270 */
        /* <DEDUP_REMOVED lines=14> */
[----:B------:R-:W4:Y:S01]  /*54c0*/  F2I.S8.NTZ R13, R13 ;  /* 0x0000000d000d7305 */ /* 0x000f220000202100 */
[----:B0-----:R-:W-:-:S07]  /*54d0*/  PRMT R0, R12, 0x8880, RZ ;  /* 0x000088800c007816 */ /* 0x001fce00000000ff */
[----:B------:R-:W0:Y:S01]  /*54e0*/  F2I.S8.NTZ R14, R14 ;  /* 0x0000000e000e7305 */ /* 0x000e220000202100 */
[----:B------:R-:W-:Y:S02]  /*54f0*/  PRMT R0, R0, 0x7710, RZ ;  /* 0x0000771000007816 */ /* 0x000fe400000000ff */
[----:B----4-:R-:W-:-:S05]  /*5500*/  PRMT R4, R13, 0x8880, RZ ;  /* 0x000088800d047816 */ /* 0x010fca00000000ff */
[----:B------:R-:W4:Y:S01]  /*5510*/  F2I.S8.NTZ R15, R15 ;  /* 0x0000000f000f7305 */ /* 0x000f220000202100 */
[----:B------:R-:W-:Y:S02]  /*5520*/  LOP3.LUT R3, R0, 0xff, RZ, 0xc0, !PT ;  /* 0x000000ff00037812 */ /* 0x000fe400078ec0ff */
[----:B------:R-:W-:Y:S02]  /*5530*/  PRMT R2, R4, 0x7710, RZ ;  /* 0x0000771004027816 */ /* 0x000fe400000000ff */
[----:B0-----:R-:W-:Y:S02]  /*5540*/  PRMT R0, R14, 0x8880, RZ ;  /* 0x000088800e007816 */ /* 0x001fe400000000ff */
[----:B------:R-:W-:Y:S02]  /*5550*/  PRMT R3, R2, 0x7604, R3 ;  /* 0x0000760402037816 */ /* 0x000fe40000000003 */
[----:B------:R-:W-:Y:S02]  /*5560*/  PRMT R0, R0, 0x7710, RZ ;  /* 0x0000771000007816 */ /* 0x000fe400000000ff */
[----:B------:R-:W-:-:S02]  /*5570*/  IADD3 R2, P0, R10, UR4, RZ ;  /* 0x000000040a027c10 */ /* 0x000fc4000ff1e0ff */
[----:B----4-:R-:W-:Y:S02]  /*5580*/  PRMT R4, R15, 0x8880, RZ ;  /* 0x000088800f047816 */ /* 0x010fe400000000ff */
[----:B------:R-:W-:Y:S02]  /*5590*/  PRMT R5, R0, 0x7054, R3 ;  /* 0x0000705400057816 */ /* 0x000fe40000000003 */
[----:B------:R-:W-:Y:S02]  /*55a0*/  PRMT R4, R4, 0x7710, RZ ;  /* 0x0000771004047816 */ /* 0x000fe400000000ff */
[----:B------:R-:W-:Y:S02]  /*55b0*/  LEA.HI.X.SX32 R3, R10, UR5, 0x1, P0 ;  /* 0x000000050a037c11 */ /* 0x000fe400080f0eff */
[----:B------:R-:W-:-:S05]  /*55c0*/  PRMT R5, R4, 0x654, R5 ;  /* 0x0000065404057816 */ /* 0x000fca0000000005 */
[----:B------:R-:W-:Y:S01]  /*55d0*/  STG.E desc[UR8][R2.64], R5 ;  /* 0x0000000502007986 */ /* 0x000fe2000c101908 */
[----:B------:R-:W-:Y:S05]  /*55e0*/  EXIT ;  /* 0x000000000000794d */ /* 0x000fea0003800000 */
.L_x_1302:
[----:B------:R-:W-:Y:S02]  /*55f0*/  IMAD.MOV.U32 R53, RZ, RZ, 0x10 ;  /* 0x00000010ff357424 */ /* 0x000fe400078e00ff */
[----:B------:R-:W-:Y:S02]  /*5600*/  IMAD.MOV.U32 R44, RZ, RZ, 0x1f ;  /* 0x0000001fff2c7424 */ /* 0x000fe400078e00ff */
[----:B------:R-:W-:-:S07]  /*5610*/  IMAD.MOV.U32 R55, RZ, RZ, -0x1 ;  /* 0xffffffffff377424 */ /* 0x000fce00078e00ff */
[----:B01---5:R-:W-:Y:S05]  /*5620*/  WARPSYNC.COLLECTIVE R55, `(.L_x_1385) ;  /* 0x0000000037087348 */ /* 0x023fea0003c00000 */
[----:B------:R2:W3:Y:S02]  /*5630*/  SHFL.BFLY P2, R52, R36, R53, R44 ;  /* 0x0c00003524347389 */ /* 0x0004e4000004002c */
[----:B0123-5:R-:W-:Y:S01]  /*5640*/  ENDCOLLECTIVE ;  /* 0x000000000000791b */ /* 0x02ffe20003800000 */
.L_x_1385:
[----:B------:R-:W-:Y:S02]  /*5650*/  IMAD.MOV.U32 R53, RZ, RZ, 0x8 ;  /* 0x00000008ff357424 */ /* 0x000fe400078e00ff */
[----:B------:R-:W-:-:S05]  /*5660*/  FADD.FTZ R3, R36, R52 ;  /* 0x0000003424037221 */ /* 0x000fca0000010000 */
[----:B------:R-:W-:-:S07]  /*5670*/  MOV R36, R3 ;  /* 0x0000000300247202 */ /* 0x000fce0000000f00 */
[----:B------:R-:W-:Y:S05]  /*5680*/  WARPSYNC.COLLECTIVE R55, `(.L_x_1386) ;  /* 0x0000000037087348 */ /* 0x000fea0003c00000 */
[----:B------:R0:W1:Y:S02]  /*5690*/  SHFL.BFLY P2, R52, R36, R53, R44 ;  /* 0x0c00003524347389 */ /* 0x000064000004002c */
[----:B01----:R-:W-:Y:S01]  /*56a0*/  ENDCOLLECTIVE ;  /* 0x000000000000791b */ /* 0x003fe20003800000 */
.L_x_1386:
[----:B------:R-:W-:Y:S02]  /*56b0*/  IMAD.MOV.U32 R53, RZ, RZ, 0x4 ;  /* 0x00000004ff357424 */ /* 0x000fe400078e00ff */
[----:B------:R-:W-:-:S04]  /*56c0*/  FADD.FTZ R7, R3, R52 ;  /* 0x0000003403077221 */ /* 0x000fc80000010000 */
[----:B------:R-:W-:-:S07]  /*56d0*/  IMAD.MOV.U32 R36, RZ, RZ, R7 ;  /* 0x000000ffff247224 */ /* 0x000fce00078e0007 */
[----:B------:R-:W-:Y:S05]  /*56e0*/  WARPSYNC.COLLECTIVE R55, `(.L_x_1387) ;  /* 0x0000000037087348 */ /* 0x000fea0003c00000 */
[----:B------:R0:W1:Y:S02]  /*56f0*/  SHFL.BFLY P2, R52, R36, R53, R44 ;  /* 0x0c00003524347389 */ /* 0x000064000004002c */
[----:B01----:R-:W-:Y:S01]  /*5700*/  ENDCOLLECTIVE ;  /* 0x000000000000791b */ /* 0x003fe20003800000 */
.L_x_1387:
[----:B------:R-:W-:Y:S02]  /*5710*/  IMAD.MOV.U32 R53, RZ, RZ, 0x2 ;  /* 0x00000002ff357424 */ /* 0x000fe400078e00ff */
[----:B------:R-:W-:-:S05]  /*5720*/  FADD.FTZ R8, R7, R52 ;  /* 0x0000003407087221 */ /* 0x000fca0000010000 */
[----:B------:R-:W-:-:S07]  /*5730*/  MOV R36, R8 ;  /* 0x0000000800247202 */ /* 0x000fce0000000f00 */
[----:B------:R-:W-:Y:S05]  /*5740*/  WARPSYNC.COLLECTIVE R55, `(.L_x_1388) ;  /* 0x0000000037087348 */ /* 0x000fea0003c00000 */
[----:B------:R0:W1:Y:S02]  /*5750*/  SHFL.BFLY P2, R52, R36, R53, R44 ;  /* 0x0c00003524347389 */ /* 0x000064000004002c */
[----:B01----:R-:W-:Y:S01]  /*5760*/  ENDCOLLECTIVE ;  /* 0x000000000000791b */ /* 0x003fe20003800000 */
.L_x_1388:
[----:B------:R-:W-:Y:S02]  /*5770*/  IMAD.MOV.U32 R53, RZ, RZ, 0x1 ;  /* 0x00000001ff357424 */ /* 0x000fe400078e00ff */
[----:B------:R-:W-:-:S04]  /*5780*/  FADD.FTZ R9, R8, R52 ;  /* 0x0000003408097221 */ /* 0x000fc80000010000 */
[----:B------:R-:W-:-:S07]  /*5790*/  IMAD.MOV.U32 R36, RZ, RZ, R9 ;  /* 0x000000ffff247224 */ /* 0x000fce00078e0009 */
[----:B------:R-:W-:Y:S05]  /*57a0*/  WARPSYNC.COLLECTIVE R55, `(.L_x_1389) ;  /* 0x0000000037087348 */ /* 0x000fea0003c00000 */
[----:B------:R0:W1:Y:S02]  /*57b0*/  SHFL.BFLY P2, R52, R36, R53, R44 ;  /* 0x0c00003524347389 */ /* 0x000064000004002c */
[----:B01----:R-:W-:Y:S01]  /*57c0*/  ENDCOLLECTIVE ;  /* 0x000000000000791b */ /* 0x003fe20003800000 */
.L_x_1389:
[----:B------:R-:W-:Y:S05]  /*57d0*/  BRA `(.L_x_1390) ;  /* 0xffffffb400cc7947 */ /* 0x000fea000383ffff */
.L_x_1324:
[----:B------:R-:W-:Y:S01]  /*57e0*/  HFMA2.MMA R53, -RZ, RZ, 0, 1.1920928955078125e-07 ;  /* 0x00000002ff357435 */ /* 0x000fe200000001ff */
[----:B------:R-:W-:Y:S01]  /*57f0*/  BSSY B1, `(.L_x_1391) ;  /* 0x0000006000017945 */ /* 0x000fe20003800000 */
[----:B------:R-:W-:Y:S02]  /*5800*/  IMAD.MOV.U32 R44, RZ, RZ, 0x1f ;  /* 0x0000001fff2c7424 */ /* 0x000fe400078e00ff */
[----:B------:R-:W-:-:S07]  /*5810*/  IMAD.MOV.U32 R55, RZ, RZ, -0x1 ;  /* 0xffffffffff377424 */ /* 0x000fce00078e00ff */
[----:B0-2---:R-:W-:Y:S05]  /*5820*/  WARPSYNC.COLLECTIVE R55, `(.L_x_1392) ;  /* 0x0000000037087348 */ /* 0x005fea0003c00000 */
[----:B------:R1:W3:Y:S02]  /*5830*/  SHFL.BFLY P2, R52, R36, R53, R44 ;  /* 0x0c00003524347389 */ /* 0x0002e4000004002c */
[----:B0123--:R-:W-:Y:S01]  /*5840*/  ENDCOLLECTIVE ;  /* 0x000000000000791b */ /* 0x00ffe20003800000 */
.L_x_1392:
[----:B------:R-:W-:Y:S05]  /*5850*/  BSYNC B1 ;  /* 0x0000000000017941 */ /* 0x000fea0003800000 */
.L_x_1391:
[----:B------:R-:W-:Y:S01]  /*5860*/  FADD.FTZ R36, R36, R52 ;  /* 0x0000003424247221 */ /* 0x000fe20000010000 */
[----:B------:R-:W-:Y:S01]  /*5870*/  IMAD.MOV.U32 R53, RZ, RZ, 0x1 ;  /* 0x00000001ff357424 */ /* 0x000fe200078e00ff */
[----:B------:R-:W-:Y:S01]  /*5880*/  MOV R44, 0x1f ;  /* 0x0000001f002c7802 */ /* 0x000fe20000000f00 */
[----:B------:R-:W-:-:S07]  /*5890*/  IMAD.MOV.U32 R55, RZ, RZ, -0x1 ;  /* 0xffffffffff377424 */ /* 0x000fce00078e00ff */
[----:B------:R-:W-:Y:S05]  /*58a0*/  WARPSYNC.COLLECTIVE R55, `(.L_x_1393) ;  /* 0x0000000037087348 */ /* 0x000fea0003c00000 */
[----:B------:R0:W1:Y:S02]  /*58b0*/  SHFL.BFLY P2, R52, R36, R53, R44 ;  /* 0x0c00003524347389 */ /* 0x000064000004002c */
[----:B01----:R-:W-:Y:S01]  /*58c0*/  ENDCOLLECTIVE ;  /* 0x000000000000791b */ /* 0x003fe20003800000 */
.L_x_1393:
[----:B------:R-:W-:Y:S05]  /*58d0*/  BRA `(.L_x_1394) ;  /* 0xffffffc800787947 */ /* 0x000fea000383ffff */
.L_x_1328:
[----:B------:R-:W-:Y:S01]  /*58e0*/  HFMA2.MMA R44, -RZ, RZ, 0, 1.847743988037109375e-06 ;  /* 0x0000001fff2c7435 */ /* 0x000fe200000001ff */
[----:B------:R-:W-:Y:S01]  /*58f0*/  BSSY B0, `(.L_x_1395) ;  /* 0x0000007000007945 */ /* 0x000fe20003800000 */
[----:B------:R-:W-:Y:S02]  /*5900*/  IMAD.MOV.U32 R36, RZ, RZ, R3 ;  /* 0x000000ffff247224 */ /* 0x000fe400078e0003 */
[----:B------:R-:W-:Y:S02]  /*5910*/  IMAD.MOV.U32 R53, RZ, RZ, 0x10 ;  /* 0x00000010ff357424 */ /* 0x000fe400078e00ff */
[----:B------:R-:W-:-:S07]  /*5920*/  IMAD.MOV.U32 R55, RZ, RZ, -0x1 ;  /* 0xffffffffff377424 */ /* 0x000fce00078e00ff */
[----:B012-45:R-:W-:Y:S05]  /*5930*/  WARPSYNC.COLLECTIVE R55, `(.L_x_1396) ;  /* 0x0000000037087348 */ /* 0x037fea0003c00000 */
[----:B------:R3:W0:Y:S02]  /*5940*/  SHFL.BFLY P2, R52, R36, R53, R44 ;  /* 0x0c00003524347389 */ /* 0x000624000004002c */
[----:B012345:R-:W-:Y:S01]  /*5950*/  ENDCOLLECTIVE ;  /* 0x000000000000791b */ /* 0x03ffe20003800000 */
.L_x_1396:
[----:B------:R-:W-:Y:S05]  /*5960*/  BSYNC B0 ;  /* 0x0000000000007941 */ /* 0x000fea0003800000 */
.L_x_1395:
[----:B------:R-:W-:Y:S01]  /*5970*/  FMNMX.FTZ R36, R52, R3, !PT ;  /* 0x0000000334247209 */ /* 0x000fe20007810000 */
[----:B------:R-:W-:Y:S01]  /*5980*/  IMAD.MOV.U32 R53, RZ, RZ, 0x8 ;  /* 0x00000008ff357424 */ /* 0x000fe200078e00ff */
[----:B------:R-:W-:Y:S01]  /*5990*/  MOV R55, 0xffffffff ;  /* 0xffffffff00377802 */ /* 0x000fe20000000f00 */
[----:B------:R-:W-:-:S07]  /*59a0*/  IMAD.MOV.U32 R44, RZ, RZ, 0x1f ;  /* 0x0000001fff2c7424 */ /* 0x000fce00078e00ff */
[----:B------:R-:W-:Y:S05]  /*59b0*/  WARPSYNC.COLLECTIVE R55, `(.L_x_1397) ;  /* 0x0000000037087348 */ /* 0x000fea0003c00000 */
[----:B------:R0:W1:Y:S02]  /*59c0*/  SHFL.BFLY P2, R52, R36, R53, R44 ;  /* 0x0c00003524347389 */ /* 0x000064000004002c */
[----:B01----:R-:W-:Y:S01]  /*59d0*/  ENDCOLLECTIVE ;  /* 0x000000000000791b */ /* 0x003fe20003800000 */
.L_x_1397:
[----:B------:R-:W-:Y:S01]  /*59e0*/  IMAD.MOV.U32 R53, RZ, RZ, 0x4 ;  /* 0x00000004ff357424 */ /* 0x000fe200078e00ff */
[----:B------:R-:W-:-:S05]  /*59f0*/  FMNMX.FTZ R4, R36, R52, !PT ;  /* 0x0000003424047209 */ /* 0x000fca0007810000 */
[----:B------:R-:W-:-:S07]  /*5a00*/  IMAD.MOV.U32 R36, RZ, RZ, R4 ;  /* 0x000000ffff247224 */ /* 0x000fce00078e0004 */
[----:B------:R-:W-:Y:S05]  /*5a10*/  WARPSYNC.COLLECTIVE R55, `(.L_x_1398) ;  /* 0x0000000037087348 */ /* 0x000fea0003c00000 */
[----:B------:R0:W1:Y:S02]  /*5a20*/  SHFL.BFLY P2, R52, R36, R53, R44 ;  /* 0x0c00003524347389 */ /* 0x000064000004002c */
[----:B01----:R-:W-:Y:S01]  /*5a30*/  ENDCOLLECTIVE ;  /* 0x000000000000791b */ /* 0x003fe20003800000 */
.L_x_1398:
[----:B------:R-:W-:Y:S05]  /*5a40*/  BRA `(.L_x_1399) ;  /* 0xffffffc800e07947 */ /* 0x000fea000383ffff */
.L_x_1400:
        /* <DEDUP_REMOVED lines=11> */
.L_x_2361:


//--------------------- .text._ZN4mmha33masked_multihead_attention_kernelItLi32ELi32ELi1ELi4ELi256ELb0ELb1EEEv26Multihead_attention_paramsIT_XT5_EE --------------------------
	.section	.text._ZN4mmha33masked_multihead_attention_kernelItLi32ELi32ELi1ELi4ELi256ELb0ELb1EEEv26Multihead_attention_paramsIT_XT5_EE,"ax",@progbits
	.align	128
        .global         _ZN4mmha33masked_multihead_attention_kernelItLi32ELi32ELi1ELi4ELi256ELb0ELb1EEEv26Multihead_attention_paramsIT_XT5_EE
        .type           _ZN4mmha33masked_multihead_attention_kernelItLi32ELi32ELi1ELi4ELi256ELb0ELb1EEEv26Multihead_attention_paramsIT_XT5_EE,@function
        .size           _ZN4mmha33masked_multihead_attention_kernelItLi32ELi32ELi1ELi4ELi256ELb0ELb1EEEv26Multihead_attention_paramsIT_XT5_EE,(.L_x_2362 - _ZN4mmha33masked_multihead_attention_kernelItLi32ELi32ELi1ELi4ELi256ELb0ELb1EEEv26Multihead_attention_paramsIT_XT5_EE)
        .other          _ZN4mmha33masked_multihead_attention_kernelItLi32ELi32ELi1ELi4ELi256ELb0ELb1EEEv26Multihead_attention_paramsIT_XT5_EE,@"STO_CUDA_ENTRY STV_DEFAULT"
_ZN4mmha33masked_multihead_attention_kernelItLi32ELi32ELi1ELi4ELi256ELb0ELb1EEEv26Multihead_attention_paramsIT_XT5_EE:
.text._ZN4mmha33masked_multihead_attention_kernelItLi32ELi32ELi1ELi4ELi256ELb0ELb1EEEv26Multihead_attention_paramsIT_XT5_EE:
        /* <DEDUP_REMOVED lines=9> */
[----:B------:R-:W-:-:S04]  /*0090*/  MOV R2, UR4 ;  /* 0x0000000400027c02 */ /* 0x000fc80008000f00 */
[----:B------:R-:W-:-:S05]  /*00a0*/  IMAD.U32 R3, RZ, RZ, UR5 ;  /* 0x00000005ff037e24 */ /* 0x000fca000f8e00ff */
[----:B------:R-:W2:Y:S02]  /*00b0*/  LDG.E.U8 R2, desc[UR36][R2.64] ;  /* 0x0000002402027981 */ /* 0x000ea4000c1e1100 */
[----:B--2---:R-:W-:-:S13]  /*00c0*/  ISETP.NE.AND P0, PT, R2, 0x1, PT ;  /* 0x000000010200780c */ /* 0x004fda0003f05270 */
[----:B------:R-:W-:Y:S05]  /*00d0*/  @!P0 EXIT ;  /* 0x000000000000894d */ /* 0x000fea0003800000 */
.L_x_1401:
[----:B------:R-:W-:Y:S01]  /*00e0*/  ULDC.64 UR4, c[0x0][0x330] ;  /* 0x0000cc0000047ab9 */ /* 0x000fe20000000a00 */
[----:B------:R-:W2:Y:S01]  /*00f0*/  LDC R11, c[0x0][0x280] ;  /* 0x0000a000ff0b7b82 */ /* 0x000ea20000000800 */
[----:B------:R-:W-:Y:S01]  /*0100*/  UISETP.NE.U32.AND UP0, UPT, UR4, URZ, UPT ;  /* 0x0000003f0400728c */ /* 0x000fe2000bf05070 */
[----:B------:R-:W3:Y:S01]  /*0110*/  S2R R2, SR_CTAID.Y ;  /* 0x0000000000027919 */ /* 0x000ee20000002600 */
[----:B------:R-:W-:Y:S01]  /*0120*/  IMAD.MOV.U32 R17, RZ, RZ, RZ ;  /* 0x000000ffff117224 */ /* 0x000fe200078e00ff */
[----:B------:R-:W-:Y:S01]  /*0130*/  ULDC UR7, c[0x0][0x288] ;  /* 0x0000a20000077ab9 */ /* 0x000fe20000000800 */
[----:B------:R-:W-:Y:S01]  /*0140*/  UISETP.NE.AND.EX UP0, UPT, UR5, URZ, UPT, UP0 ;  /* 0x0000003f0500728c */ /* 0x000fe2000bf05300 */
[----:B------:R-:W4:Y:S01]  /*0150*/  S2R R19, SR_TID.X ;  /* 0x0000000000137919 */ /* 0x000f220000002100 */
[----:B------:R-:W-:-:S04]  /*0160*/  ULDC UR41, c[0x0][0x278] ;  /* 0x00009e0000297ab9 */ /* 0x000fc80000000800 */
[----:B------:R-:W-:-:S05]  /*0170*/  PLOP3.LUT P4, PT, PT, PT, UP0, 0x80, 0x0 ;  /* 0x000000000000781c */ /* 0x000fca0003f8f008 */
[----:B------:R-:W-:Y:S02]  /*0180*/  @UP0 ULDC.64 UR4, c[0x0][0x330] ;  /* 0x0000cc0000040ab9 */ /* 0x000fe40000000a00 */
[----:B-1----:R-:W-:-:S06]  /*0190*/  @UP0 UIMAD.WIDE UR4, UR6, 0x4, UR4 ;  /* 0x00000004060408a5 */ /* 0x002fcc000f8e0204 */
[----:B------:R-:W-:Y:S01]  /*01a0*/  MOV R4, UR4 ;  /* 0x0000000400047c02 */ /* 0x000fe20008000f00 */
[----:B------:R-:W-:Y:S01]  /*01b0*/  IMAD.U32 R5, RZ, RZ, UR5 ;  /* 0x00000005ff057e24 */ /* 0x000fe2000f8e00ff */
[----:B--2---:R-:W-:Y:S01]  /*01c0*/  IABS R7, R11 ;  /* 0x0000000b00077213 */ /* 0x004fe20000000000 */
[----:B------:R-:W-:Y:S01]  /*01d0*/  ULDC UR5, c[0x0][0x284] ;  /* 0x0000a10000057ab9 */ /* 0x000fe20000000800 */
[----:B------:R-:W-:Y:S02]  /*01e0*/  @UP0 ULDC UR4, c[0x0][0x2c0] ;  /* 0x0000b00000040ab9 */ /* 0x000fe40000000800 */
[----:B------:R1:W2:Y:S01]  /*01f0*/  @P4 LDG.E R10, desc[UR36][R4.64] ;  /* 0x00000024040a4981 */ /* 0x0002a2000c1e1900 */
[----:B------:R-:W0:Y:S08]  /*0200*/  I2F.RP R0, R7 ;  /* 0x0000000700007306 */ /* 0x000e300000209400 */
[----:B0-----:R-:W0:Y:S02]  /*0210*/  MUFU.RCP R0, R0 ;  /* 0x0000000000007308 */ /* 0x001e240000001000 */
[----:B0-----:R-:W-:-:S06]  /*0220*/  IADD3 R6, R0, 0xffffffe, RZ ;  /* 0x0ffffffe00067810 */ /* 0x001fcc0007ffe0ff */
[----:B------:R-:W0:Y:S02]  /*0230*/  F2I.FTZ.U32.TRUNC.NTZ R3, R6 ;  /* 0x0000000600037305 */ /* 0x000e24000021f000 */
[----:B0-----:R-:W-:-:S04]  /*0240*/  IMAD.MOV R8, RZ, RZ, -R3 ;  /* 0x000000ffff087224 */ /* 0x001fc800078e0a03 */
[----:B------:R-:W-:Y:S01]  /*0250*/  IMAD R9, R8, R7, RZ ;  /* 0x0000000708097224 */ /* 0x000fe200078e02ff */
[----:B---3--:R-:W-:Y:S01]  /*0260*/  IABS R8, R2 ;  /* 0x0000000200087213 */ /* 0x008fe20000000000 */
[----:B------:R-:W-:-:S10]  /*0270*/  HFMA2.MMA R2, -RZ, RZ, 0, 0 ;  /* 0x00000000ff027435 */ /* 0x000fd400000001ff */
[----:B------:R-:W-:Y:S02]  /*0280*/  IMAD.HI.U32 R0, R3, R9, R2 ;  /* 0x0000000903007227 */ /* 0x000fe400078e0002 */
[----:B------:R-:W0:Y:S04]  /*0290*/  LDC.64 R2, c[0x0][0x2f0] ;  /* 0x0000bc00ff027b82 */ /* 0x000e280000000a00 */
[----:B------:R-:W-:-:S04]  /*02a0*/  IMAD.HI.U32 R0, R0, R8, RZ ;  /* 0x0000000800007227 */ /* 0x000fc800078e00ff */
[----:B-1----:R-:W-:-:S04]  /*02b0*/  IMAD.MOV R4, RZ, RZ, -R0 ;  /* 0x000000ffff047224 */ /* 0x002fc800078e0a00 */
[----:B------:R-:W-:-:S05]  /*02c0*/  IMAD R4, R7, R4, R8 ;  /* 0x0000000407047224 */ /* 0x000fca00078e0208 */
[----:B------:R-:W-:-:S13]  /*02d0*/  ISETP.GT.U32.AND P2, PT, R7, R4, PT ;  /* 0x000000040700720c */ /* 0x000fda0003f44070 */
[----:B------:R-:W-:-:S04]  /*02e0*/  @!P2 IADD3 R4, R4, -R7, RZ ;  /* 0x800000070404a210 */ /* 0x000fc80007ffe0ff */
[----:B------:R-:W-:Y:S01]  /*02f0*/  ISETP.GE.U32.AND P1, PT, R4, R7, PT ;  /* 0x000000070400720c */ /* 0x000fe20003f26070 */
[----:B------:R-:W-:-:S12]  /*0300*/  @!P2 VIADD R0, R0, 0x1 ;  /* 0x000000010000a836 */ /* 0x000fd80000000000 */
[----:B------:R-:W-:-:S05]  /*0310*/  @P1 IADD3 R0, R0, 0x1, RZ ;  /* 0x0000000100001810 */ /* 0x000fca0007ffe0ff */
[----:B------:R-:W-:Y:S01]  /*0320*/  IMAD.MOV.U32 R23, RZ, RZ, R0 ;  /* 0x000000ffff177224 */ /* 0x000fe200078e0000 */
[----:B------:R-:W-:-:S04]  /*0330*/  MOV R0, UR5 ;  /* 0x0000000500007c02 */ /* 0x000fc80008000f00 */
[----:B------:R-:W-:-:S04]  /*0340*/  IABS R9, R0 ;  /* 0x0000000000097213 */ /* 0x000fc80000000000 */
[----:B------:R-:W1:Y:S01]  /*0350*/  I2F.RP R0, R9 ;  /* 0x0000000900007306 */ /* 0x000e620000209400 */
[----:B0-----:R-:W-:-:S04]  /*0360*/  ISETP.NE.U32.AND P0, PT, R2, RZ, PT ;  /* 0x000000ff0200720c */ /* 0x001fc80003f05070 */
[----:B------:R-:W-:Y:S02]  /*0370*/  ISETP.NE.AND.EX P0, PT, R3, RZ, PT, P0 ;  /* 0x000000ff0300720c */ /* 0x000fe40003f05300 */
[----:B------:R-:W-:Y:S01]  /*0380*/  LOP3.LUT R6, R11, UR6, RZ, 0x3c, !PT ;  /* 0x000000060b067c12 */ /* 0x000fe2000f8e3cff */
[----:B-1----:R-:W0:Y:S10]  /*0390*/  MUFU.RCP R0, R0 ;  /* 0x0000000000007308 */ /* 0x002e340000001000 */
[----:B------:R-:W1:Y:S01]  /*03a0*/  @P0 LDC.64 R4, c[0x0][0x2f0] ;  /* 0x0000bc00ff040b82 */ /* 0x000e620000000a00 */
[----:B------:R-:W-:-:S02]  /*03b0*/  ISETP.GE.AND P3, PT, R6, RZ, PT ;  /* 0x000000ff0600720c */ /* 0x000fc40003f66270 */
[----:B------:R-:W-:Y:S01]  /*03c0*/  ISETP.NE.AND P2, PT, R11, RZ, PT ;  /* 0x000000ff0b00720c */ /* 0x000fe20003f45270 */
[----:B0-----:R-:W-:-:S10]  /*03d0*/  VIADD R6, R0, 0xffffffe ;  /* 0x0ffffffe00067836 */ /* 0x001fd40000000000 */
[----:B------:R-:W-:Y:S01]  /*03e0*/  @!P3 IADD3 R23, -R23, RZ, RZ ;  /* 0x000000ff1717b210 */ /* 0x000fe20007ffe1ff */
[----:B------:R0:W3:Y:S01]  /*03f0*/  F2I.FTZ.U32.TRUNC.NTZ R7, R6 ;  /* 0x0000000600077305 */ /* 0x0000e2000021f000 */
[----:B------:R-:W-:-:S05]  /*0400*/  @!P2 LOP3.LUT R23, RZ, R11, RZ, 0x33, !PT ;  /* 0x0000000bff17a212 */ /* 0x000fca00078e33ff */
[----:B-1----:R-:W-:-:S05]  /*0410*/  @P0 IMAD.WIDE R4, R23, 0x4, R4 ;  /* 0x0000000417040825 */ /* 0x002fca00078e0204 */
[----:B------:R3:W5:Y:S01]  /*0420*/  @P0 LDG.E R17, desc[UR36][R4.64] ;  /* 0x0000002404110981 */ /* 0x000762000c1e1900 */
[----:B0-----:R-:W-:Y:S01]  /*0430*/  IMAD.MOV.U32 R6, RZ, RZ, RZ ;  /* 0x000000ffff067224 */ /* 0x001fe200078e00ff */
[----:B---3--:R-:W-:-:S05]  /*0440*/  IADD3 R4, RZ, -R7, RZ ;  /* 0x80000007ff047210 */ /* 0x008fca0007ffe0ff */
[----:B------:R-:W-:-:S04]  /*0450*/  IMAD R5, R4, R9, RZ ;  /* 0x0000000904057224 */ /* 0x000fc800078e02ff */
[----:B------:R-:W-:Y:S01]  /*0460*/  IMAD.HI.U32 R7, R7, R5, R6 ;  /* 0x0000000507077227 */ /* 0x000fe200078e0006 */
[----:B------:R-:W0:Y:S01]  /*0470*/  S2UR UR44, SR_CTAID.X ;  /* 0x00000000002c79c3 */ /* 0x000e220000002500 */
[----:B----4-:R-:W-:-:S04]  /*0480*/  ISETP.GT.AND P5, PT, R19, 0xf, PT ;  /* 0x0000000f1300780c */ /* 0x010fc80003fa4270 */
[----:B------:R-:W-:Y:S01]  /*0490*/  P2R R0, PR, RZ, 0x20 ;  /* 0x00000020ff007803 */ /* 0x000fe20000000000 */
[----:B------:R-:W-:Y:S01]  /*04a0*/  IMAD.SHL.U32 R0, R19, 0x2, RZ ;  /* 0x0000000213007824 */ /* 0x000fe200078e00ff */
[----:B------:R-:W-:Y:S01]  /*04b0*/  UIMAD UR43, UR6, UR5, URZ ;  /* 0x00000005062b72a4 */ /* 0x000fe2000f8e023f */
[----:B------:R-:W-:Y:S01]  /*04c0*/  BSSY B0, `(.L_x_1402) ;  /* 0x000002f000007945 */ /* 0x000fe20003800000 */
[----:B------:R-:W-:Y:S01]  /*04d0*/  IMAD R23, R23, UR7, RZ ;  /* 0x0000000717177c24 */ /* 0x000fe2000f8e02ff */
[----:B0-----:R-:W-:-:S04]  /*04e0*/  UIMAD UR40, UR6, UR7, UR44 ;  /* 0x00000007062872a4 */ /* 0x001fc8000f8e022c */
[----:B------:R-:W-:Y:S01]  /*04f0*/  USHF.L.U32 UR40, UR40, 0x5, URZ ;  /* 0x0000000528287899 */ /* 0x000fe2000800063f */
[----:B--2---:R-:W-:-:S13]  /*0500*/  @P4 R2UR UR39, R10 ;  /* 0x000000000a2742ca */ /* 0x004fda00000e0000 */
[----:B------:R-:W-:-:S07]  /*0510*/  @UP0 UIADD3 UR39, UR39, UR4, URZ ;  /* 0x0000000427270290 */ /* 0x000fce000fffe03f */
[----:B------:R-:W-:Y:S02]  /*0520*/  @!UP0 ULDC UR39, c[0x0][0x29c] ;  /* 0x0000a70000278ab9 */ /* 0x000fe40000000800 */
[----:B------:R-:W-:-:S05]  /*0530*/  IABS R16, UR39 ;  /* 0x0000002700107c13 */ /* 0x000fca0008000000 */
[----:B------:R-:W-:-:S05]  /*0540*/  IMAD.HI.U32 R7, R7, R16, RZ ;  /* 0x0000001007077227 */ /* 0x000fca00078e00ff */
[----:B------:R-:W-:-:S05]  /*0550*/  IADD3 R7, -R7, RZ, RZ ;  /* 0x000000ff07077210 */ /* 0x000fca0007ffe1ff */
[----:B------:R-:W-:-:S05]  /*0560*/  IMAD R16, R9, R7, R16 ;  /* 0x0000000709107224 */ /* 0x000fca00078e0210 */
[----:B------:R-:W-:Y:S02]  /*0570*/  ISETP.GT.U32.AND P0, PT, R9, R16, PT ;  /* 0x000000100900720c */ /* 0x000fe40003f04070 */
[----:B------:R-:W-:-:S11]  /*0580*/  ISETP.LE.AND P2, PT, RZ, UR39, PT ;  /* 0x00000027ff007c0c */ /* 0x000fd6000bf43270 */
[----:B------:R-:W-:-:S05]  /*0590*/  @!P0 IMAD.IADD R16, R16, 0x1, -R9 ;  /* 0x0000000110108824 */ /* 0x000fca00078e0a09 */
[----:B------:R-:W-:Y:S02]  /*05a0*/  ISETP.GT.U32.AND P1, PT, R9, R16, PT ;  /* 0x000000100900720c */ /* 0x000fe40003f24070 */
[----:B------:R-:W-:Y:S01]  /*05b0*/  ISETP.NE.AND P0, PT, RZ, UR5, PT ;  /* 0x00000005ff007c0c */ /* 0x000fe2000bf05270 */
[----:B------:R-:W-:Y:S02]  /*05c0*/  USHF.L.U32 UR4, UR44, 0x5, URZ ;  /* 0x000000052c047899 */ /* 0x000fe4000800063f */
[----:B------:R-:W-:Y:S02]  /*05d0*/  UISETP.NE.AND UP0, UPT, UR41, URZ, UPT ;  /* 0x0000003f2900728c */ /* 0x000fe4000bf05270 */
[----:B------:R-:W-:Y:S02]  /*05e0*/  UIADD3 UR42, UR39, 0x1, -UR5 ;  /* 0x00000001272a7890 */ /* 0x000fe4000fffe805 */
[----:B------:R-:W-:Y:S02]  /*05f0*/  UIMAD UR41, UR6, UR41, UR4 ;  /* 0x00000029062972a4 */ /* 0x000fe4000f8e0204 */
[----:B------:R-:W-:-:S02]  /*0600*/  UISETP.LT.AND UP1, UPT, URZ, UR42, UPT ;  /* 0x0000002a3f00728c */ /* 0x000fc4000bf21270 */
[----:B------:R-:W-:Y:S01]  /*0610*/  @!P1 IADD3 R16, R16, -R9, RZ ;  /* 0x8000000910109210 */ /* 0x000fe20007ffe0ff */
[----:B------:R-:W-:Y:S01]  /*0620*/  USEL UR41, UR40, UR41, !UP0 ;  /* 0x0000002928297287 */ /* 0x000fe2000c000000 */
[----:B------:R-:W-:Y:S01]  /*0630*/  VIADD R13, R0, UR4 ;  /* 0x00000004000d7c36 */ /* 0x000fe20008000000 */
[----:B------:R-:W-:Y:S01]  /*0640*/  USEL UR42, URZ, UR42, !UP1 ;  /* 0x0000002a3f2a7287 */ /* 0x000fe2000c800000 */
[----:B------:R-:W-:Y:S02]  /*0650*/  @!P2 IADD3 R16, -R16, RZ, RZ ;  /* 0x000000ff1010a210 */ /* 0x000fe40007ffe1ff */
[----:B------:R-:W-:Y:S02]  /*0660*/  @!P0 LOP3.LUT R16, RZ, UR5, RZ, 0x33, !PT ;  /* 0x00000005ff108c12 */ /* 0x000fe4000f8e33ff */
[----:B------:R-:W-:Y:S01]  /*0670*/  IADD3 R11, R0, UR41, RZ ;  /* 0x00000029000b7c10 */ /* 0x000fe2000fffe0ff */
[----:B------:R-:W-:Y:S06]  /*0680*/  @P5 BRA `(.L_x_1403) ;  /* 0x0000000000445947 */ /* 0x000fec0003800000 */
[----:B------:R-:W0:Y:S02]  /*0690*/  LDC R4, c[0x0][0x308] ;  /* 0x0000c200ff047b82 */ /* 0x000e240000000800 */
        /* <DEDUP_REMOVED lines=14> */
[----:B------:R-:W-:Y:S01]  /*0780*/  @!P0 F2FP.F16.F32.PACK_AB R22, R15, R10 ;  /* 0x0000000a0f16823e */ /* 0x000fe200000000ff */
[----:B0-----:R-:W-:Y:S06]  /*0790*/  BRA `(.L_x_1404) ;  /* 0x0000000000047947 */ /* 0x001fec0003800000 */
.L_x_1403:
[----:B------:R-:W-:-:S07]  /*07a0*/  IMAD.MOV.U32 R22, RZ, RZ, RZ ;  /* 0x000000ffff167224 */ /* 0x000fce00078e00ff */
.L_x_1404:
[----:B------:R-:W-:Y:S05]  /*07b0*/  BSYNC B0 ;  /* 0x0000000000007941 */ /* 0x000fea0003800000 */
.L_x_1402:
[----:B------:R-:W0:Y:S01]  /*07c0*/  LDC R4, c[0x0][0x308] ;  /* 0x0000c200ff047b82 */ /* 0x000e220000000800 */
[----:B------:R-:W-:Y:S01]  /*07d0*/  BSSY B0, `(.L_x_1405) ;  /* 0x0000014000007945 */ /* 0x000fe20003800000 */
[----:B0-----:R-:W-:-:S13]  /*07e0*/  ISETP.NE.AND P0, PT, R4, 0x2, PT ;  /* 0x000000020400780c */ /* 0x001fda0003f05270 */
[----:B------:R-:W-:Y:S05]  /*07f0*/  @!P0 BRA `(.L_x_1406) ;  /* 0x0000000000188947 */ /* 0x000fea0003800000 */
[----:B------:R-:W-:Y:S01]  /*0800*/  HFMA2.MMA R25, -RZ, RZ, 0, 0 ;  /* 0x00000000ff197435 */ /* 0x000fe200000001ff */
[----:B------:R-:W-:Y:S10]  /*0810*/  @P5 BRA `(.L_x_1407) ;  /* 0x00000000003c5947 */ /* 0x000ff40003800000 */
[----:B------:R-:W0:Y:S02]  /*0820*/  LDC.64 R4, c[0x0][0x228] ;  /* 0x00008a00ff047b82 */ /* 0x000e240000000a00 */
[----:B0-----:R-:W-:-:S05]  /*0830*/  IMAD.WIDE R4, R11, 0x2, R4 ;  /* 0x000000020b047825 */ /* 0x001fca00078e0204 */
[----:B------:R0:W5:Y:S01]  /*0840*/  LDG.E R25, desc[UR36][R4.64] ;  /* 0x0000002404197981 */ /* 0x000162000c1e1900 */
[----:B------:R-:W-:Y:S05]  /*0850*/  BRA `(.L_x_1407) ;  /* 0x00000000002c7947 */ /* 0x000fea0003800000 */
.L_x_1406:
[----:B------:R-:W-:Y:S01]  /*0860*/  ULDC.64 UR4, c[0x0][0x228] ;  /* 0x00008a0000047ab9 */ /* 0x000fe20000000a00 */
[----:B------:R-:W0:Y:S01]  /*0870*/  LDC.64 R6, c[0x0][0x2f8] ;  /* 0x0000be00ff067b82 */ /* 0x000e220000000a00 */
[----:B------:R-:W-:-:S04]  /*0880*/  IADD3 R4, P0, R11, UR4, RZ ;  /* 0x000000040b047c10 */ /* 0x000fc8000ff1e0ff */
[----:B------:R-:W-:-:S05]  /*0890*/  LEA.HI.X.SX32 R5, R11, UR5, 0x1, P0 ;  /* 0x000000050b057c11 */ /* 0x000fca00080f0eff */
[----:B------:R-:W2:Y:S04]  /*08a0*/  LDG.E.U16 R4, desc[UR36][R4.64] ;  /* 0x0000002404047981 */ /* 0x000ea8000c1e1500 */
[----:B0-----:R-:W3:Y:S01]  /*08b0*/  LDG.E R6, desc[UR36][R6.64+0x4] ;  /* 0x0000042406067981 */ /* 0x001ee2000c1e1900 */
[----:B--2---:R-:W3:Y:S08]  /*08c0*/  I2F.S8 R8, R4 ;  /* 0x0000000400087306 */ /* 0x004ef00000001400 */
[----:B------:R-:W0:Y:S01]  /*08d0*/  I2F.S8 R9, R4.B1 ;  /* 0x1000000400097306 */ /* 0x000e220000001400 */
[-C--:B---3--:R-:W-:Y:S01]  /*08e0*/  FMUL.FTZ R8, R8, R6.reuse ;  /* 0x0000000608087220 */ /* 0x088fe20000410000 */
[----:B0-----:R-:W-:-:S05]  /*08f0*/  FMUL.FTZ R9, R9, R6 ;  /* 0x0000000609097220 */ /* 0x001fca0000410000 */
[----:B------:R-:W-:-:S07]  /*0900*/  F2FP.F16.F32.PACK_AB R25, R9, R8 ;  /* 0x000000080919723e */ /* 0x000fce00000000ff */
.L_x_1407:
[----:B------:R-:W-:Y:S05]  /*0910*/  BSYNC B0 ;  /* 0x0000000000007941 */ /* 0x000fea0003800000 */
.L_x_1405:
[----:B------:R-:W-:Y:S01]  /*0920*/  ULDC.64 UR8, c[0x0][0x230] ;  /* 0x00008c0000087ab9 */ /* 0x000fe20000000a00 */
[----:B------:R-:W-:Y:S01]  /*0930*/  ULDC.64 UR4, c[0x0][0x220] ;  /* 0x0000880000047ab9 */ /* 0x000fe20000000a00 */
[----:B------:R-:W-:Y:S01]  /*0940*/  ISETP.EQ.U32.AND P1, PT, RZ, UR8, PT ;  /* 0x00000008ff007c0c */ /* 0x000fe2000bf22070 */
[----:B------:R-:W1:Y:S01]  /*0950*/  S2R R18, SR_CTAID.X ;  /* 0x0000000000127919 */ /* 0x000e620000002500 */
[----:B------:R-:W-:Y:S02]  /*0960*/  ISETP.EQ.U32.AND P3, PT, RZ, UR4, PT ;  /* 0x00000004ff007c0c */ /* 0x000fe4000bf62070 */
[----:B------:R-:W-:Y:S02]  /*0970*/  ISETP.EQ.U32.AND P2, PT, R2, RZ, PT ;  /* 0x000000ff0200720c */ /* 0x000fe40003f42070 */
[----:B------:R-:W-:Y:S02]  /*0980*/  ISETP.GE.AND P0, PT, R19, 0x10, PT ;  /* 0x000000101300780c */ /* 0x000fe40003f06270 */
[----:B------:R-:W-:-:S02]  /*0990*/  ISETP.EQ.OR.EX P1, PT, RZ, UR9, P5, P1 ;  /* 0x00000009ff007c0c */ /* 0x000fc4000af22710 */
[----:B------:R-:W-:Y:S01]  /*09a0*/  ISETP.EQ.OR.EX P3, PT, RZ, UR5, P5, P3 ;  /* 0x00000005ff007c0c */ /* 0x000fe2000af62730 */
[----:B------:R-:W-:Y:S01]  /*09b0*/  ULDC.64 UR4, c[0x0][0x2a8] ;  /* 0x0000aa0000047ab9 */ /* 0x000fe20000000a00 */
[----:B------:R-:W-:Y:S01]  /*09c0*/  ISETP.EQ.OR.EX P2, PT, R3, RZ, P0, P2 ;  /* 0x000000ff0300720c */ /* 0x000fe20000742720 */
[----:B------:R-:W-:-:S04]  /*09d0*/  UISETP.NE.U32.AND UP0, UPT, UR4, URZ, UPT ;  /* 0x0000003f0400728c */ /* 0x000fc8000bf05070 */
[----:B------:R-:W-:-:S04]  /*09e0*/  UISETP.NE.AND.EX UP0, UPT, UR5, URZ, UPT, UP0 ;  /* 0x0000003f0500728c */ /* 0x000fc8000bf05300 */
[----:B0-----:R-:W0:Y:S02]  /*09f0*/  @!P1 LDC.64 R4, c[0x0][0x230] ;  /* 0x00008c00ff049b82 */ /* 0x001e240000000a00 */
[----:B------:R-:W-:-:S05]  /*0a00*/  PLOP3.LUT P4, PT, PT, PT, UP0, 0x80, 0x0 ;  /* 0x000000000000781c */ /* 0x000fca0003f8f008 */
[----:B------:R-:W-:Y:S01]  /*0a10*/  @UP0 ULDC.64 UR4, c[0x0][0x2a8] ;  /* 0x0000aa0000040ab9 */ /* 0x000fe20000000a00 */
[----:B------:R-:W2:Y:S01]  /*0a20*/  @!P3 LDC.64 R2, c[0x0][0x220] ;  /* 0x00008800ff02bb82 */ /* 0x000ea20000000a00 */
[----:B------:R-:W-:Y:S01]  /*0a30*/  @UP0 UIMAD.WIDE UR4, UR6, 0x4, UR4 ;  /* 0x00000004060408a5 */ /* 0x000fe2000f8e0204 */
[----:B-1---5:R-:W-:-:S05]  /*0a40*/  @!P2 IMAD R11, R17, UR7, R18 ;  /* 0x00000007110bac24 */ /* 0x022fca000f8e0212 */
[----:B------:R-:W-:Y:S01]  /*0a50*/  IMAD.U32 R8, RZ, RZ, UR4 ;  /* 0x00000004ff087e24 */ /* 0x000fe2000f8e00ff */
[----:B------:R-:W1:Y:S01]  /*0a60*/  @!P2 LDC.64 R6, c[0x0][0x2e0] ;  /* 0x0000b800ff06ab82 */ /* 0x000e620000000a00 */
[----:B------:R-:W-:Y:S01]  /*0a70*/  @!P2 IMAD R15, R11, 0x20, R0 ;  /* 0x000000200b0fa824 */ /* 0x000fe200078e0200 */
[----:B------:R-:W-:Y:S02]  /*0a80*/  CS2R R10, SRZ ;  /* 0x00000000000a7805 */ /* 0x000fe4000001ff00 */
[----:B------:R-:W-:Y:S01]  /*0a90*/  MOV R9, UR5 ;  /* 0x0000000500097c02 */ /* 0x000fe20008000f00 */
[----:B------:R-:W-:Y:S01]  /*0aa0*/  ULDC.U8 UR4, c[0x0][0x294] ;  /* 0x0000a50000047ab9 */ /* 0x000fe20000000000 */
[----:B0-----:R-:W-:-:S03]  /*0ab0*/  @!P1 IMAD.WIDE R4, R13, 0x2, R4 ;  /* 0x000000020d049825 */ /* 0x001fc600078e0204 */
[----:B------:R-:W3:Y:S04]  /*0ac0*/  @P4 LDG.E R8, desc[UR36][R8.64] ;  /* 0x0000002408084981 */ /* 0x000ee8000c1e1900 */
[----:B------:R-:W4:Y:S01]  /*0ad0*/  @!P1 LDG.E R10, desc[UR36][R4.64] ;  /* 0x00000024040a9981 */ /* 0x000f22000c1e1900 */
[----:B--2---:R-:W-:Y:S02]  /*0ae0*/  @!P3 IMAD.WIDE R2, R13, 0x2, R2 ;  /* 0x000000020d02b825 */ /* 0x004fe400078e0202 */
[----:B------:R-:W0:Y:S03]  /*0af0*/  LDC R13, c[0x0][0x290] ;  /* 0x0000a400ff0d7b82 */ /* 0x000e260000000800 */
[----:B------:R-:W2:Y:S01]  /*0b00*/  @!P3 LDG.E R11, desc[UR36][R2.64] ;  /* 0x00000024020bb981 */ /* 0x000ea2000c1e1900 */
[----:B-1----:R-:W-:-:S06]  /*0b10*/  @!P2 IMAD.WIDE R6, R15, 0x2, R6 ;  /* 0x000000020f06a825 */ /* 0x002fcc00078e0206 */
[----:B------:R-:W2:Y:S01]  /*0b20*/  @!P2 LDG.E R6, desc[UR36][R6.64] ;  /* 0x000000240606a981 */ /* 0x000ea2000c1e1900 */
[----:B------:R-:W-:Y:S02]  /*0b30*/  ISETP.NE.AND P1, PT, RZ, UR4, PT ;  /* 0x00000004ff007c0c */ /* 0x000fe4000bf25270 */
[----:B0-----:R-:W-:Y:S01]  /*0b40*/  ISETP.GT.AND P3, PT, R13, RZ, PT ;  /* 0x000000ff0d00720c */ /* 0x001fe20003f64270 */
[----:B------:R-:W-:Y:S01]  /*0b50*/  UMOV UR38, URZ ;  /* 0x0000003f00267c82 */ /* 0x000fe20008000000 */
[----:B---3--:R-:W-:Y:S01]  /*0b60*/  @P4 R2UR UR38, R8 ;  /* 0x00000000082642ca */ /* 0x008fe200000e0000 */
[----:B----4-:R-:W-:Y:S01]  /*0b70*/  HADD2 R25, R25, R10 ;  /* 0x0000000a19197230 */ /* 0x010fe20000000000 */
[----:B--2---:R-:W-:-:S03]  /*0b80*/  HFMA2.MMA R22, R22, 1, 1, R11 ;  /* 0x3c003c0016167835 */ /* 0x004fc6000000000b */
[----:B------:R-:W-:-:S06]  /*0b90*/  @!P2 HMUL2 R25, R25, R6 ;  /* 0x000000061919a232 */ /* 0x000fcc0000000000 */
        /* <DEDUP_REMOVED lines=26> */
[----:B------:R-:W-:Y:S02]  /*0d40*/  ISETP.GE.AND P3, PT, R2, RZ, PT ;  /* 0x000000ff0200720c */ /* 0x000fe40003f66270 */
[----:B------:R-:W-:-:S05]  /*0d50*/  LOP3.LUT R2, R27, 0x1, RZ, 0xc0, !PT ;  /* 0x000000011b027812 */ /* 0x000fca00078ec0ff */
[----:B------:R-:W-:Y:S01]  /*0d60*/  @P1 VIADD R3, R3, 0x1 ;  /* 0x0000000103031836 */ /* 0x000fe20000000000 */
[----:B------:R-:W-:Y:S02]  /*0d70*/  ISETP.LT.AND P1, PT, R0, R13, !P0 ;  /* 0x0000000d0000720c */ /* 0x000fe40004721270 */
[----:B------:R-:W-:Y:S02]  /*0d80*/  ISETP.NE.U32.AND P0, PT, R2, 0x1, PT ;  /* 0x000000010200780c */ /* 0x000fe40003f05070 */
[----:B------:R-:W-:Y:S02]  /*0d90*/  MOV R24, R3 ;  /* 0x0000000300187202 */ /* 0x000fe40000000f00 */
[----:B------:R-:W-:-:S03]  /*0da0*/  P2R R28, PR, RZ, 0x2 ;  /* 0x00000002ff1c7803 */ /* 0x000fc60000000000 */
[----:B------:R-:W-:Y:S01]  /*0db0*/  @!P3 IMAD.MOV R24, RZ, RZ, -R24 ;  /* 0x000000ffff18b224 */ /* 0x000fe200078e0a18 */
        /* <DEDUP_REMOVED lines=19> */
[----:B-1----:R-:W-:Y:S05]  /*0ef0*/  CALL.ABS.NOINC R2 ;  /* 0x0000000002007343 */ /* 0x002fea0003c00000 */
.L_x_1410:
[----:B------:R-:W0:Y:S01]  /*0f00*/  S2R R3, SR_CgaCtaId ;  /* 0x0000000000037919 */ /* 0x000e220000008800 */
[----:B------:R-:W1:Y:S01]  /*0f10*/  LDC R7, c[0x0][0x290] ;  /* 0x0000a400ff077b82 */ /* 0x000e620000000800 */
[----:B------:R-:W-:Y:S01]  /*0f20*/  MOV R0, 0x400 ;  /* 0x0000040000007802 */ /* 0x000fe20000000f00 */
[----:B------:R-:W-:Y:S05]  /*0f30*/  WARPSYNC.ALL ;  /* 0x0000000000007948 */ /* 0x000fea0003800000 */
[----:B------:R-:W-:Y:S01]  /*0f40*/  IADD3 R2, R0, 0x80, RZ ;  /* 0x0000008000027810 */ /* 0x000fe20007ffe0ff */
[----:B------:R-:W-:Y:S01]  /*0f50*/  IMAD R0, R27, R24, R26 ;  /* 0x000000181b007224 */ /* 0x000fe200078e021a */
[----:B------:R-:W-:-:S02]  /*0f60*/  ISETP.NE.AND P6, PT, R28, RZ, PT ;  /* 0x000000ff1c00720c */ /* 0x000fc40003fc5270 */
[----:B0-----:R-:W-:-:S05]  /*0f70*/  LEA R3, R3, R2, 0x18 ;  /* 0x0000000203037211 */ /* 0x001fca00078ec0ff */
[----:B------:R-:W-:-:S05]  /*0f80*/  IMAD R11, R0, 0x2, R3 ;  /* 0x00000002000b7824 */ /* 0x000fca00078e0203 */
[----:B-1----:R-:W-:Y:S01]  /*0f90*/  LEA R8, R7, R11, 0x1 ;  /* 0x0000000b07087211 */ /* 0x002fe200078e08ff */
[----:B------:R0:W-:Y:S04]  /*0fa0*/  @P6 STS [R11], R22 ;  /* 0x000000160b006388 */ /* 0x0001e80000000800 */
[----:B------:R0:W-:Y:S01]  /*0fb0*/  @P6 STS [R8], R25 ;  /* 0x0000001908006388 */ /* 0x0001e20000000800 */
        /* <DEDUP_REMOVED lines=11> */
[----:B------:R-:W-:Y:S04]  /*1070*/  BSSY B1, `(.L_x_1413) ;  /* 0x0000028000017945 */ /* 0x000fe80003800000 */
[----:B------:R-:W-:Y:S02]  /*1080*/  IADD3 R10, R3, R4, RZ ;  /* 0x00000004030a7210 */ /* 0x000fe40007ffe0ff */
[----:B------:R-:W-:Y:S02]  /*1090*/  ISETP.GE.AND P0, PT, R4, R7, PT ;  /* 0x000000070400720c */ /* 0x000fe40003f06270 */
[----:B------:R-:W-:Y:S01]  /*10a0*/  LEA R12, R7, R10, 0x1 ;  /* 0x0000000a070c7211 */ /* 0x000fe200078e08ff */
[----:B------:R-:W-:Y:S01]  /*10b0*/  IMAD R27, R27, 0x2, R10 ;  /* 0x000000021b1b7824 */ /* 0x000fe200078e020a */
[----:B0-----:R-:W-:Y:S03]  /*10c0*/  LDS.U16 R22, [R10] ;  /* 0x000000000a167984 */ /* 0x001fe60000000400 */
[----:B------:R-:W-:Y:S01]  /*10d0*/  IMAD R13, R7, 0x2, R27 ;  /* 0x00000002070d7824 */ /* 0x000fe200078e021b */
[----:B------:R-:W0:Y:S04]  /*10e0*/  LDS.U16 R3, [R27] ;  /* 0x000000001b037984 */ /* 0x000e280000000400 */
[----:B------:R-:W-:Y:S04]  /*10f0*/  LDS.U16 R25, [R12] ;  /* 0x000000000c197984 */ /* 0x000fe80000000400 */
[----:B------:R-:W1:Y:S01]  /*1100*/  LDS.U16 R0, [R13] ;  /* 0x000000000d007984 */ /* 0x000e620000000400 */
[----:B0-----:R-:W-:-:S02]  /*1110*/  PRMT R22, R22, 0x5410, R3 ;  /* 0x0000541016167816 */ /* 0x001fc40000000003 */
[----:B-1----:R-:W-:Y:S01]  /*1120*/  PRMT R25, R25, 0x5410, R0 ;  /* 0x0000541019197816 */ /* 0x002fe20000000000 */
[----:B------:R-:W-:Y:S06]  /*1130*/  @P0 BRA `(.L_x_1414) ;  /* 0x00000000006c0947 */ /* 0x000fec0003800000 */
[----:B------:R-:W-:Y:S01]  /*1140*/  I2FP.F32.S32 R2, R7 ;  /* 0x0000000700027245 */ /* 0x000fe20000201400 */
[----:B------:R-:W-:Y:S01]  /*1150*/  ULDC UR4, c[0x0][0x29c] ;  /* 0x0000a70000047ab9 */ /* 0x000fe20000000800 */
[----:B------:R-:W-:Y:S01]  /*1160*/  I2FP.F32.S32 R0, R4 ;  /* 0x0000000400007245 */ /* 0x000fe20000201400 */
[----:B------:R-:W-:Y:S01]  /*1170*/  UIADD3 UR4, -UR38, UR4, URZ ;  /* 0x0000000426047290 */ /* 0x000fe2000fffe13f */
[----:B------:R-:W0:Y:S01]  /*1180*/  MUFU.RCP R3, R2 ;  /* 0x0000000200037308 */ /* 0x000e220000001000 */
[--C-:B------:R-:W-:Y:S02]  /*1190*/  HADD2.F32 R7, -RZ, R22.reuse.H1_H1 ;  /* 0x30000016ff077230 */ /* 0x100fe40000004100 */
[--C-:B------:R-:W-:Y:S02]  /*11a0*/  HADD2.F32 R9, -RZ, R25.reuse.H1_H1 ;  /* 0x30000019ff097230 */ /* 0x100fe40000004100 */
[----:B------:R-:W-:Y:S02]  /*11b0*/  HADD2.F32 R25, -RZ, R25.H0_H0 ;  /* 0x20000019ff197230 */ /* 0x000fe40000004100 */
[----:B------:R-:W-:-:S02]  /*11c0*/  HADD2.F32 R5, -RZ, R22.H0_H0 ;  /* 0x20000016ff057230 */ /* 0x000fc40000004100 */
[----:B0-----:R-:W-:-:S04]  /*11d0*/  FMUL.FTZ R0, R0, R3 ;  /* 0x0000000300007220 */ /* 0x001fc80000410000 */
[----:B------:R-:W-:Y:S01]  /*11e0*/  FMUL.FTZ R3, R0, 13.28771209716796875 ;  /* 0x41549a7800037820 */ /* 0x000fe20000410000 */
[----:B------:R-:W-:-:S05]  /*11f0*/  I2FP.F32.S32 R0, UR4 ;  /* 0x0000000400007c45 */ /* 0x000fca0008201400 */
[----:B------:R-:W0:Y:S02]  /*1200*/  MUFU.EX2 R3, -R3 ;  /* 0x8000000300037308 */ /* 0x000e240000000800 */
[----:B0-----:R-:W-:-:S04]  /*1210*/  FMUL.FTZ R0, R0, R3 ;  /* 0x0000000300007220 */ /* 0x001fc80000410000 */
[----:B------:R-:W-:-:S04]  /*1220*/  FMUL.RZ R6, R0, 0.15915493667125701904 ;  /* 0x3e22f98300067820 */ /* 0x000fc8000040c000 */
[----:B------:R-:W0:Y:S08]  /*1230*/  MUFU.SIN R4, R6 ;  /* 0x0000000600047308 */ /* 0x000e300000000400 */
[----:B------:R-:W1:Y:S01]  /*1240*/  MUFU.COS R0, R6 ;  /* 0x0000000600007308 */ /* 0x000e620000000000 */
[C---:B0-----:R-:W-:Y:S01]  /*1250*/  FMUL.FTZ R3, R4.reuse, R7 ;  /* 0x0000000704037220 */ /* 0x041fe20000410000 */
[----:B------:R-:W-:Y:S01]  /*1260*/  FMUL.FTZ R2, R4, R9 ;  /* 0x0000000904027220 */ /* 0x000fe20000410000 */
[C---:B-1----:R-:W-:Y:S01]  /*1270*/  FMUL.FTZ R7, R0.reuse, R7 ;  /* 0x0000000700077220 */ /* 0x042fe20000410000 */
[----:B------:R-:W-:-:S02]  /*1280*/  FMUL.FTZ R9, R0, R9 ;  /* 0x0000000900097220 */ /* 0x000fc40000410000 */
[C---:B------:R-:W-:Y:S01]  /*1290*/  FFMA.FTZ R2, R0.reuse, R25, -R2 ;  /* 0x0000001900027223 */ /* 0x040fe20000010802 */
[-C--:B------:R-:W-:Y:S01]  /*12a0*/  FFMA.FTZ R3, R0, R5.reuse, -R3 ;  /* 0x0000000500037223 */ /* 0x080fe20000010803 */
[C---:B------:R-:W-:Y:S01]  /*12b0*/  FFMA.FTZ R22, R4.reuse, R5, R7 ;  /* 0x0000000504167223 */ /* 0x040fe20000010007 */
[----:B------:R-:W-:-:S04]  /*12c0*/  FFMA.FTZ R25, R4, R25, R9 ;  /* 0x0000001904197223 */ /* 0x000fc80000010009 */
[----:B------:R-:W-:Y:S02]  /*12d0*/  F2FP.F16.F32.PACK_AB R22, R22, R3 ;  /* 0x000000031616723e */ /* 0x000fe400000000ff */
[----:B------:R-:W-:-:S07]  /*12e0*/  F2FP.F16.F32.PACK_AB R25, R25, R2 ;  /* 0x000000021919723e */ /* 0x000fce00000000ff */
.L_x_1414:
[----:B------:R-:W-:Y:S05]  /*12f0*/  BSYNC B1 ;  /* 0x0000000000017941 */ /* 0x000fea0003800000 */
.L_x_1413:
[----:B------:R-:W-:Y:S01]  /*1300*/  PRMT R0, R25, 0x7632, R0 ;  /* 0x0000763219007816 */ /* 0x000fe20000000000 */
[----:B------:R1:W-:Y:S01]  /*1310*/  STS.U16 [R12], R25 ;  /* 0x000000190c007388 */ /* 0x0003e20000000400 */
[----:B------:R-:W-:-:S03]  /*1320*/  PRMT R2, R22, 0x7632, R2 ;  /* 0x0000763216027816 */ /* 0x000fc60000000002 */
[----:B------:R1:W-:Y:S04]  /*1330*/  STS.U16 [R13], R0 ;  /* 0x000000000d007388 */ /* 0x0003e80000000400 */
[----:B------:R1:W-:Y:S04]  /*1340*/  STS.U16 [R10], R22 ;  /* 0x000000160a007388 */ /* 0x0003e80000000400 */
[----:B------:R1:W-:Y:S02]  /*1350*/  STS.U16 [R27], R2 ;  /* 0x000000021b007388 */ /* 0x0003e40000000400 */
.L_x_1412:
[----:B------:R-:W-:Y:S05]  /*1360*/  BSYNC B0 ;  /* 0x0000000000007941 */ /* 0x000fea0003800000 */
.L_x_1411:
[----:B------:R-:W-:Y:S06]  /*1370*/  BAR.SYNC.DEFER_BLOCKING 0x0 ;  /* 0x0000000000007b1d */ /* 0x000fec0000010000 */
[----:B01----:R0:W1:Y:S04]  /*1380*/  @P6 LDS R22, [R11] ;  /* 0x000000000b166984 */ /* 0x0030680000000800 */
[----:B------:R0:W2:Y:S01]  /*1390*/  @P6 LDS R25, [R8] ;  /* 0x0000000008196984 */ /* 0x0000a20000000800 */
[----:B------:R-:W-:Y:S06]  /*13a0*/  BAR.SYNC.DEFER_BLOCKING 0x0 ;  /* 0x0000000000007b1d */ /* 0x000fec0000010000 */
[----:B------:R-:W-:Y:S05]  /*13b0*/  BRA `(.L_x_1409) ;  /* 0x00000000007c7947 */ /* 0x000fea0003800000 */
.L_x_1408:
[----:B------:R-:W-:Y:S01]  /*13c0*/  ISETP.GE.AND P0, PT, R0, R13, PT ;  /* 0x0000000d0000720c */ /* 0x000fe20003f06270 */
[----:B------:R-:W-:-:S12]  /*13d0*/  BSSY B0, `(.L_x_1409) ;  /* 0x000001d000007945 */ /* 0x000fd80003800000 */
[----:B------:R-:W-:Y:S05]  /*13e0*/  @P0 BRA `(.L_x_1415) ;  /* 0x00000000006c0947 */ /* 0x000fea0003800000 */
[----:B------:R-:W-:Y:S01]  /*13f0*/  I2FP.F32.S32 R13, R13 ;  /* 0x0000000d000d7245 */ /* 0x000fe20000201400 */
[----:B------:R-:W-:Y:S01]  /*1400*/  ULDC UR4, c[0x0][0x29c] ;  /* 0x0000a70000047ab9 */ /* 0x000fe20000000800 */
[----:B------:R-:W-:Y:S01]  /*1410*/  I2FP.F32.S32 R0, R0 ;  /* 0x0000000000007245 */ /* 0x000fe20000201400 */
[----:B------:R-:W-:Y:S01]  /*1420*/  UIADD3 UR4, -UR38, UR4, URZ ;  /* 0x0000000426047290 */ /* 0x000fe2000fffe13f */
[--C-:B------:R-:W-:Y:S02]  /*1430*/  HADD2.F32 R4, -RZ, R22.reuse.H1_H1 ;  /* 0x30000016ff047230 */ /* 0x100fe40000004100 */
[----:B------:R-:W0:Y:S01]  /*1440*/  MUFU.RCP R13, R13 ;  /* 0x0000000d000d7308 */ /* 0x000e220000001000 */
[----:B------:R-:W-:Y:S02]  /*1450*/  HADD2.F32 R9, -RZ, R25.H1_H1 ;  /* 0x30000019ff097230 */ /* 0x000fe40000004100 */
[----:B------:R-:W-:Y:S01]  /*1460*/  I2FP.F32.S32 R3, UR4 ;  /* 0x0000000400037c45 */ /* 0x000fe20008201400 */
[----:B------:R-:W-:-:S02]  /*1470*/  HADD2.F32 R22, -RZ, R22.H0_H0 ;  /* 0x20000016ff167230 */ /* 0x000fc40000004100 */
        /* <DEDUP_REMOVED lines=18> */
.L_x_1415:
[----:B------:R-:W-:Y:S05]  /*15a0*/  BSYNC B0 ;  /* 0x0000000000007941 */ /* 0x000fea0003800000 */
.L_x_1409:
[----:B------:R-:W-:Y:S01]  /*15b0*/  ISETP.GT.AND P0, PT, R19, 0xf, PT ;  /* 0x0000000f1300780c */ /* 0x000fe20003f04270 */
[----:B------:R-:W-:Y:S01]  /*15c0*/  BSSY B0, `(.L_x_1416) ;  /* 0x0000029000007945 */ /* 0x000fe20003800000 */
[----:B------:R-:W-:-:S11]  /*15d0*/  MOV R14, RZ ;  /* 0x000000ff000e7202 */ /* 0x000fd60000000f00 */
[----:B------:R-:W-:Y:S05]  /*15e0*/  @P0 BRA `(.L_x_1417) ;  /* 0x0000000000980947 */ /* 0x000fea0003800000 */
[----:B------:R-:W3:Y:S01]  /*15f0*/  S2UR UR5, SR_CgaCtaId ;  /* 0x00000000000579c3 */ /* 0x000ee20000008800 */
[----:B------:R-:W-:Y:S01]  /*1600*/  SHF.R.S32.HI R0, RZ, 0x1f, R19 ;  /* 0x0000001fff007819 */ /* 0x000fe20000011413 */
[----:B------:R-:W-:Y:S02]  /*1610*/  UMOV UR4, 0x400 ;  /* 0x0000040000047882 */ /* 0x000fe40000000000 */
[----:B------:R-:W-:Y:S01]  /*1620*/  UIADD3 UR4, UR4, 0x40, URZ ;  /* 0x0000004004047890 */ /* 0x000fe2000fffe03f */
[----:B------:R-:W-:-:S03]  /*1630*/  LEA.HI R0, R0, R19, RZ, 0x2 ;  /* 0x0000001300007211 */ /* 0x000fc600078f10ff */
[----:B------:R-:W4:Y:S01]  /*1640*/  LDC.64 R2, c[0x0][0x248] ;  /* 0x00009200ff027b82 */ /* 0x000f220000000a00 */
[C---:B------:R-:W-:Y:S01]  /*1650*/  LOP3.LUT R4, R0.reuse, 0x7ffffffc, RZ, 0xc0, !PT ;  /* 0x7ffffffc00047812 */ /* 0x040fe200078ec0ff */
[----:B------:R-:W-:-:S03]  /*1660*/  IMAD.SHL.U32 R0, R0, 0x2, RZ ;  /* 0x0000000200007824 */ /* 0x000fc600078e00ff */
[----:B------:R-:W-:Y:S02]  /*1670*/  IADD3 R5, -R4, R19, RZ ;  /* 0x0000001304057210 */ /* 0x000fe40007ffe1ff */
[----:B------:R-:W-:-:S03]  /*1680*/  LOP3.LUT R0, R0, 0xfffffff8, RZ, 0xc0, !PT ;  /* 0xfffffff800007812 */ /* 0x000fc600078ec0ff */
[----:B------:R-:W-:Y:S01]  /*1690*/  IMAD R5, R16, 0x4, R5 ;  /* 0x0000000410057824 */ /* 0x000fe200078e0205 */
[----:B------:R-:W-:-:S03]  /*16a0*/  IADD3 R0, R0, UR40, RZ ;  /* 0x0000002800007c10 */ /* 0x000fc6000fffe0ff */
[----:B------:R-:W-:Y:S01]  /*16b0*/  IMAD.SHL.U32 R5, R5, 0x2, RZ ;  /* 0x0000000205057824 */ /* 0x000fe200078e00ff */
[----:B---3--:R-:W-:-:S03]  /*16c0*/  ULEA UR4, UR5, UR4, 0x18 ;  /* 0x0000000405047291 */ /* 0x008fc6000f8ec03f */
[----:B------:R-:W-:Y:S02]  /*16d0*/  ULDC UR5, c[0x0][0x284] ;  /* 0x0000a10000057ab9 */ /* 0x000fe40000000800 */
[----:B------:R-:W-:Y:S01]  /*16e0*/  IMAD R7, R0, UR5, R5 ;  /* 0x0000000500077c24 */ /* 0x000fe2000f8e0205 */
[----:B------:R-:W-:Y:S01]  /*16f0*/  LEA R5, R19, UR4, 0x2 ;  /* 0x0000000413057c11 */ /* 0x000fe2000f8e10ff */
[----:B-12---:R-:W-:Y:S01]  /*1700*/  HMUL2 R0, R22, R25 ;  /* 0x0000001916007232 */ /* 0x006fe20000000000 */
[----:B------:R-:W-:Y:S01]  /*1710*/  UMOV UR4, 0xffff ;  /* 0x0000ffff00047882 */ /* 0x000fe20000000000 */
[----:B----4-:R-:W-:Y:S02]  /*1720*/  IMAD.WIDE R2, R7, 0x2, R2 ;  /* 0x0000000207027825 */ /* 0x010fe400078e0202 */
[----:B------:R1:W-:Y:S02]  /*1730*/  STS [R5], R22 ;  /* 0x0000001605007388 */ /* 0x0003e40000000800 */
[----:B------:R-:W-:-:S02]  /*1740*/  HADD2.F32 R13, -RZ, R0.H0_H0 ;  /* 0x20000000ff0d7230 */ /* 0x000fc40000004100 */
[----:B------:R1:W-:Y:S01]  /*1750*/  STG.E desc[UR36][R2.64], R25 ;  /* 0x0000001902007986 */ /* 0x0003e2000c101924 */
[----:B------:R-:W-:-:S05]  /*1760*/  HADD2.F32 R0, -RZ, R0.H1_H1 ;  /* 0x30000000ff007230 */ /* 0x000fca0000004100 */
[----:B------:R-:W-:Y:S01]  /*1770*/  FADD.FTZ R13, R13, R0 ;  /* 0x000000000d0d7221 */ /* 0x000fe20000010000 */
[----:B------:R-:W-:Y:S06]  /*1780*/  BRA.DIV UR4, `(.L_x_1418) ;  /* 0x00000046048c7947 */ /* 0x000fec000b800000 */
[----:B------:R-:W-:Y:S01]  /*1790*/  MOV R4, 0xffff ;  /* 0x0000ffff00047802 */ /* 0x000fe20000000f00 */
[----:B-1----:R-:W-:Y:S01]  /*17a0*/  IMAD.MOV.U32 R5, RZ, RZ, 0xffff ;  /* 0x0000ffffff057424 */ /* 0x002fe200078e00ff */
[----:B------:R-:W-:Y:S01]  /*17b0*/  MOV R7, 0xffff ;  /* 0x0000ffff00077802 */ /* 0x000fe20000000f00 */
[----:B------:R-:W-:Y:S01]  /*17c0*/  IMAD.MOV.U32 R6, RZ, RZ, 0xffff ;  /* 0x0000ffffff067424 */ /* 0x000fe200078e00ff */
[----:B------:R-:W1:Y:S02]  /*17d0*/  SHFL.BFLY PT, R14, R13, 0x8, 0x1f ;  /* 0x0d001f000d0e7f89 */ /* 0x000e6400000e0000 */
[----:B-1----:R-:W-:-:S05]  /*17e0*/  FADD.FTZ R0, R13, R14 ;  /* 0x0000000e0d007221 */ /* 0x002fca0000010000 */
[----:B------:R-:W1:Y:S02]  /*17f0*/  SHFL.BFLY PT, R14, R0, 0x4, 0x1f ;  /* 0x0c801f00000e7f89 */ /* 0x000e6400000e0000 */
[----:B-1----:R-:W-:-:S05]  /*1800*/  FADD.FTZ R2, R0, R14 ;  /* 0x0000000e00027221 */ /* 0x002fca0000010000 */
[----:B------:R-:W1:Y:S02]  /*1810*/  SHFL.BFLY PT, R14, R2, 0x2, 0x1f ;  /* 0x0c401f00020e7f89 */ /* 0x000e6400000e0000 */
[----:B-1----:R-:W-:-:S05]  /*1820*/  FADD.FTZ R3, R2, R14 ;  /* 0x0000000e02037221 */ /* 0x002fca0000010000 */
[----:B------:R1:W2:Y:S02]  /*1830*/  SHFL.BFLY PT, R14, R3, 0x1, 0x1f ;  /* 0x0c201f00030e7f89 */ /* 0x0002a400000e0000 */
.L_x_1484:
[----:B--2---:R-:W-:-:S07]  /*1840*/  FADD.FTZ R14, R3, R14 ;  /* 0x0000000e030e7221 */ /* 0x004fce0000010000 */
.L_x_1417:
[----:B------:R-:W-:Y:S05]  /*1850*/  BSYNC B0 ;  /* 0x0000000000007941 */ /* 0x000fea0003800000 */
.L_x_1416:
[----:B------:R-:W-:-:S13]  /*1860*/  ISETP.NE.AND P0, PT, R19, RZ, PT ;  /* 0x000000ff1300720c */ /* 0x000fda0003f05270 */
[----:B------:R-:W-:Y:S01]  /*1870*/  @P0 MOV R48, 0xff7fffff ;  /* 0xff7fffff00300802 */ /* 0x000fe20000000f00 */
[----:B------:R-:W-:Y:S06]  /*1880*/  @P0 BRA `(.L_x_1419) ;  /* 0x0000000000600947 */ /* 0x000fec0003800000 */
[----:B------:R-:W-:Y:S01]  /*1890*/  ULDC.64 UR4, c[0x0][0x2c8] ;  /* 0x0000b20000047ab9 */ /* 0x000fe20000000a00 */
[----:B------:R-:W-:Y:S01]  /*18a0*/  ULDC UR7, c[0x0][0x2a0] ;  /* 0x0000a80000077ab9 */ /* 0x000fe20000000800 */
[----:B------:R-:W-:-:S04]  /*18b0*/  UISETP.NE.U32.AND UP0, UPT, UR4, URZ, UPT ;  /* 0x0000003f0400728c */ /* 0x000fc8000bf05070 */
[----:B------:R-:W-:-:S06]  /*18c0*/  UISETP.NE.AND.EX UP0, UPT, UR5, URZ, UPT, UP0 ;  /* 0x0000003f0500728c */ /* 0x000fcc000bf05300 */
[----:B------:R-:W-:-:S05]  /*18d0*/  PLOP3.LUT P0, PT, PT, PT, UP0, 0x80, 0x0 ;  /* 0x000000000000781c */ /* 0x000fca0003f0f008 */
[----:B------:R-:W-:Y:S01]  /*18e0*/  @UP0 UIADD3 UR4, -UR38, UR39, URZ ;  /* 0x0000002726040290 */ /* 0x000fe2000fffe13f */
[----:B------:R-:W-:-:S03]  /*18f0*/  @UP0 ULDC UR6, c[0x0][0x2d0] ;  /* 0x0000b40000060ab9 */ /* 0x000fc60000000800 */
[----:B------:R-:W-:-:S04]  /*1900*/  @UP0 UIMAD UR5, UR44, UR6, UR4 ;  /* 0x000000062c0502a4 */ /* 0x000fc8000f8e0204 */
[----:B------:R-:W-:-:S03]  /*1910*/  @UP0 UIMAD UR6, UR5, UR6, UR4 ;  /* 0x00000006050602a4 */ /* 0x000fc6000f8e0204 */
[----:B------:R-:W-:Y:S02]  /*1920*/  @UP0 ULDC.64 UR4, c[0x0][0x2c8] ;  /* 0x0000b20000040ab9 */ /* 0x000fe40000000a00 */
[----:B------:R-:W-:-:S06]  /*1930*/  @UP0 UIMAD.WIDE UR4, UR6, 0x2, UR4 ;  /* 0x00000002060408a5 */ /* 0x000fcc000f8e0204 */
[----:B------:R-:W-:Y:S01]  /*1940*/  IMAD.U32 R2, RZ, RZ, UR4 ;  /* 0x00000004ff027e24 */ /* 0x000fe2000f8e00ff */
[----:B-1----:R-:W-:-:S05]  /*1950*/  MOV R3, UR5 ;  /* 0x0000000500037c02 */ /* 0x002fca0008000f00 */
[----:B------:R-:W3:Y:S01]  /*1960*/  @P0 LDG.E.U16 R2, desc[UR36][R2.64] ;  /* 0x0000002402020981 */ /* 0x000ee2000c1e1500 */
[----:B------:R-:W1:Y:S01]  /*1970*/  S2UR UR6, SR_CgaCtaId ;  /* 0x00000000000679c3 */ /* 0x000e620000008800 */
[----:B------:R-:W-:Y:S01]  /*1980*/  UMOV UR4, 0x400 ;  /* 0x0000040000047882 */ /* 0x000fe20000000000 */
[----:B------:R-:W-:Y:S01]  /*1990*/  FMUL.FTZ R48, R14, UR7 ;  /* 0x000000070e307c20 */ /* 0x000fe20008410000 */
[----:B------:R-:W-:Y:S02]  /*19a0*/  UIADD3 UR5, UR4, 0x80, URZ ;  /* 0x0000008004057890 */ /* 0x000fe4000fffe03f */
[----:B------:R-:W-:Y:S02]  /*19b0*/  UIADD3 UR4, -UR42, UR39, URZ ;  /* 0x000000272a047290 */ /* 0x000fe4000fffe13f */
[----:B-1----:R-:W-:-:S04]  /*19c0*/  ULEA UR5, UR6, UR5, 0x18 ;  /* 0x0000000506057291 */ /* 0x002fc8000f8ec03f */
[----:B------:R-:W-:Y:S01]  /*19d0*/  ULEA UR4, UR4, UR5, 0x2 ;  /* 0x0000000504047291 */ /* 0x000fe2000f8e103f */
[----:B---3--:R-:W-:-:S05]  /*19e0*/  @P0 HADD2.F32 R5, -RZ, R2.H0_H0 ;  /* 0x20000002ff050230 */ /* 0x008fca0000004100 */
[----:B------:R-:W-:-:S05]  /*19f0*/  @P0 FADD.FTZ R48, R48, R5 ;  /* 0x0000000530300221 */ /* 0x000fca0000010000 */
[----:B------:R3:W-:Y:S02]  /*1a00*/  STS [UR4], R48 ;  /* 0x00000030ff007988 */ /* 0x0007e40008000804 */
.L_x_1419:
[----:B------:R-:W-:Y:S05]  /*1a10*/  WARPSYNC.ALL ;  /* 0x0000000000007948 */ /* 0x000fea0003800000 */
[----:B------:R-:W-:Y:S01]  /*1a20*/  UIADD3 UR4, UR39, 0x1f, -UR42 ;  /* 0x0000001f27047890 */ /* 0x000fe2000fffe82a */
[----:B--2---:R-:W2:Y:S01]  /*1a30*/  LDC.64 R24, c[0x0][0x280] ;  /* 0x0000a000ff187b82 */ /* 0x004ea20000000a00 */
[----:B------:R-:W-:Y:S01]  /*1a40*/  VIADD R54, R19, UR42 ;  /* 0x0000002a13367c36 */ /* 0x000fe20008000000 */
[----:B------:R-:W-:Y:S01]  /*1a50*/  ULDC UR7, c[0x0][0x2a0] ;  /* 0x0000a80000077ab9 */ /* 0x000fe20000000800 */
[----:B------:R-:W-:Y:S01]  /*1a60*/  USHF.R.S32.HI UR5, URZ, 0x1f, UR4 ;  /* 0x0000001f3f057899 */ /* 0x000fe20008011404 */
[----:B------:R-:W-:Y:S01]  /*1a70*/  BSSY B0, `(.L_x_1420) ;  /* 0x00000ae000007945 */ /* 0x000fe20003800000 */
[----:B------:R-:W-:Y:S01]  /*1a80*/  ULDC.64 UR10, c[0x0][0x258] ;  /* 0x00009600000a7ab9 */ /* 0x000fe20000000a00 */
[----:B------:R-:W-:Y:S01]  /*1a90*/  ULDC.64 UR8, c[0x0][0x2b0] ;  /* 0x0000ac0000087ab9 */ /* 0x000fe20000000a00 */
[----:B------:R-:W-:Y:S01]  /*1aa0*/  ULEA.HI UR5, UR5, UR4, URZ, 0x5 ;  /* 0x0000000405057291 */ /* 0x000fe2000f8f283f */
[----:B------:R-:W-:Y:S01]  /*1ab0*/  ULDC.64 UR14, c[0x0][0x2c8] ;  /* 0x0000b200000e7ab9 */ /* 0x000fe20000000a00 */
[----:B------:R-:W-:-:S02]  /*1ac0*/  ULDC.64 UR12, c[0x0][0x2d8] ;  /* 0x0000b600000c7ab9 */ /* 0x000fc40000000a00 */
[----:B------:R-:W-:-:S04]  /*1ad0*/  ULOP3.LUT UR5, UR5, 0xffffffe0, URZ, 0xc0, !UPT ;  /* 0xffffffe005057892 */ /* 0x000fc8000f8ec03f */
[----:B------:R-:W-:Y:S01]  /*1ae0*/  UIADD3 UR5, UR42, UR5, URZ ;  /* 0x000000052a057290 */ /* 0x000fe2000fffe03f */
[----:B------:R-:W-:Y:S05]  /*1af0*/  BAR.SYNC.DEFER_BLOCKING 0x0 ;  /* 0x0000000000007b1d */ /* 0x000fea0000010000 */
[----:B------:R-:W-:Y:S01]  /*1b00*/  ISETP.GE.AND P0, PT, R54, UR5, PT ;  /* 0x0000000536007c0c */ /* 0x000fe2000bf06270 */
[----:B--2---:R-:W-:-:S05]  /*1b10*/  IMAD R0, R23, R24, UR44 ;  /* 0x0000002c17007e24 */ /* 0x004fca000f8e0218 */
[----:B------:R-:W-:-:S07]  /*1b20*/  SHF.L.U32 R0, R0, 0x5, RZ ;  /* 0x0000000500007819 */ /* 0x000fce00000006ff */
[----:B------:R-:W-:Y:S05]  /*1b30*/  @P0 BRA `(.L_x_1421) ;  /* 0x0000000800840947 */ /* 0x000fea0003800000 */
[-C--:B------:R-:W-:Y:S01]  /*1b40*/  IABS R49, R25.reuse ;  /* 0x0000001900317213 */ /* 0x080fe20000000000 */
[----:B------:R-:W2:Y:S01]  /*1b50*/  S2UR UR6, SR_CgaCtaId ;  /* 0x00000000000679c3 */ /* 0x000ea20000008800 */
[----:B------:R-:W-:Y:S01]  /*1b60*/  UMOV UR4, 0x400 ;  /* 0x0000040000047882 */ /* 0x000fe20000000000 */
[----:B------:R-:W-:Y:S01]  /*1b70*/  HFMA2.MMA R50, -RZ, RZ, 0, 0 ;  /* 0x00000000ff327435 */ /* 0x000fe200000001ff */
[----:B------:R-:W4:Y:S01]  /*1b80*/  I2F.RP R19, R49 ;  /* 0x0000003100137306 */ /* 0x000f220000209400 */
[----:B------:R-:W-:-:S04]  /*1b90*/  IMAD R52, R0, R25, RZ ;  /* 0x0000001900347224 */ /* 0x000fc800078e02ff */
[----:B-1----:R-:W1:Y:S08]  /*1ba0*/  LDC.64 R2, c[0x0][0x2d8] ;  /* 0x0000b600ff027b82 */ /* 0x002e700000000a00 */
[----:B------:R-:W5:Y:S01]  /*1bb0*/  LDC R53, c[0x0][0x2c0] ;  /* 0x0000b000ff357b82 */ /* 0x000f620000000800 */
[----:B----4-:R-:W4:Y:S01]  /*1bc0*/  MUFU.RCP R19, R19 ;  /* 0x0000001300137308 */ /* 0x010f220000001000 */
[----:B--2---:R-:W-:Y:S01]  /*1bd0*/  ULEA UR4, UR6, UR4, 0x18 ;  /* 0x0000000406047291 */ /* 0x004fe2000f8ec03f */
[----:B-1----:R-:W-:-:S08]  /*1be0*/  IMAD.WIDE R2, R18, 0x2, R2 ;  /* 0x0000000212027825 */ /* 0x002fd000078e0202 */
[----:B------:R-:W1:Y:S01]  /*1bf0*/  LDS.128 R4, [UR4+0x40] ;  /* 0x00004004ff047984 */ /* 0x000e620008000c00 */
[----:B----4-:R-:W-:-:S03]  /*1c00*/  VIADD R51, R19, 0xffffffe ;  /* 0x0ffffffe13337836 */ /* 0x010fc60000000000 */
[----:B0-----:R-:W0:Y:S04]  /*1c10*/  LDS.128 R8, [UR4+0x50] ;  /* 0x00005004ff087984 */ /* 0x001e280008000c00 */
[----:B------:R-:W2:Y:S01]  /*1c20*/  LDS.128 R12, [UR4+0x60] ;  /* 0x00006004ff0c7984 */ /* 0x000ea20008000c00 */
[----:B------:R-:W4:Y:S03]  /*1c30*/  F2I.FTZ.U32.TRUNC.NTZ R51, R51 ;  /* 0x0000003300337305 */ /* 0x000f26000021f000 */
[----:B------:R-:W0:Y:S01]  /*1c40*/  LDS.128 R20, [UR4+0x70] ;  /* 0x00007004ff147984 */ /* 0x000e220008000c00 */
[----:B------:R-:W-:Y:S02]  /*1c50*/  ULDC UR4, c[0x0][0x2d0] ;  /* 0x0000b40000047ab9 */ /* 0x000fe40000000800 */
[----:B------:R-:W-:Y:S01]  /*1c60*/  IMAD.U32 R27, RZ, RZ, UR4 ;  /* 0x00000004ff1b7e24 */ /* 0x000fe2000f8e00ff */
[----:B------:R-:W-:-:S02]  /*1c70*/  ULDC UR4, c[0x0][0x298] ;  /* 0x0000a60000047ab9 */ /* 0x000fc40000000800 */
[----:B-----5:R-:W-:Y:S01]  /*1c80*/  VIADD R53, R53, UR4 ;  /* 0x0000000435357c36 */ /* 0x020fe20008000000 */
[----:B----4-:R-:W-:-:S05]  /*1c90*/  IADD3 R24, RZ, -R51, RZ ;  /* 0x80000033ff187210 */ /* 0x010fca0007ffe0ff */
[----:B------:R-:W-:-:S04]  /*1ca0*/  IMAD R19, R24, R49, RZ ;  /* 0x0000003118137224 */ /* 0x000fc800078e02ff */
[----:B------:R-:W-:-:S04]  /*1cb0*/  IMAD.HI.U32 R50, R51, R19, R50 ;  /* 0x0000001333327227 */ /* 0x000fc800078e0032 */
[----:B------:R-:W-:-:S07]  /*1cc0*/  IMAD R51, R18, R27, UR39 ;  /* 0x0000002712337e24 */ /* 0x000fce000f8e021b */
.L_x_1424:
[----:B-1----:R-:W4:Y:S01]  /*1cd0*/  LDC R42, c[0x0][0x284] ;  /* 0x0000a100ff2a7b82 */ /* 0x002f220000000800 */
[----:B------:R-:W-:Y:S01]  /*1ce0*/  IABS R47, R54 ;  /* 0x00000036002f7213 */ /* 0x000fe20000000000 */
[----:B------:R-:W-:Y:S01]  /*1cf0*/  USHF.R.S32.HI UR4, URZ, 0x1f, UR43 ;  /* 0x0000001f3f047899 */ /* 0x000fe2000801142b */
[----:B------:R-:W-:-:S03]  /*1d00*/  ISETP.GE.AND P1, PT, R54, RZ, PT ;  /* 0x000000ff3600720c */ /* 0x000fc60003f26270 */
[----:B------:R-:W-:-:S05]  /*1d10*/  IMAD.HI.U32 R18, R50, R47, RZ ;  /* 0x0000002f32127227 */ /* 0x000fca00078e00ff */
[----:B------:R-:W-:Y:S02]  /*1d20*/  IADD3 R18, -R18, RZ, RZ ;  /* 0x000000ff12127210 */ /* 0x000fe40007ffe1ff */
[----:B----4-:R-:W-:Y:S02]  /*1d30*/  IABS R40, R42 ;  /* 0x0000002a00287213 */ /* 0x010fe40000000000 */
[----:B------:R-:W-:-:S03]  /*1d40*/  ISETP.NE.AND P2, PT, R42, RZ, PT ;  /* 0x000000ff2a00720c */ /* 0x000fc60003f45270 */
[----:B------:R-:W-:-:S05]  /*1d50*/  IMAD R47, R40, R18, R47 ;  /* 0x00000012282f7224 */ /* 0x000fca00078e022f */
[----:B------:R-:W-:-:S13]  /*1d60*/  ISETP.GT.U32.AND P0, PT, R49, R47, PT ;  /* 0x0000002f3100720c */ /* 0x000fda0003f04070 */
[----:B------:R-:W-:-:S05]  /*1d70*/  @!P0 IMAD.IADD R47, R47, 0x1, -R40 ;  /* 0x000000012f2f8824 */ /* 0x000fca00078e0a28 */
[----:B------:R-:W-:-:S13]  /*1d80*/  ISETP.GT.U32.AND P0, PT, R49, R47, PT ;  /* 0x0000002f3100720c */ /* 0x000fda0003f04070 */
[----:B------:R-:W-:-:S05]  /*1d90*/  @!P0 IADD3 R47, R47, -R40, RZ ;  /* 0x800000282f2f8210 */ /* 0x000fca0007ffe0ff */
[----:B------:R-:W-:Y:S01]  /*1da0*/  @!P1 IMAD.MOV R47, RZ, RZ, -R47 ;  /* 0x000000ffff2f9224 */ /* 0x000fe200078e0a2f */
[----:B------:R-:W-:Y:S02]  /*1db0*/  @!P2 LOP3.LUT R47, RZ, R42, RZ, 0x33, !PT ;  /* 0x0000002aff2fa212 */ /* 0x000fe400078e33ff */
[----:B------:R-:W-:Y:S02]  /*1dc0*/  ISETP.GE.AND P1, PT, R54, UR39, PT ;  /* 0x0000002736007c0c */ /* 0x000fe4000bf26270 */
[----:B------:R-:W-:-:S04]  /*1dd0*/  IADD3 R18, P0, R47, UR43, RZ ;  /* 0x0000002b2f127c10 */ /* 0x000fc8000ff1e0ff */
[----:B------:R-:W-:Y:S02]  /*1de0*/  LEA.HI.X.SX32 R19, R47, UR4, 0x1, P0 ;  /* 0x000000042f137c11 */ /* 0x000fe400080f0eff */
[----:B------:R-:W-:-:S04]  /*1df0*/  LEA R44, P0, R18, UR10, 0x2 ;  /* 0x0000000a122c7c11 */ /* 0x000fc8000f8010ff */
[----:B------:R-:W-:Y:S01]  /*1e00*/  LEA.HI.X R45, R18, UR11, R19, 0x2, P0 ;  /* 0x0000000b122d7c11 */ /* 0x000fe200080f1413 */
[----:B------:R-:W4:Y:S04]  /*1e10*/  @!P1 LDC R57, c[0x0][0x288] ;  /* 0x0000a200ff399b82 */ /* 0x000f280000000800 */
[----:B------:R-:W3:Y:S04]  /*1e20*/  @!P1 LDG.E R18, desc[UR36][R44.64] ;  /* 0x000000242c129981 */ /* 0x000ee8000c1e1900 */
[----:B------:R-:W4:Y:S01]  /*1e30*/  @!P1 LDG.E R56, desc[UR36][R44.64] ;  /* 0x000000242c389981 */ /* 0x000f22000c1e1900 */
[----:B------:R-:W3:Y:S03]  /*1e40*/  @!P1 LDC R19, c[0x0][0x288] ;  /* 0x0000a200ff139b82 */ /* 0x000ee60000000800 */
[----:B------:R-:W2:Y:S04]  /*1e50*/  @!P1 LDG.E R46, desc[UR36][R44.64] ;  /* 0x000000242c2e9981 */ /* 0x000ea8000c1e1900 */
[----:B------:R1:W2:Y:S01]  /*1e60*/  @!P1 LDG.E R43, desc[UR36][R44.64] ;  /* 0x000000242c2b9981 */ /* 0x0002a2000c1e1900 */
[----:B------:R-:W-:-:S02]  /*1e70*/  @!P1 SHF.L.U32 R55, R47, 0x3, RZ ;  /* 0x000000032f379819 */ /* 0x000fc400000006ff */
[----:B------:R-:W-:-:S04]  /*1e80*/  IADD3 R47, R47, R42, RZ ;  /* 0x0000002a2f2f7210 */ /* 0x000fc80007ffe0ff */
[C---:B-1----:R-:W-:Y:S01]  /*1e90*/  @!P1 SHF.L.U32 R45, R47.reuse, 0x3, RZ ;  /* 0x000000032f2d9819 */ /* 0x042fe200000006ff */
[----:B------:R-:W2:Y:S01]  /*1ea0*/  @!P1 LDC R44, c[0x0][0x288] ;  /* 0x0000a200ff2c9b82 */ /* 0x000ea20000000800 */
[----:B------:R-:W-:Y:S02]  /*1eb0*/  IMAD.IADD R47, R47, 0x1, R42 ;  /* 0x000000012f2f7824 */ /* 0x000fe400078e022a */
[----:B---3--:R-:W-:-:S05]  /*1ec0*/  @!P1 IMAD R40, R18, R19, RZ ;  /* 0x0000001312289224 */ /* 0x008fca00078e02ff */
[----:B------:R-:W1:Y:S01]  /*1ed0*/  @!P1 LDC.64 R18, c[0x0][0x248] ;  /* 0x00009200ff129b82 */ /* 0x000e620000000a00 */
[----:B------:R-:W-:Y:S02]  /*1ee0*/  @!P1 IMAD.SHL.U32 R41, R40, 0x20, RZ ;  /* 0x0000002028299824 */ /* 0x000fe400078e00ff */
[----:B----4-:R-:W-:Y:S02]  /*1ef0*/  @!P1 IMAD R56, R56, R57, RZ ;  /* 0x0000003938389224 */ /* 0x010fe400078e02ff */
[----:B------:R-:W-:-:S03]  /*1f00*/  @!P1 IMAD R57, R41, R42, R55 ;  /* 0x0000002a29399224 */ /* 0x000fc600078e0237 */
[----:B------:R-:W3:Y:S01]  /*1f10*/  @!P1 LDC.64 R40, c[0x0][0x248] ;  /* 0x00009200ff289b82 */ /* 0x000ee20000000a00 */
[----:B------:R-:W-:Y:S01]  /*1f20*/  @!P1 IMAD.SHL.U32 R56, R56, 0x20, RZ ;  /* 0x0000002038389824 */ /* 0x000fe200078e00ff */
[----:B------:R-:W-:-:S03]  /*1f30*/  SHF.R.S32.HI R55, RZ, 0x1f, R52 ;  /* 0x0000001fff377819 */ /* 0x000fc60000011434 */
[----:B------:R-:W-:Y:S01]  /*1f40*/  @!P1 IMAD R56, R56, R42, R45 ;  /* 0x0000002a38389224 */ /* 0x000fe200078e022d */
[----:B------:R-:W-:Y:S02]  /*1f50*/  @!P1 IADD3 R58, P0, R52, R57, RZ ;  /* 0x00000039343a9210 */ /* 0x000fe40007f1e0ff */
[----:B------:R-:W4:Y:S02]  /*1f60*/  @!P1 LDC R45, c[0x0][0x288] ;  /* 0x0000a200ff2d9b82 */ /* 0x000f240000000800 */
[----:B------:R-:W-:Y:S02]  /*1f70*/  @!P1 LEA.HI.X.SX32 R57, R57, R55, 0x1, P0 ;  /* 0x0000003739399211 */ /* 0x000fe400000f0eff */
[----:B-1----:R-:W-:-:S04]  /*1f80*/  @!P1 LEA R18, P0, R58, R18, 0x1 ;  /* 0x000000123a129211 */ /* 0x002fc800078008ff */
[----:B------:R-:W-:Y:S02]  /*1f90*/  @!P1 LEA.HI.X R19, R58, R19, R57, 0x1, P0 ;  /* 0x000000133a139211 */ /* 0x000fe400000f0c39 */
[----:B------:R-:W-:Y:S01]  /*1fa0*/  @!P1 IADD3 R57, P0, R52, R56, RZ ;  /* 0x0000003834399210 */ /* 0x000fe20007f1e0ff */
[----:B--2---:R-:W-:Y:S02]  /*1fb0*/  @!P1 IMAD R44, R43, R44, RZ ;  /* 0x0000002c2b2c9224 */ /* 0x004fe400078e02ff */
[----:B-----5:R1:W5:Y:S01]  /*1fc0*/  @!P1 LDG.E.128 R24, desc[UR36][R18.64] ;  /* 0x0000002412189981 */ /* 0x020362000c1e1d00 */
[----:B------:R-:W-:Y:S02]  /*1fd0*/  @!P1 LEA.HI.X.SX32 R56, R56, R55, 0x1, P0 ;  /* 0x0000003738389211 */ /* 0x000fe400000f0eff */
[----:B---3--:R-:W-:-:S04]  /*1fe0*/  @!P1 LEA R40, P0, R57, R40, 0x1 ;  /* 0x0000002839289211 */ /* 0x008fc800078008ff */
[----:B------:R-:W-:Y:S02]  /*1ff0*/  @!P1 LEA.HI.X R41, R57, R41, R56, 0x1, P0 ;  /* 0x0000002939299211 */ /* 0x000fe400000f0c38 */
[----:B------:R-:W-:Y:S01]  /*2000*/  ISETP.NE.U32.AND P0, PT, RZ, UR8, PT ;  /* 0x00000008ff007c0c */ /* 0x000fe2000bf05070 */
[----:B----4-:R-:W-:Y:S01]  /*2010*/  @!P1 IMAD R45, R46, R45, RZ ;  /* 0x0000002d2e2d9224 */ /* 0x010fe200078e02ff */
[CC--:B------:R-:W-:Y:S01]  /*2020*/  IADD3 R57, R47.reuse, R42.reuse, RZ ;  /* 0x0000002a2f397210 */ /* 0x0c0fe20007ffe0ff */
[----:B------:R-:W-:Y:S01]  /*2030*/  @!P1 IMAD.SHL.U32 R44, R44, 0x20, RZ ;  /* 0x000000202c2c9824 */ /* 0x000fe200078e00ff */
[----:B------:R-:W-:Y:S01]  /*2040*/  ISETP.NE.AND.EX P0, PT, RZ, UR9, PT, P0 ;  /* 0x00000009ff007c0c */ /* 0x000fe2000bf05300 */
[----:B------:R-:W-:Y:S01]  /*2050*/  @!P1 IMAD.SHL.U32 R43, R47, 0x8, RZ ;  /* 0x000000082f2b9824 */ /* 0x000fe200078e00ff */
[----:B------:R-:W-:Y:S01]  /*2060*/  @!P1 SHF.L.U32 R57, R57, 0x3, RZ ;  /* 0x0000000339399819 */ /* 0x000fe200000006ff */
[----:B------:R1:W5:Y:S01]  /*2070*/  @!P1 LDG.E.128 R28, desc[UR36][R40.64] ;  /* 0x00000024281c9981 */ /* 0x000362000c1e1d00 */
[----:B------:R-:W-:Y:S01]  /*2080*/  @!P1 SHF.L.U32 R45, R45, 0x5, RZ ;  /* 0x000000052d2d9819 */ /* 0x000fe200000006ff */
[----:B------:R-:W-:-:S02]  /*2090*/  @!P1 IMAD R56, R44, R42, R43 ;  /* 0x0000002a2c389224 */ /* 0x000fc400078e022b */
[----:B------:R-:W-:Y:S02]  /*20a0*/  IMAD.U32 R47, RZ, RZ, UR8 ;  /* 0x00000008ff2f7e24 */ /* 0x000fe4000f8e00ff */
[----:B------:R-:W-:Y:S02]  /*20b0*/  @!P1 IMAD R57, R45, R42, R57 ;  /* 0x0000002a2d399224 */ /* 0x000fe400078e0239 */
[----:B------:R-:W2:Y:S01]  /*20c0*/  @!P1 LDC.64 R44, c[0x0][0x248] ;  /* 0x00009200ff2c9b82 */ /* 0x000ea20000000a00 */
[----:B------:R-:W-:Y:S02]  /*20d0*/  MOV R43, UR9 ;  /* 0x00000009002b7c02 */ /* 0x000fe40008000f00 */
[----:B------:R-:W-:Y:S02]  /*20e0*/  @P0 SHF.R.S32.HI R42, RZ, 0x1f, R54 ;  /* 0x0000001fff2a0819 */ /* 0x000fe40000011436 */
[----:B------:R-:W-:-:S04]  /*20f0*/  @P0 IADD3 R46, P2, P3, R54, UR43, R47 ;  /* 0x0000002b362e0c10 */ /* 0x000fc8000fb5e02f */
[----:B------:R-:W-:Y:S02]  /*2100*/  @P0 IADD3.X R47, R42, UR4, R43, P2, P3 ;  /* 0x000000042a2f0c10 */ /* 0x000fe400097e642b */
[----:B------:R-:W3:Y:S01]  /*2110*/  @!P1 LDC.64 R42, c[0x0][0x248] ;  /* 0x00009200ff2a9b82 */ /* 0x000ee20000000a00 */
[----:B------:R-:W-:Y:S02]  /*2120*/  @!P1 IADD3 R58, P2, R52, R57, RZ ;  /* 0x00000039343a9210 */ /* 0x000fe40007f5e0ff */
[----:B------:R-:W4:Y:S02]  /*2130*/  @P0 LDG.E.U8 R46, desc[UR36][R46.64] ;  /* 0x000000242e2e0981 */ /* 0x000f24000c1e1100 */
[----:B------:R-:W-:Y:S02]  /*2140*/  @!P1 LEA.HI.X.SX32 R57, R57, R55, 0x1, P2 ;  /* 0x0000003739399211 */ /* 0x000fe400010f0eff */
[----:B--2---:R-:W-:-:S04]  /*2150*/  @!P1 LEA R44, P2, R58, R44, 0x1 ;  /* 0x0000002c3a2c9211 */ /* 0x004fc800078408ff */
[----:B------:R-:W-:Y:S02]  /*2160*/  @!P1 LEA.HI.X R45, R58, R45, R57, 0x1, P2 ;  /* 0x0000002d3a2d9211 */ /* 0x000fe400010f0c39 */
[----:B------:R-:W-:-:S03]  /*2170*/  @!P1 IADD3 R57, P2, R52, R56, RZ ;  /* 0x0000003834399210 */ /* 0x000fc60007f5e0ff */
[----:B------:R1:W5:Y:S01]  /*2180*/  @!P1 LDG.E.128 R32, desc[UR36][R44.64] ;  /* 0x000000242c209981 */ /* 0x000362000c1e1d00 */
[----:B------:R-:W-:Y:S02]  /*2190*/  @!P1 LEA.HI.X.SX32 R56, R56, R55, 0x1, P2 ;  /* 0x0000003738389211 */ /* 0x000fe400010f0eff */
[----:B---3--:R-:W-:-:S04]  /*21a0*/  @!P1 LEA R42, P2, R57, R42, 0x1 ;  /* 0x0000002a392a9211 */ /* 0x008fc800078408ff */
[----:B------:R-:W-:-:S05]  /*21b0*/  @!P1 LEA.HI.X R43, R57, R43, R56, 0x1, P2 ;  /* 0x0000002b392b9211 */ /* 0x000fca00010f0c38 */
[----:B------:R1:W5:Y:S01]  /*21c0*/  @!P1 LDG.E.128 R36, desc[UR36][R42.64] ;  /* 0x000000242a249981 */ /* 0x000362000c1e1d00 */
[----:B------:R-:W-:Y:S01]  /*21d0*/  BSSY B1, `(.L_x_1422) ;  /* 0x0000034000017945 */ /* 0x000fe20003800000 */
[----:B----4-:R-:W-:-:S03]  /*21e0*/  ISETP.NE.AND P0, PT, R46, RZ, P0 ;  /* 0x000000ff2e00720c */ /* 0x010fc60000705270 */
[----:B-1----:R-:W-:Y:S10]  /*21f0*/  @P1 BRA `(.L_x_1423) ;  /* 0x0000000000c41947 */ /* 0x002ff40003800000 */
[----:B------:R-:W-:-:S04]  /*2200*/  ISETP.NE.U32.AND P1, PT, RZ, UR14, PT ;  /* 0x0000000eff007c0c */ /* 0x000fc8000bf25070 */
[----:B------:R-:W-:Y:S02]  /*2210*/  ISETP.NE.AND.EX P2, PT, RZ, UR15, PT, P1 ;  /* 0x0000000fff007c0c */ /* 0x000fe4000bf45310 */
[----:B------:R-:W-:-:S04]  /*2220*/  ISETP.NE.U32.AND P1, PT, RZ, UR12, PT ;  /* 0x0000000cff007c0c */ /* 0x000fc8000bf25070 */
[----:B------:R-:W-:-:S07]  /*2230*/  ISETP.NE.AND.EX P1, PT, RZ, UR13, PT, P1 ;  /* 0x0000000dff007c0c */ /* 0x000fce000bf25310 */
[----:B------:R-:W1:Y:S06]  /*2240*/  @P2 LDC R19, c[0x0][0x2d0] ;  /* 0x0000b400ff132b82 */ /* 0x000e6c0000000800 */
[----:B------:R-:W2:Y:S02]  /*2250*/  @P1 LDG.E.U16 R18, desc[UR36][R2.64] ;  /* 0x0000002402121981 */ /* 0x000ea4000c1e1500 */
[----:B------:R-:W3:Y:S01]  /*2260*/  @P2 LDC.64 R40, c[0x0][0x2c8] ;  /* 0x0000b200ff282b82 */ /* 0x000ee20000000a00 */
[----:B-1----:R-:W-:-:S04]  /*2270*/  @P2 IMAD R19, R51, R19, R54 ;  /* 0x0000001333132224 */ /* 0x002fc800078e0236 */
[----:B---3--:R-:W-:-:S05]  /*2280*/  @P2 IMAD.WIDE R40, R19, 0x2, R40 ;  /* 0x0000000213282825 */ /* 0x008fca00078e0228 */
[----:B------:R1:W3:Y:S01]  /*2290*/  @P2 LDG.E.U16 R19, desc[UR36][R40.64] ;  /* 0x0000002428132981 */ /* 0x0002e2000c1e1500 */
[----:B-----5:R-:W-:Y:S01]  /*22a0*/  HFMA2.MMA R42, R5, R25, -RZ ;  /* 0x00000019052a7235 */ /* 0x020fe200001000ff */
[----:B-1----:R-:W-:-:S09]  /*22b0*/  HMUL2 R41, R4, R24 ;  /* 0x0000001804297232 */ /* 0x002fd20000000000 */
[----:B0-----:R-:W-:Y:S01]  /*22c0*/  HFMA2 R42, R9, R29, R42 ;  /* 0x0000001d092a7231 */ /* 0x001fe2000000002a */
[----:B------:R-:W-:Y:S01]  /*22d0*/  HFMA2.MMA R43, R8, R28, R41 ;  /* 0x0000001c082b7235 */ /* 0x000fe20000000029 */
[----:B------:R-:W-:Y:S02]  /*22e0*/  HMUL2 R41, R6, R26 ;  /* 0x0000001a06297232 */ /* 0x000fe40000000000 */
[----:B------:R-:W-:-:S04]  /*22f0*/  HFMA2 R44, R13, R37, R42 ;  /* 0x000000250d2c7231 */ /* 0x000fc8000000002a */
        /* <DEDUP_REMOVED lines=11> */
[----:B------:R-:W-:Y:S01]  /*23b0*/  HFMA2 R41, R23, R35, R41 ;  /* 0x0000002317297231 */ /* 0x000fe20000000029 */
[----:B------:R-:W0:Y:S05]  /*23c0*/  S2UR UR6, SR_CgaCtaId ;  /* 0x00000000000679c3 */ /* 0x000e2a0000008800 */
[----:B------:R-:W-:Y:S01]  /*23d0*/  HFMA2.MMA R41, R42, 1, 1, R41 ;  /* 0x3c003c002a297835 */ /* 0x000fe20000000029 */
[----:B------:R-:W-:Y:S01]  /*23e0*/  @P1 ISETP.GE.AND P3, PT, R54, R53, PT ;  /* 0x000000353600120c */ /* 0x000fe20003f66270 */
[----:B------:R-:W-:-:S08]  /*23f0*/  UMOV UR4, 0x400 ;  /* 0x0000040000047882 */ /* 0x000fd00000000000 */
[--C-:B------:R-:W-:Y:S02]  /*2400*/  HADD2.F32 R40, -RZ, R41.reuse.H0_H0 ;  /* 0x20000029ff287230 */ /* 0x100fe40000004100 */
[----:B------:R-:W-:Y:S01]  /*2410*/  HADD2.F32 R41, -RZ, R41.H1_H1 ;  /* 0x30000029ff297230 */ /* 0x000fe20000004100 */
[----:B------:R-:W-:-:S04]  /*2420*/  UIADD3 UR4, UR4, 0x80, URZ ;  /* 0x0000008004047890 */ /* 0x000fc8000fffe03f */
[----:B------:R-:W-:Y:S01]  /*2430*/  FADD.FTZ R40, R40, R41 ;  /* 0x0000002928287221 */ /* 0x000fe20000010000 */
[----:B------:R-:W-:Y:S01]  /*2440*/  @P1 SEL R41, RZ, UR38, P3 ;  /* 0x00000026ff291c07 */ /* 0x000fe20009800000 */
[----:B0-----:R-:W-:-:S03]  /*2450*/  ULEA UR4, UR6, UR4, 0x18 ;  /* 0x0000000406047291 */ /* 0x001fc6000f8ec03f */
[----:B------:R-:W-:Y:S01]  /*2460*/  @P1 IADD3 R41, R41, -UR39, R54 ;  /* 0x8000002729291c10 */ /* 0x000fe2000fffe036 */
[----:B------:R-:W-:Y:S02]  /*2470*/  VIADD R43, R54, -UR42 ;  /* 0x8000002a362b7c36 */ /* 0x000fe40008000000 */
[----:B---3--:R-:W-:Y:S02]  /*2480*/  @P2 HADD2.F32 R42, -RZ, R19.H0_H0 ;  /* 0x20000013ff2a2230 */ /* 0x008fe40000004100 */
[----:B------:R-:W-:Y:S01]  /*2490*/  FMUL.FTZ R19, R40, UR7 ;  /* 0x0000000728137c20 */ /* 0x000fe20008410000 */
[----:B--2---:R-:W-:Y:S01]  /*24a0*/  @P1 HADD2.F32 R40, -RZ, R18.H0_H0 ;  /* 0x20000012ff281230 */ /* 0x004fe20000004100 */
[----:B------:R-:W-:Y:S02]  /*24b0*/  @P1 I2FP.F32.S32 R18, R41 ;  /* 0x0000002900121245 */ /* 0x000fe40000201400 */
[----:B------:R-:W-:Y:S01]  /*24c0*/  @P2 FADD.FTZ R19, R19, R42 ;  /* 0x0000002a13132221 */ /* 0x000fe20000010000 */
[----:B------:R-:W-:-:S03]  /*24d0*/  LEA R42, R43, UR4, 0x2 ;  /* 0x000000042b2a7c11 */ /* 0x000fc6000f8e10ff */
[----:B------:R-:W-:-:S05]  /*24e0*/  @P1 FFMA.FTZ R19, R18, R40, R19 ;  /* 0x0000002812131223 */ /* 0x000fca0000010013 */
[----:B------:R1:W-:Y:S01]  /*24f0*/  STS [R42], R19 ;  /* 0x000000132a007388 */ /* 0x0003e20000000800 */
[----:B------:R-:W-:-:S07]  /*2500*/  @!P0 FMNMX.FTZ R48, R48, R19, !PT ;  /* 0x0000001330308209 */ /* 0x000fce0007810000 */
.L_x_1423:
[----:B------:R-:W-:Y:S05]  /*2510*/  BSYNC B1 ;  /* 0x0000000000017941 */ /* 0x000fea0003800000 */
.L_x_1422:
[----:B------:R-:W-:-:S04]  /*2520*/  IADD3 R54, R54, 0x100, RZ ;  /* 0x0000010036367810 */ /* 0x000fc80007ffe0ff */
[----:B------:R-:W-:-:S13]  /*2530*/  ISETP.GE.AND P0, PT, R54, UR5, PT ;  /* 0x0000000536007c0c */ /* 0x000fda000bf06270 */
[----:B------:R-:W-:Y:S05]  /*2540*/  @!P0 BRA `(.L_x_1424) ;  /* 0xfffffff400e08947 */ /* 0x000fea000383ffff */
.L_x_1421:
[----:B------:R-:W-:Y:S05]  /*2550*/  BSYNC B0 ;  /* 0x0000000000007941 */ /* 0x000fea0003800000 */
.L_x_1420:
[----:B-1----:R-:W1:Y:S01]  /*2560*/  SHFL.BFLY PT, R3, R48, 0x10, 0x1f ;  /* 0x0e001f0030037f89 */ /* 0x002e6200000e0000 */
[----:B------:R-:W-:Y:S01]  /*2570*/  USHF.R.S32.HI UR11, URZ, 0x1f, UR43 ;  /* 0x0000001f3f0b7899 */ /* 0x000fe2000801142b */
[----:B------:R-:W-:Y:S01]  /*2580*/  BSSY B0, `(.L_x_1425) ;  /* 0x0000049000007945 */ /* 0x000fe20003800000 */
[----:B------:R-:W-:Y:S01]  /*2590*/  ULDC.64 UR6, c[0x0][0x2b0] ;  /* 0x0000ac0000067ab9 */ /* 0x000fe20000000a00 */
[----:B------:R-:W2:Y:S01]  /*25a0*/  S2R R18, SR_TID.X ;  /* 0x0000000000127919 */ /* 0x000ea20000002100 */
[----:B-1----:R-:W-:-:S05]  /*25b0*/  FMNMX.FTZ R2, R3, R48, !PT ;  /* 0x0000003003027209 */ /* 0x002fca0007810000 */
[----:B------:R-:W1:Y:S02]  /*25c0*/  SHFL.BFLY PT, R3, R2, 0x8, 0x1f ;  /* 0x0d001f0002037f89 */ /* 0x000e6400000e0000 */
[----:B-1----:R-:W-:Y:S02]  /*25d0*/  FMNMX.FTZ R4, R2, R3, !PT ;  /* 0x0000000302047209 */ /* 0x002fe40007810000 */
[----:B--2---:R-:W-:-:S03]  /*25e0*/  SHF.R.S32.HI R3, RZ, 0x1f, R18 ;  /* 0x0000001fff037819 */ /* 0x004fc60000011412 */
[----:B------:R-:W1:Y:S01]  /*25f0*/  SHFL.BFLY PT, R5, R4, 0x4, 0x1f ;  /* 0x0c801f0004057f89 */ /* 0x000e6200000e0000 */
[----:B------:R-:W-:-:S04]  /*2600*/  LEA.HI R7, R3, R18, RZ, 0x5 ;  /* 0x0000001203077211 */ /* 0x000fc800078f28ff */
[----:B0-----:R-:W-:-:S05]  /*2610*/  LOP3.LUT R9, R7, 0xffffffe0, RZ, 0xc0, !PT ;  /* 0xffffffe007097812 */ /* 0x001fca00078ec0ff */
[----:B------:R-:W-:-:S05]  /*2620*/  IMAD.IADD R9, R18, 0x1, -R9 ;  /* 0x0000000112097824 */ /* 0x000fca00078e0a09 */
[C---:B------:R-:W-:Y:S02]  /*2630*/  ISETP.NE.AND P0, PT, R9.reuse, RZ, PT ;  /* 0x000000ff0900720c */ /* 0x040fe40003f05270 */
[----:B------:R-:W-:Y:S02]  /*2640*/  ISETP.GT.AND P1, PT, R9, 0x7, PT ;  /* 0x000000070900780c */ /* 0x000fe40003f24270 */
[----:B-1----:R-:W-:-:S09]  /*2650*/  FMNMX.FTZ R5, R4, R5, !PT ;  /* 0x0000000504057209 */ /* 0x002fd20007810000 */
[----:B------:R-:W0:Y:S01]  /*2660*/  @!P0 S2R R13, SR_CgaCtaId ;  /* 0x00000000000d8919 */ /* 0x000e220000008800 */
[----:B------:R-:W-:Y:S02]  /*2670*/  @!P0 MOV R2, 0x400 ;  /* 0x0000040000028802 */ /* 0x000fe40000000f00 */
[----:B------:R-:W-:Y:S01]  /*2680*/  @!P0 SHF.R.S32.HI R7, RZ, 0x5, R7 ;  /* 0x00000005ff078819 */ /* 0x000fe20000011407 */
[----:B------:R-:W1:Y:S01]  /*2690*/  SHFL.BFLY PT, R6, R5, 0x2, 0x1f ;  /* 0x0c401f0005067f89 */ /* 0x000e6200000e0000 */
[----:B------:R-:W-:Y:S01]  /*26a0*/  @!P1 MOV R4, 0x400 ;  /* 0x0000040000049802 */ /* 0x000fe20000000f00 */
[----:B------:R-:W2:Y:S01]  /*26b0*/  @!P1 S2R R15, SR_CgaCtaId ;  /* 0x00000000000f9919 */ /* 0x000ea20000008800 */
[----:B-1----:R-:W-:Y:S02]  /*26c0*/  FMNMX.FTZ R6, R5, R6, !PT ;  /* 0x0000000605067209 */ /* 0x002fe40007810000 */
[----:B0-----:R-:W-:-:S03]  /*26d0*/  @!P0 LEA R2, R13, R2, 0x18 ;  /* 0x000000020d028211 */ /* 0x001fc600078ec0ff */
[----:B------:R-:W0:Y:S01]  /*26e0*/  SHFL.BFLY PT, R11, R6, 0x1, 0x1f ;  /* 0x0c201f00060b7f89 */ /* 0x000e2200000e0000 */
[----:B------:R-:W-:Y:S02]  /*26f0*/  @!P0 LEA R7, R7, R2, 0x2 ;  /* 0x0000000207078211 */ /* 0x000fe400078e10ff */
[----:B--2---:R-:W-:-:S05]  /*2700*/  @!P1 LEA R4, R15, R4, 0x18 ;  /* 0x000000040f049211 */ /* 0x004fca00078ec0ff */
[----:B------:R-:W-:Y:S01]  /*2710*/  @!P1 IMAD R9, R9, 0x4, R4 ;  /* 0x0000000409099824 */ /* 0x000fe200078e0204 */
[----:B------:R-:W-:Y:S02]  /*2720*/  MOV R4, 0xff7fffff ;  /* 0xff7fffff00047802 */ /* 0x000fe40000000f00 */
[----:B0-----:R-:W-:-:S05]  /*2730*/  @!P0 FMNMX.FTZ R2, R6, R11, !PT ;  /* 0x0000000b06028209 */ /* 0x001fca0007810000 */
        /* <DEDUP_REMOVED lines=10> */
[----:B------:R-:W-:-:S05]  /*27e0*/  VIADD R6, R18, UR42 ;  /* 0x0000002a12067c36 */ /* 0x000fca0008000000 */
[----:B------:R-:W-:Y:S01]  /*27f0*/  ISETP.GT.AND P1, PT, R6, UR39, PT ;  /* 0x0000002706007c0c */ /* 0x000fe2000bf24270 */
[----:B------:R-:W0:-:S12]  /*2800*/  SHFL.IDX PT, R11, R11, RZ, 0x1f ;  /* 0x00001fff0b0b7589 */ /* 0x000e1800000e0000 */
[----:B------:R-:W-:Y:S05]  /*2810*/  @P1 BRA `(.L_x_1426) ;  /* 0x00000000007c1947 */ /* 0x000fea0003800000 */
[----:B------:R-:W1:Y:S01]  /*2820*/  S2R R5, SR_CgaCtaId ;  /* 0x0000000000057919 */ /* 0x000e620000008800 */
[----:B------:R-:W-:Y:S01]  /*2830*/  MOV R2, 0x400 ;  /* 0x0000040000027802 */ /* 0x000fe20000000f00 */
[----:B------:R-:W-:Y:S02]  /*2840*/  ULDC.64 UR4, c[0x0][0x2b0] ;  /* 0x0000ac0000047ab9 */ /* 0x000fe40000000a00 */
[----:B------:R-:W-:Y:S02]  /*2850*/  ISETP.NE.U32.AND P0, PT, RZ, UR4, PT ;  /* 0x00000004ff007c0c */ /* 0x000fe4000bf05070 */
[----:B------:R-:W-:Y:S02]  /*2860*/  VIADD R2, R2, 0x80 ;  /* 0x0000008002027836 */ /* 0x000fe40000000000 */
[----:B------:R-:W-:-:S03]  /*2870*/  ISETP.NE.AND.EX P0, PT, RZ, UR5, PT, P0 ;  /* 0x00000005ff007c0c */ /* 0x000fc6000bf05300 */
[----:B-1----:R-:W-:Y:S02]  /*2880*/  LEA R9, R5, R2, 0x18 ;  /* 0x0000000205097211 */ /* 0x002fe400078ec0ff */
[----:B------:R-:W-:-:S08]  /*2890*/  MOV R2, RZ ;  /* 0x000000ff00027202 */ /* 0x000fd00000000f00 */
.L_x_1430:
[----:B-1----:R-:W-:Y:S01]  /*28a0*/  VIADD R4, R6, -UR42 ;  /* 0x8000002a06047c36 */ /* 0x002fe20008000000 */
[----:B------:R-:W-:Y:S04]  /*28b0*/  BSSY B1, `(.L_x_1427) ;  /* 0x0000010000017945 */ /* 0x000fe80003800000 */
[----:B------:R-:W-:Y:S01]  /*28c0*/  LEA R8, R4, R9, 0x2 ;  /* 0x0000000904087211 */ /* 0x000fe200078e10ff */
[----:B------:R-:W-:Y:S06]  /*28d0*/  @!P0 BRA `(.L_x_1428) ;  /* 0x0000000000248947 */ /* 0x000fec0003800000 */
[----:B------:R-:W-:Y:S01]  /*28e0*/  IMAD.U32 R7, RZ, RZ, UR6 ;  /* 0x00000006ff077e24 */ /* 0x000fe2000f8e00ff */
[----:B------:R-:W-:Y:S02]  /*28f0*/  SHF.R.S32.HI R5, RZ, 0x1f, R6 ;  /* 0x0000001fff057819 */ /* 0x000fe40000011406 */
[----:B------:R-:W-:Y:S02]  /*2900*/  MOV R10, UR7 ;  /* 0x00000007000a7c02 */ /* 0x000fe40008000f00 */
[----:B------:R-:W-:-:S04]  /*2910*/  IADD3 R4, P2, P3, R6, UR43, R7 ;  /* 0x0000002b06047c10 */ /* 0x000fc8000fb5e007 */
[----:B------:R-:W-:-:S05]  /*2920*/  IADD3.X R5, R5, UR11, R10, P2, P3 ;  /* 0x0000000b05057c10 */ /* 0x000fca00097e640a */
[----:B------:R-:W2:Y:S02]  /*2930*/  LDG.E.U8 R4, desc[UR36][R4.64] ;  /* 0x0000002404047981 */ /* 0x000ea4000c1e1100 */
[----:B--2---:R-:W-:-:S13]  /*2940*/  ISETP.NE.AND P2, PT, R4, RZ, PT ;  /* 0x000000ff0400720c */ /* 0x004fda0003f45270 */
[----:B------:R-:W-:Y:S01]  /*2950*/  @P2 IMAD.MOV.U32 R7, RZ, RZ, RZ ;  /* 0x000000ffff072224 */ /* 0x000fe200078e00ff */
[----:B------:R-:W-:Y:S06]  /*2960*/  @P2 BRA `(.L_x_1429) ;  /* 0x0000000000102947 */ /* 0x000fec0003800000 */
.L_x_1428:
[----:B------:R-:W0:Y:S02]  /*2970*/  LDS R4, [R8] ;  /* 0x0000000008047984 */ /* 0x000e240000000800 */
[----:B0-----:R-:W-:-:S04]  /*2980*/  FADD.FTZ R4, -R11, R4 ;  /* 0x000000040b047221 */ /* 0x001fc80000010100 */
[----:B------:R-:W-:-:S04]  /*2990*/  FMUL.FTZ R4, R4, 1.4426950216293334961 ;  /* 0x3fb8aa3b04047820 */ /* 0x000fc80000410000 */
[----:B------:R1:W2:Y:S03]  /*29a0*/  MUFU.EX2 R7, R4 ;  /* 0x0000000400077308 */ /* 0x0002a60000000800 */
.L_x_1429:
[----:B------:R-:W-:Y:S05]  /*29b0*/  BSYNC B1 ;  /* 0x0000000000017941 */ /* 0x000fea0003800000 */
.L_x_1427:
[----:B--2---:R2:W-:Y:S01]  /*29c0*/  STS [R8], R7 ;  /* 0x0000000708007388 */ /* 0x0045e20000000800 */
[----:B------:R-:W-:Y:S01]  /*29d0*/  IADD3 R6, R6, 0x100, RZ ;  /* 0x0000010006067810 */ /* 0x000fe20007ffe0ff */
[----:B------:R-:W-:-:S03]  /*29e0*/  FADD.FTZ R2, R7, R2 ;  /* 0x0000000207027221 */ /* 0x000fc60000010000 */
[----:B------:R-:W-:-:S13]  /*29f0*/  ISETP.GT.AND P2, PT, R6, UR39, PT ;  /* 0x0000002706007c0c */ /* 0x000fda000bf44270 */
[----:B--2---:R-:W-:Y:S05]  /*2a00*/  @!P2 BRA `(.L_x_1430) ;  /* 0xfffffffc00a4a947 */ /* 0x004fea000383ffff */
.L_x_1426:
[----:B------:R-:W-:Y:S05]  /*2a10*/  BSYNC B0 ;  /* 0x0000000000007941 */ /* 0x000fea0003800000 */
.L_x_1425:
[----:B------:R-:W2:Y:S01]  /*2a20*/  SHFL.BFLY PT, R5, R2, 0x10, 0x1f ;  /* 0x0e001f0002057f89 */ /* 0x000ea200000e0000 */
[----:B------:R-:W-:Y:S01]  /*2a30*/  LOP3.LUT P0, R8, R18, 0x1f, RZ, 0xc0, !PT ;  /* 0x0000001f12087812 */ /* 0x000fe2000780c0ff */
[----:B------:R-:W-:Y:S01]  /*2a40*/  ULDC UR8, c[0x0][0x29c] ;  /* 0x0000a70000087ab9 */ /* 0x000fe20000000800 */
[----:B------:R-:W-:Y:S01]  /*2a50*/  ULDC UR9, c[0x0][0x284] ;  /* 0x0000a10000097ab9 */ /* 0x000fe20000000800 */
[----:B------:R-:W4:Y:S01]  /*2a60*/  S2UR UR7, SR_CgaCtaId ;  /* 0x00000000000779c3 */ /* 0x000f220000008800 */
[----:B------:R-:W-:Y:S01]  /*2a70*/  ISETP.GT.U32.AND P2, PT, R8, 0x7, PT ;  /* 0x000000070800780c */ /* 0x000fe20003f44070 */
[----:B------:R-:W-:Y:S01]  /*2a80*/  UISETP.LT.AND UP0, UPT, UR9, UR8, UPT ;  /* 0x000000080900728c */ /* 0x000fe2000bf01270 */
[----:B------:R-:W-:-:S03]  /*2a90*/  UMOV UR6, 0x400 ;  /* 0x0000040000067882 */ /* 0x000fc60000000000 */
[----:B------:R-:W-:Y:S02]  /*2aa0*/  USEL UR4, UR9, UR8, UP0 ;  /* 0x0000000809047287 */ /* 0x000fe40008000000 */
[----:B------:R-:W-:Y:S02]  /*2ab0*/  UIADD3 UR6, UR6, 0x80, URZ ;  /* 0x0000008006067890 */ /* 0x000fe4000fffe03f */
[----:B------:R-:W3:Y:S01]  /*2ac0*/  @!P0 S2R R10, SR_CgaCtaId ;  /* 0x00000000000a8919 */ /* 0x000ee20000008800 */
[----:B------:R-:W-:-:S03]  /*2ad0*/  UIADD3 UR4, UR4, 0x4, URZ ;  /* 0x0000000404047890 */ /* 0x000fc6000fffe03f */
[----:B0-----:R-:W0:Y:S01]  /*2ae0*/  @!P2 S2R R11, SR_CgaCtaId ;  /* 0x00000000000ba919 */ /* 0x001e220000008800 */
[----:B------:R-:W-:-:S04]  /*2af0*/  USHF.R.S32.HI UR5, URZ, 0x1f, UR4 ;  /* 0x0000001f3f057899 */ /* 0x000fc80008011404 */
[----:B------:R-:W-:Y:S01]  /*2b00*/  ULEA.HI UR5, UR5, UR4, URZ, 0x2 ;  /* 0x0000000405057291 */ /* 0x000fe2000f8f103f */
[----:B--2---:R-:W-:Y:S01]  /*2b10*/  FADD.FTZ R5, R5, R2 ;  /* 0x0000000205057221 */ /* 0x004fe20000010000 */
[----:B------:R-:W-:Y:S01]  /*2b20*/  @!P0 SHF.R.U32.HI R2, RZ, 0x3, R18 ;  /* 0x00000003ff028819 */ /* 0x000fe20000011612 */
[----:B------:R-:W-:Y:S01]  /*2b30*/  ULDC.U8 UR4, c[0x0][0x31c] ;  /* 0x0000c70000047ab9 */ /* 0x000fe20000000000 */
[----:B------:R-:W-:Y:S02]  /*2b40*/  USHF.L.U32 UR5, UR5, 0x2, URZ ;  /* 0x0000000205057899 */ /* 0x000fe4000800063f */
[----:B-1----:R-:W1:Y:S01]  /*2b50*/  SHFL.BFLY PT, R4, R5, 0x8, 0x1f ;  /* 0x0d001f0005047f89 */ /* 0x002e6200000e0000 */
[----:B------:R-:W-:Y:S01]  /*2b60*/  @!P0 LOP3.LUT R2, R2, 0x1ffffffc, RZ, 0xc0, !PT ;  /* 0x1ffffffc02028812 */ /* 0x000fe200078ec0ff */
[----:B----4-:R-:W-:Y:S02]  /*2b70*/  ULEA UR6, UR7, UR6, 0x18 ;  /* 0x0000000607067291 */ /* 0x010fe4000f8ec03f */
[----:B------:R-:W-:-:S03]  /*2b80*/  ULOP3.LUT UR7, UR5, 0xfffffff0, URZ, 0xc0, !UPT ;  /* 0xfffffff005077892 */ /* 0x000fc6000f8ec03f */
[----:B------:R-:W-:Y:S01]  /*2b90*/  UMOV UR5, URZ ;  /* 0x0000003f00057c82 */ /* 0x000fe20008000000 */
[----:B------:R-:W-:Y:S01]  /*2ba0*/  UIADD3 UR12, UR6, UR7, URZ ;  /* 0x00000007060c7290 */ /* 0x000fe2000fffe03f */
[----:B-1----:R-:W-:Y:S01]  /*2bb0*/  FADD.FTZ R4, R5, R4 ;  /* 0x0000000405047221 */ /* 0x002fe20000010000 */
[----:B------:R-:W-:-:S04]  /*2bc0*/  @!P0 MOV R5, 0x400 ;  /* 0x0000040000058802 */ /* 0x000fc80000000f00 */
[----:B------:R-:W1:Y:S01]  /*2bd0*/  SHFL.BFLY PT, R7, R4, 0x4, 0x1f ;  /* 0x0c801f0004077f89 */ /* 0x000e6200000e0000 */
[----:B---3--:R-:W-:-:S05]  /*2be0*/  @!P0 LEA R5, R10, R5, 0x18 ;  /* 0x000000050a058211 */ /* 0x008fca00078ec0ff */
[----:B------:R-:W-:Y:S02]  /*2bf0*/  @!P0 IMAD.IADD R2, R2, 0x1, R5 ;  /* 0x0000000102028824 */ /* 0x000fe400078e0205 */
[----:B-1----:R-:W-:Y:S01]  /*2c00*/  FADD.FTZ R7, R4, R7 ;  /* 0x0000000704077221 */ /* 0x002fe20000010000 */
[----:B------:R-:W-:-:S04]  /*2c10*/  @!P2 MOV R4, 0x400 ;  /* 0x000004000004a802 */ /* 0x000fc80000000f00 */
[----:B------:R-:W1:Y:S01]  /*2c20*/  SHFL.BFLY PT, R6, R7, 0x2, 0x1f ;  /* 0x0c401f0007067f89 */ /* 0x000e6200000e0000 */
[----:B0-----:R-:W-:-:S04]  /*2c30*/  @!P2 LEA R11, R11, R4, 0x18 ;  /* 0x000000040b0ba211 */ /* 0x001fc800078ec0ff */
[----:B------:R-:W-:Y:S01]  /*2c40*/  @!P2 LEA R8, R8, R11, 0x2 ;  /* 0x0000000b0808a211 */ /* 0x000fe200078e10ff */
[----:B-1----:R-:W-:-:S05]  /*2c50*/  FADD.FTZ R6, R7, R6 ;  /* 0x0000000607067221 */ /* 0x002fca0000010000 */
[----:B------:R-:W0:Y:S02]  /*2c60*/  SHFL.BFLY PT, R9, R6, 0x1, 0x1f ;  /* 0x0c201f0006097f89 */ /* 0x000e2400000e0000 */
[----:B0-----:R-:W-:-:S05]  /*2c70*/  FADD.FTZ R9, R6, R9 ;  /* 0x0000000906097221 */ /* 0x001fca0000010000 */
[----:B------:R-:W-:Y:S01]  /*2c80*/  @!P0 STS [R2+0x20], R9 ;  /* 0x0000200902008388 */ /* 0x000fe20000000800 */
[----:B------:R-:W-:Y:S01]  /*2c90*/  BAR.SYNC.DEFER_BLOCKING 0x0 ;  /* 0x0000000000007b1d */ /* 0x000fe20000010000 */
[----:B------:R-:W-:-:S05]  /*2ca0*/  ISETP.NE.AND P0, PT, RZ, UR4, PT ;  /* 0x00000004ff007c0c */ /* 0x000fca000bf05270 */
[----:B------:R-:W-:Y:S01]  /*2cb0*/  UMOV UR4, URZ ;  /* 0x0000003f00047c82 */ /* 0x000fe20008000000 */
[----:B------:R-:W0:Y:S04]  /*2cc0*/  @!P2 LDS R9, [R8+0x20] ;  /* 0x000020000809a984 */ /* 0x000e280000000800 */
[----:B0-----:R-:W0:Y:S02]  /*2cd0*/  SHFL.BFLY PT, R4, R9, 0x4, 0x1f ;  /* 0x0c801f0009047f89 */ /* 0x001e2400000e0000 */
[----:B0-----:R-:W-:-:S05]  /*2ce0*/  FADD.FTZ R4, R4, R9 ;  /* 0x0000000904047221 */ /* 0x001fca0000010000 */
[----:B------:R-:W0:Y:S02]  /*2cf0*/  SHFL.BFLY PT, R5, R4, 0x2, 0x1f ;  /* 0x0c401f0004057f89 */ /* 0x000e2400000e0000 */
[----:B0-----:R-:W-:-:S05]  /*2d00*/  FADD.FTZ R5, R4, R5 ;  /* 0x0000000504057221 */ /* 0x001fca0000010000 */
[----:B------:R-:W0:Y:S02]  /*2d10*/  SHFL.BFLY PT, R6, R5, 0x1, 0x1f ;  /* 0x0c201f0005067f89 */ /* 0x000e2400000e0000 */
[----:B0-----:R-:W-:-:S05]  /*2d20*/  FADD.FTZ R6, R5, R6 ;  /* 0x0000000605067221 */ /* 0x001fca0000010000 */
[----:B------:R0:W1:Y:S01]  /*2d30*/  SHFL.IDX PT, R2, R6, RZ, 0x1f ;  /* 0x00001fff06027589 */ /* 0x00006200000e0000 */
[----:B------:R-:W-:Y:S05]  /*2d40*/  @!P0 BRA `(.L_x_1431) ;  /* 0x0000000000208947 */ /* 0x000fea0003800000 */
[----:B------:R-:W-:Y:S01]  /*2d50*/  S2UR UR4, SR_CTAID.X ;  /* 0x00000000000479c3 */ /* 0x000fe20000002500 */
[----:B------:R-:W-:-:S07]  /*2d60*/  ULDC UR10, c[0x0][0x288] ;  /* 0x0000a200000a7ab9 */ /* 0x000fce0000000800 */
[----:B------:R-:W2:Y:S02]  /*2d70*/  S2UR UR5, SR_CTAID.Y ;  /* 0x00000000000579c3 */ /* 0x000ea40000002600 */
[----:B--2---:R-:W-:-:S03]  /*2d80*/  UIMAD UR5, UR5, UR10, UR4 ;  /* 0x0000000a050572a4 */ /* 0x004fc6000f8e0204 */
[----:B------:R-:W-:Y:S02]  /*2d90*/  ULDC UR4, c[0x0][0x318] ;  /* 0x0000c60000047ab9 */ /* 0x000fe40000000800 */
[----:B------:R-:W-:-:S04]  /*2da0*/  UIMAD UR4, UR5, UR4, UR8 ;  /* 0x00000004050472a4 */ /* 0x000fc8000f8e0208 */
[----:B------:R-:W-:-:S04]  /*2db0*/  UIMAD UR4, UR4, UR9, URZ ;  /* 0x00000009040472a4 */ /* 0x000fc8000f8e023f */
[----:B------:R-:W-:-:S12]  /*2dc0*/  USHF.R.S32.HI UR5, URZ, 0x1f, UR4 ;  /* 0x0000001f3f057899 */ /* 0x000fd80008011404 */
.L_x_1431:
[----:B------:R-:W-:Y:S01]  /*2dd0*/  ULDC.64 UR8, c[0x0][0x310] ;  /* 0x0000c40000087ab9 */ /* 0x000fe20000000a00 */
[----:B------:R-:W-:Y:S04]  /*2de0*/  BSSY B0, `(.L_x_1432) ;  /* 0x0000015000007945 */ /* 0x000fe80003800000 */
[----:B------:R-:W-:Y:S05]  /*2df0*/  @P1 BRA `(.L_x_1433) ;  /* 0x00000000004c1947 */ /* 0x000fea0003800000 */
[----:B-1----:R-:W-:Y:S01]  /*2e00*/  FADD.FTZ R2, R2, 9.9999999747524270788e-07 ;  /* 0x358637bd02027421 */ /* 0x002fe20000010000 */
[----:B0-----:R-:W-:-:S03]  /*2e10*/  VIADD R6, R18, UR42 ;  /* 0x0000002a12067c36 */ /* 0x001fc60008000000 */
[----:B------:R0:W1:Y:S04]  /*2e20*/  MUFU.RCP R7, R2 ;  /* 0x0000000200077308 */ /* 0x0000680000001000 */
.L_x_1435:
[----:B01----:R-:W-:-:S04]  /*2e30*/  IADD3 R4, R6, -UR42, RZ ;  /* 0x8000002a06047c10 */ /* 0x003fc8000fffe0ff */
[C---:B0-----:R-:W-:Y:S02]  /*2e40*/  LEA R2, R4.reuse, UR6, 0x2 ;  /* 0x0000000604027c11 */ /* 0x041fe4000f8e10ff */
[----:B------:R-:W-:-:S04]  /*2e50*/  LEA R4, R4, UR12, 0x1 ;  /* 0x0000000c04047c11 */ /* 0x000fc8000f8e08ff */
[----:B------:R-:W1:Y:S02]  /*2e60*/  LDS R2, [R2] ;  /* 0x0000000002027984 */ /* 0x000e640000000800 */
[----:B-1----:R-:W-:-:S05]  /*2e70*/  FMUL.FTZ R9, R2, R7 ;  /* 0x0000000702097220 */ /* 0x002fca0000410000 */
[----:B------:R-:W-:-:S05]  /*2e80*/  F2FP.F16.F32.PACK_AB R5, RZ, R9 ;  /* 0x00000009ff05723e */ /* 0x000fca00000000ff */
[----:B------:R0:W-:Y:S01]  /*2e90*/  STS.U16 [R4], R5 ;  /* 0x0000000504007388 */ /* 0x0001e20000000400 */
[----:B------:R-:W-:Y:S05]  /*2ea0*/  @!P0 BRA `(.L_x_1434) ;  /* 0x0000000000148947 */ /* 0x000fea0003800000 */
[----:B------:R-:W-:-:S04]  /*2eb0*/  IADD3 R2, P1, R6, UR4, RZ ;  /* 0x0000000406027c10 */ /* 0x000fc8000ff3e0ff */
[----:B0-----:R-:W-:Y:S02]  /*2ec0*/  LEA.HI.X.SX32 R5, R6, UR5, 0x1, P1 ;  /* 0x0000000506057c11 */ /* 0x001fe400088f0eff */
[----:B------:R-:W-:-:S04]  /*2ed0*/  LEA R4, P1, R2, UR8, 0x2 ;  /* 0x0000000802047c11 */ /* 0x000fc8000f8210ff */
[----:B------:R-:W-:-:S05]  /*2ee0*/  LEA.HI.X R5, R2, UR9, R5, 0x2, P1 ;  /* 0x0000000902057c11 */ /* 0x000fca00088f1405 */
[----:B------:R1:W-:Y:S04]  /*2ef0*/  STG.E desc[UR36][R4.64], R9 ;  /* 0x0000000904007986 */ /* 0x0003e8000c101924 */
.L_x_1434:
[----:B------:R-:W-:-:S05]  /*2f00*/  VIADD R6, R6, 0x100 ;  /* 0x0000010006067836 */ /* 0x000fca0000000000 */
[----:B------:R-:W-:-:S13]  /*2f10*/  ISETP.GT.AND P1, PT, R6, UR39, PT ;  /* 0x0000002706007c0c */ /* 0x000fda000bf24270 */
[----:B------:R-:W-:Y:S05]  /*2f20*/  @!P1 BRA `(.L_x_1435) ;  /* 0xfffffffc00c09947 */ /* 0x000fea000383ffff */
.L_x_1433:
[----:B------:R-:W-:Y:S05]  /*2f30*/  BSYNC B0 ;  /* 0x0000000000007941 */ /* 0x000fea0003800000 */
.L_x_1432:
[----:B------:R-:W-:Y:S01]  /*2f40*/  USHF.R.S32.HI UR4, URZ, 0x1f, UR39 ;  /* 0x0000001f3f047899 */ /* 0x000fe20008011427 */
[----:B------:R-:W-:Y:S01]  /*2f50*/  LEA.HI R3, R3, R18, RZ, 0x2 ;  /* 0x0000001203037211 */ /* 0x000fe200078f10ff */
[----:B------:R-:W-:Y:S01]  /*2f60*/  ULDC.64 UR8, c[0x0][0x240] ;  /* 0x0000900000087ab9 */ /* 0x000fe20000000a00 */
[----:B------:R-:W-:Y:S01]  /*2f70*/  ULDC UR5, c[0x0][0x284] ;  /* 0x0000a10000057ab9 */ /* 0x000fe20000000800 */
[----:B------:R-:W-:Y:S01]  /*2f80*/  ULEA.HI UR4, UR4, UR39, URZ, 0x6 ;  /* 0x0000002704047291 */ /* 0x000fe2000f8f303f */
[----:B------:R-:W-:Y:S02]  /*2f90*/  ISETP.NE.U32.AND P0, PT, RZ, UR8, PT ;  /* 0x00000008ff007c0c */ /* 0x000fe4000bf05070 */
[----:B------:R-:W-:Y:S02]  /*2fa0*/  CS2R R22, SRZ ;  /* 0x0000000000167805 */ /* 0x000fe4000001ff00 */
[----:B-----5:R-:W-:Y:S01]  /*2fb0*/  SHF.R.S32.HI R25, RZ, 0x2, R3 ;  /* 0x00000002ff197819 */ /* 0x020fe20000011403 */
[----:B------:R-:W-:Y:S01]  /*2fc0*/  ULOP3.LUT UR4, UR4, 0xffffffc0, URZ, 0xc0, !UPT ;  /* 0xffffffc004047892 */ /* 0x000fe2000f8ec03f */
[----:B------:R-:W-:-:S02]  /*2fd0*/  ISETP.NE.AND.EX P0, PT, RZ, UR9, PT, P0 ;  /* 0x00000009ff007c0c */ /* 0x000fc4000bf05300 */
[----:B------:R-:W-:Y:S02]  /*2fe0*/  CS2R R20, SRZ ;  /* 0x0000000000147805 */ /* 0x000fe4000001ff00 */
[----:B------:R-:W-:Y:S01]  /*2ff0*/  LOP3.LUT R3, R3, 0x1ffffffc, RZ, 0xc0, !PT ;  /* 0x1ffffffc03037812 */ /* 0x000fe200078ec0ff */
[----:B------:R-:W-:Y:S01]  /*3000*/  UIADD3 UR4, -UR4, UR39, URZ ;  /* 0x0000002704047290 */ /* 0x000fe2000fffe13f */
[----:B------:R-:W-:Y:S01]  /*3010*/  IMAD.U32 R19, RZ, RZ, UR5 ;  /* 0x00000005ff137e24 */ /* 0x000fe2000f8e00ff */
[----:B------:R-:W-:Y:S01]  /*3020*/  ULDC.64 UR14, c[0x0][0x250] ;  /* 0x00009400000e7ab9 */ /* 0x000fe20000000a00 */
[----:B-1----:R-:W-:-:S03]  /*3030*/  IADD3 R2, -R3, R18, RZ ;  /* 0x0000001203027210 */ /* 0x002fc60007ffe1ff */
[----:B------:R-:W-:Y:S02]  /*3040*/  ISETP.NE.OR P0, PT, R25, UR4, !P0 ;  /* 0x0000000419007c0c */ /* 0x000fe4000c705670 */
[----:B------:R-:W-:-:S11]  /*3050*/  IMAD.SHL.U32 R2, R2, 0x8, RZ ;  /* 0x0000000802027824 */ /* 0x000fd600078e00ff */
[----:B------:R-:W1:Y:S01]  /*3060*/  @!P0 S2R R7, SR_CTAID.X ;  /* 0x0000000000078919 */ /* 0x000e620000002500 */
[----:B0-----:R-:W0:Y:S01]  /*3070*/  @!P0 LDC.64 R4, c[0x0][0x240] ;  /* 0x00009000ff048b82 */ /* 0x001e220000000a00 */
[----:B------:R-:W-:Y:S02]  /*3080*/  VIMNMX R35, R19, UR39, PT ;  /* 0x0000002713237c48 */ /* 0x000fe4000bfe0100 */
[----:B------:R-:W-:-:S04]  /*3090*/  IADD3 R26, R25, UR42, RZ ;  /* 0x0000002a191a7c10 */ /* 0x000fc8000fffe0ff */
[----:B------:R-:W-:Y:S01]  /*30a0*/  ISETP.GE.AND P1, PT, R26, R35, PT ;  /* 0x000000231a00720c */ /* 0x000fe20003f26270 */
[----:B------:R-:W-:Y:S01]  /*30b0*/  IMAD R31, R0, R19, R2 ;  /* 0x00000013001f7224 */ /* 0x000fe200078e0202 */
[----:B------:R-:W-:Y:S01]  /*30c0*/  BSSY B0, `(.L_x_1436) ;  /* 0x000008e000007945 */ /* 0x000fe20003800000 */
[----:B------:R-:W-:Y:S01]  /*30d0*/  HFMA2.MMA R27, -RZ, RZ, 0, 0 ;  /* 0x00000000ff1b7435 */ /* 0x000fe200000001ff */
[----:B------:R-:W-:Y:S02]  /*30e0*/  CS2R R28, SRZ ;  /* 0x00000000001c7805 */ /* 0x000fe4000001ff00 */
[----:B------:R-:W-:Y:S01]  /*30f0*/  CS2R R12, SRZ ;  /* 0x00000000000c7805 */ /* 0x000fe2000001ff00 */
[----:B------:R-:W-:Y:S01]  /*3100*/  IMAD.MOV.U32 R24, RZ, RZ, RZ ;  /* 0x000000ffff187224 */ /* 0x000fe200078e00ff */
[----:B------:R-:W-:Y:S01]  /*3110*/  LEA R34, R25, UR12, 0x1 ;  /* 0x0000000c19227c11 */ /* 0x000fe2000f8e08ff */
[----:B------:R-:W-:Y:S01]  /*3120*/  IMAD.MOV.U32 R14, RZ, RZ, RZ ;  /* 0x000000ffff0e7224 */ /* 0x000fe200078e00ff */
[----:B------:R-:W-:-:S02]  /*3130*/  SHF.R.S32.HI R30, RZ, 0x1f, R31 ;  /* 0x0000001fff1e7819 */ /* 0x000fc4000001141f */
[----:B-1----:R-:W-:-:S05]  /*3140*/  @!P0 LEA R3, R7, R2, 0x5 ;  /* 0x0000000207038211 */ /* 0x002fca00078e28ff */
[----:B0-----:R-:W-:Y:S01]  /*3150*/  @!P0 IMAD.WIDE R4, R3, 0x2, R4 ;  /* 0x0000000203048825 */ /* 0x001fe200078e0204 */
[----:B------:R-:W-:-:S04]  /*3160*/  MOV R3, RZ ;  /* 0x000000ff00037202 */ /* 0x000fc80000000f00 */
[----:B------:R0:W5:Y:S01]  /*3170*/  @!P0 LDG.E.128 R20, desc[UR36][R4.64] ;  /* 0x0000002404148981 */ /* 0x000162000c1e1d00 */
[----:B------:R-:W-:Y:S01]  /*3180*/  BAR.SYNC.DEFER_BLOCKING 0x0 ;  /* 0x0000000000007b1d */ /* 0x000fe20000010000 */
[----:B------:R-:W-:-:S05]  /*3190*/  ISETP.NE.AND P0, PT, R25, UR4, PT ;  /* 0x0000000419007c0c */ /* 0x000fca000bf05270 */
[----:B------:R-:W-:Y:S08]  /*31a0*/  @P1 BRA `(.L_x_1437) ;  /* 0x0000000400fc1947 */ /* 0x000ff00003800000 */
[----:B------:R-:W-:Y:S01]  /*31b0*/  IMAD.U32 R0, RZ, RZ, UR42 ;  /* 0x0000002aff007e24 */ /* 0x000fe2000f8e00ff */
[----:B------:R-:W-:Y:S01]  /*31c0*/  LOP3.LUT R3, RZ, R35, RZ, 0x33, !PT ;  /* 0x00000023ff037212 */ /* 0x000fe200078e33ff */
[----:B------:R-:W-:Y:S01]  /*31d0*/  BSSY B1, `(.L_x_1438) ;  /* 0x0000030000017945 */ /* 0x000fe20003800000 */
[----:B------:R-:W-:Y:S01]  /*31e0*/  CS2R R12, SRZ ;  /* 0x00000000000c7805 */ /* 0x000fe2000001ff00 */
[----:B------:R-:W-:Y:S01]  /*31f0*/  IMAD.MOV.U32 R14, RZ, RZ, RZ ;  /* 0x000000ffff0e7224 */ /* 0x000fe200078e00ff */
[----:B------:R-:W-:Y:S01]  /*3200*/  IADD3 R0, -R0, -0x2, -R25 ;  /* 0xfffffffe00007810 */ /* 0x000fe20007ffe919 */
[----:B------:R-:W-:Y:S01]  /*3210*/  IMAD.MOV.U32 R24, RZ, RZ, RZ ;  /* 0x000000ffff187224 */ /* 0x000fe200078e00ff */
[----:B------:R-:W-:Y:S02]  /*3220*/  MOV R27, RZ ;  /* 0x000000ff001b7202 */ /* 0x000fe40000000f00 */
[----:B------:R-:W-:Y:S02]  /*3230*/  CS2R R28, SRZ ;  /* 0x00000000001c7805 */ /* 0x000fe4000001ff00 */
[----:B------:R-:W-:-:S02]  /*3240*/  IADD3 R0, R0, -R3, RZ ;  /* 0x8000000300007210 */ /* 0x000fc40007ffe0ff */
[----:B------:R-:W-:Y:S02]  /*3250*/  MOV R3, RZ ;  /* 0x000000ff00037202 */ /* 0x000fe40000000f00 */
[C---:B------:R-:W-:Y:S02]  /*3260*/  LOP3.LUT P1, RZ, R0.reuse, 0x40, RZ, 0xc0, !PT ;  /* 0x0000004000ff7812 */ /* 0x040fe4000782c0ff */
[----:B------:R-:W-:Y:S01]  /*3270*/  LOP3.LUT P2, RZ, R0, 0xffffffc0, RZ, 0xc0, !PT ;  /* 0xffffffc000ff7812 */ /* 0x000fe2000784c0ff */
[----:B------:R-:W-:-:S10]  /*3280*/  IMAD.MOV.U32 R0, RZ, RZ, R26 ;  /* 0x000000ffff007224 */ /* 0x000fd400078e001a */
[----:B------:R-:W-:Y:S05]  /*3290*/  @P1 BRA `(.L_x_1439) ;  /* 0x00000000008c1947 */ /* 0x000fea0003800000 */
[----:B------:R-:W-:Y:S01]  /*32a0*/  IADD3 R0, P1, R26, UR43, RZ ;  /* 0x0000002b1a007c10 */ /* 0x000fe2000ff3e0ff */
[----:B------:R-:W-:-:S03]  /*32b0*/  ULDC.64 UR4, c[0x0][0x258] ;  /* 0x0000960000047ab9 */ /* 0x000fc60000000a00 */
[----:B------:R-:W-:Y:S02]  /*32c0*/  LEA.HI.X.SX32 R3, R26, UR11, 0x1, P1 ;  /* 0x0000000b1a037c11 */ /* 0x000fe400088f0eff */
[----:B0-----:R-:W-:Y:S01]  /*32d0*/  LEA R4, P1, R0, UR4, 0x2 ;  /* 0x0000000400047c11 */ /* 0x001fe2000f8210ff */
[----:B------:R-:W-:-:S03]  /*32e0*/  ULDC UR4, c[0x0][0x288] ;  /* 0x0000a20000047ab9 */ /* 0x000fc60000000800 */
[----:B------:R-:W-:-:S05]  /*32f0*/  LEA.HI.X R5, R0, UR5, R3, 0x2, P1 ;  /* 0x0000000500057c11 */ /* 0x000fca00088f1403 */
[----:B------:R-:W2:Y:S02]  /*3300*/  LDG.E R4, desc[UR36][R4.64] ;  /* 0x0000002404047981 */ /* 0x000ea4000c1e1900 */
[----:B--2---:R-:W-:Y:S01]  /*3310*/  IMAD R0, R4, UR4, RZ ;  /* 0x0000000404007c24 */ /* 0x004fe2000f8e02ff */
[----:B------:R-:W-:-:S03]  /*3320*/  ULDC.64 UR4, c[0x0][0x250] ;  /* 0x0000940000047ab9 */ /* 0x000fc60000000a00 */
[----:B------:R-:W-:-:S05]  /*3330*/  IMAD R0, R0, R19, R26 ;  /* 0x0000001300007224 */ /* 0x000fca00078e021a */
[----:B------:R-:W-:-:S04]  /*3340*/  SHF.L.U32 R0, R0, 0x5, RZ ;  /* 0x0000000500007819 */ /* 0x000fc800000006ff */
[----:B------:R-:W-:-:S04]  /*3350*/  IADD3 R3, P1, R31, R0, RZ ;  /* 0x000000001f037210 */ /* 0x000fc80007f3e0ff */
[----:B------:R-:W-:Y:S02]  /*3360*/  LEA.HI.X.SX32 R0, R0, R30, 0x1, P1 ;  /* 0x0000001e00007211 */ /* 0x000fe400008f0eff */
[----:B------:R-:W-:-:S04]  /*3370*/  LEA R28, P1, R3, UR4, 0x1 ;  /* 0x00000004031c7c11 */ /* 0x000fc8000f8208ff */
[----:B------:R-:W-:Y:S02]  /*3380*/  LEA.HI.X R29, R3, UR5, R0, 0x1, P1 ;  /* 0x00000005031d7c11 */ /* 0x000fe400088f0c00 */
[----:B------:R-:W0:Y:S04]  /*3390*/  LDS.U16 R0, [R34] ;  /* 0x0000000022007984 */ /* 0x000e280000000400 */
[----:B------:R-:W2:Y:S01]  /*33a0*/  LDG.E.128 R12, desc[UR36][R28.64] ;  /* 0x000000241c0c7981 */ /* 0x000ea2000c1e1d00 */
[----:B0-----:R-:W-:Y:S02]  /*33b0*/  HADD2.F32 R0, -RZ, R0.H0_H0 ;  /* 0x20000000ff007230 */ /* 0x001fe40000004100 */
[--C-:B--2---:R-:W-:Y:S02]  /*33c0*/  HADD2.F32 R5, -RZ, R13.reuse.H0_H0 ;  /* 0x2000000dff057230 */ /* 0x104fe40000004100 */
[----:B------:R-:W-:-:S02]  /*33d0*/  HADD2.F32 R7, -RZ, R13.H1_H1 ;  /* 0x3000000dff077230 */ /* 0x000fc40000004100 */
[--C-:B------:R-:W-:Y:S02]  /*33e0*/  HADD2.F32 R27, -RZ, R12.reuse.H0_H0 ;  /* 0x2000000cff1b7230 */ /* 0x100fe40000004100 */
[----:B------:R-:W-:Y:S02]  /*33f0*/  HADD2.F32 R13, -RZ, R15.H0_H0 ;  /* 0x2000000fff0d7230 */ /* 0x000fe40000004100 */
[----:B------:R-:W-:Y:S02]  /*3400*/  HADD2.F32 R3, -RZ, R12.H1_H1 ;  /* 0x3000000cff037230 */ /* 0x000fe40000004100 */
[C---:B------:R-:W-:Y:S01]  /*3410*/  FFMA.FTZ R12, R0.reuse, R27, RZ ;  /* 0x0000001b000c7223 */ /* 0x040fe200000100ff */
[--C-:B------:R-:W-:Y:S02]  /*3420*/  HADD2.F32 R9, -RZ, R14.reuse.H0_H0 ;  /* 0x2000000eff097230 */ /* 0x100fe40000004100 */
[----:B------:R-:W-:Y:S01]  /*3430*/  FFMA.FTZ R27, R0, R7, RZ ;  /* 0x00000007001b7223 */ /* 0x000fe200000100ff */
[----:B------:R-:W-:-:S02]  /*3440*/  HADD2.F32 R11, -RZ, R14.H1_H1 ;  /* 0x3000000eff0b7230 */ /* 0x000fc40000004100 */
[C---:B------:R-:W-:Y:S01]  /*3450*/  FFMA.FTZ R3, R0.reuse, R3, RZ ;  /* 0x0000000300037223 */ /* 0x040fe200000100ff */
[----:B------:R-:W-:Y:S02]  /*3460*/  HADD2.F32 R15, -RZ, R15.H1_H1 ;  /* 0x3000000fff0f7230 */ /* 0x000fe40000004100 */
[C---:B------:R-:W-:Y:S01]  /*3470*/  FFMA.FTZ R14, R0.reuse, R5, RZ ;  /* 0x00000005000e7223 */ /* 0x040fe200000100ff */
[C---:B------:R-:W-:Y:S01]  /*3480*/  FFMA.FTZ R24, R0.reuse, R9, RZ ;  /* 0x0000000900187223 */ /* 0x040fe200000100ff */
[C---:B------:R-:W-:Y:S01]  /*3490*/  FFMA.FTZ R29, R0.reuse, R11, RZ ;  /* 0x0000000b001d7223 */ /* 0x040fe200000100ff */
[C---:B------:R-:W-:Y:S01]  /*34a0*/  FFMA.FTZ R13, R0.reuse, R13, RZ ;  /* 0x0000000d000d7223 */ /* 0x040fe200000100ff */
[----:B------:R-:W-:Y:S01]  /*34b0*/  FFMA.FTZ R28, R0, R15, RZ ;  /* 0x0000000f001c7223 */ /* 0x000fe200000100ff */
[----:B------:R-:W-:-:S07]  /*34c0*/  VIADD R0, R26, 0x40 ;  /* 0x000000401a007836 */ /* 0x000fce0000000000 */
.L_x_1439:
[----:B------:R-:W-:Y:S05]  /*34d0*/  BSYNC B1 ;  /* 0x0000000000017941 */ /* 0x000fea0003800000 */
.L_x_1438:
[----:B------:R-:W-:Y:S05]  /*34e0*/  @!P2 BRA `(.L_x_1437) ;  /* 0x00000004002ca947 */ /* 0x000fea0003800000 */
[C---:B0-----:R-:W-:Y:S01]  /*34f0*/  LEA R4, R0.reuse, UR7, 0x1 ;  /* 0x0000000700047c11 */ /* 0x041fe2000f8e08ff */
[----:B------:R-:W-:Y:S01]  /*3500*/  ULDC UR8, c[0x0][0x288] ;  /* 0x0000a20000087ab9 */ /* 0x000fe20000000800 */
[----:B------:R-:W-:Y:S01]  /*3510*/  MOV R5, UR42 ;  /* 0x0000002a00057c02 */ /* 0x000fe20008000f00 */
[----:B------:R-:W-:Y:S01]  /*3520*/  ULDC.64 UR4, c[0x0][0x258] ;  /* 0x0000960000047ab9 */ /* 0x000fe20000000a00 */
[----:B------:R-:W-:Y:S01]  /*3530*/  IADD3 R33, P1, R0, UR43, RZ ;  /* 0x0000002b00217c10 */ /* 0x000fe2000ff3e0ff */
[----:B------:R-:W-:Y:S01]  /*3540*/  VIADD R4, R4, 0x80 ;  /* 0x0000008004047836 */ /* 0x000fe20000000000 */
[C---:B------:R-:W-:Y:S01]  /*3550*/  SHF.L.U32 R15, R0.reuse, 0x5, RZ ;  /* 0x00000005000f7819 */ /* 0x040fe200000006ff */
[----:B------:R-:W-:Y:S01]  /*3560*/  IMAD R38, R19, UR8, RZ ;  /* 0x0000000813267c24 */ /* 0x000fe2000f8e02ff */
[----:B------:R-:W-:Y:S01]  /*3570*/  LEA.HI.X.SX32 R6, R0, UR11, 0x1, P1 ;  /* 0x0000000b00067c11 */ /* 0x000fe200088f0eff */
[----:B------:R-:W-:Y:S01]  /*3580*/  IMAD R4, R5, -0x2, R4 ;  /* 0xfffffffe05047824 */ /* 0x000fe200078e0204 */
[----:B------:R-:W-:Y:S01]  /*3590*/  LEA R32, P1, R33, UR4, 0x2 ;  /* 0x0000000421207c11 */ /* 0x000fe2000f8210ff */
[----:B------:R-:W-:Y:S01]  /*35a0*/  IMAD.MOV.U32 R36, RZ, RZ, RZ ;  /* 0x000000ffff247224 */ /* 0x000fe200078e00ff */
[----:B------:R-:W-:Y:S01]  /*35b0*/  IADD3 R37, R15, 0x800, RZ ;  /* 0x000008000f257810 */ /* 0x000fe20007ffe0ff */
[----:B------:R-:W-:Y:S01]  /*35c0*/  IMAD.SHL.U32 R38, R38, 0x20, RZ ;  /* 0x0000002026267824 */ /* 0x000fe200078e00ff */
[----:B------:R-:W-:-:S02]  /*35d0*/  LEA.HI.X R33, R33, UR5, R6, 0x2, P1 ;  /* 0x0000000521217c11 */ /* 0x000fc400088f1406 */
[----:B------:R-:W-:-:S07]  /*35e0*/  IADD3 R39, R4, UR6, RZ ;  /* 0x0000000604277c10 */ /* 0x000fce000fffe0ff */
.L_x_1440:
[----:B------:R-:W2:Y:S04]  /*35f0*/  LDG.E R4, desc[UR36][R32.64] ;  /* 0x0000002420047981 */ /* 0x000ea8000c1e1900 */
[----:B------:R-:W3:Y:S04]  /*3600*/  LDG.E R6, desc[UR36][R32.64+0x100] ;  /* 0x0001002420067981 */ /* 0x000ee8000c1e1900 */
[----:B------:R-:W0:Y:S04]  /*3610*/  LDS.U16 R40, [R39+-0x80] ;  /* 0xffff800027287984 */ /* 0x000e280000000400 */
[----:B------:R-:W1:Y:S01]  /*3620*/  LDS.U16 R45, [R39] ;  /* 0x00000000272d7984 */ /* 0x000e620000000400 */
[----:B--2---:R-:W-:-:S04]  /*3630*/  IMAD R5, R38, R4, R15 ;  /* 0x0000000426057224 */ /* 0x004fc800078e020f */
[----:B------:R-:W-:Y:S02]  /*3640*/  IMAD.IADD R5, R5, 0x1, R36 ;  /* 0x0000000105057824 */ /* 0x000fe400078e0224 */
[----:B---3--:R-:W-:-:S03]  /*3650*/  IMAD R7, R38, R6, R37 ;  /* 0x0000000626077224 */ /* 0x008fc600078e0225 */
[----:B------:R-:W-:-:S04]  /*3660*/  IADD3 R8, P1, R31, R5, RZ ;  /* 0x000000051f087210 */ /* 0x000fc80007f3e0ff */
[----:B------:R-:W-:Y:S02]  /*3670*/  LEA.HI.X.SX32 R5, R5, R30, 0x1, P1 ;  /* 0x0000001e05057211 */ /* 0x000fe400008f0eff */
[----:B------:R-:W-:-:S04]  /*3680*/  LEA R4, P1, R8, UR14, 0x1 ;  /* 0x0000000e08047c11 */ /* 0x000fc8000f8208ff */
[----:B------:R-:W-:Y:S02]  /*3690*/  LEA.HI.X R5, R8, UR15, R5, 0x1, P1 ;  /* 0x0000000f08057c11 */ /* 0x000fe400088f0c05 */
[----:B------:R-:W-:-:S04]  /*36a0*/  IADD3 R8, R7, R36, RZ ;  /* 0x0000002407087210 */ /* 0x000fc80007ffe0ff */
[----:B------:R-:W-:Y:S01]  /*36b0*/  IADD3 R9, P1, R31, R8, RZ ;  /* 0x000000081f097210 */ /* 0x000fe20007f3e0ff */
[----:B------:R-:W2:Y:S03]  /*36c0*/  LDG.E.128 R4, desc[UR36][R4.64] ;  /* 0x0000002404047981 */ /* 0x000ea6000c1e1d00 */
[----:B------:R-:W-:Y:S02]  /*36d0*/  LEA.HI.X.SX32 R10, R8, R30, 0x1, P1 ;  /* 0x0000001e080a7211 */ /* 0x000fe400008f0eff */
[----:B------:R-:W-:-:S04]  /*36e0*/  LEA R8, P1, R9, UR14, 0x1 ;  /* 0x0000000e09087c11 */ /* 0x000fc8000f8208ff */
[----:B------:R-:W-:-:S06]  /*36f0*/  LEA.HI.X R9, R9, UR15, R10, 0x1, P1 ;  /* 0x0000000f09097c11 */ /* 0x000fcc00088f0c0a */
[----:B------:R-:W3:Y:S01]  /*3700*/  LDG.E.128 R8, desc[UR36][R8.64] ;  /* 0x0000002408087981 */ /* 0x000ee2000c1e1d00 */
[----:B------:R-:W-:Y:S01]  /*3710*/  IADD3 R32, P1, R32, 0x200, RZ ;  /* 0x0000020020207810 */ /* 0x000fe20007f3e0ff */
[----:B0-----:R-:W-:Y:S01]  /*3720*/  HADD2.F32 R41, -RZ, R40.H0_H0 ;  /* 0x20000028ff297230 */ /* 0x001fe20000004100 */
[----:B------:R-:W-:Y:S01]  /*3730*/  IADD3 R0, R0, 0x80, RZ ;  /* 0x0000008000007810 */ /* 0x000fe20007ffe0ff */
[----:B-1----:R-:W-:Y:S01]  /*3740*/  HADD2.F32 R45, -RZ, R45.H0_H0 ;  /* 0x2000002dff2d7230 */ /* 0x002fe20000004100 */
[----:B------:R-:W-:Y:S01]  /*3750*/  IADD3 R36, R36, 0x1000, RZ ;  /* 0x0000100024247810 */ /* 0x000fe20007ffe0ff */
[----:B------:R-:W-:Y:S01]  /*3760*/  IMAD.X R33, RZ, RZ, R33, P1 ;  /* 0x000000ffff217224 */ /* 0x000fe200008e0621 */
[----:B------:R-:W-:Y:S01]  /*3770*/  ISETP.GE.AND P1, PT, R0, R35, PT ;  /* 0x000000230000720c */ /* 0x000fe20003f26270 */
[----:B------:R-:W-:Y:S02]  /*3780*/  VIADD R39, R39, 0x100 ;  /* 0x0000010027277836 */ /* 0x000fe40000000000 */
[----:B--2---:R-:W-:-:S02]  /*3790*/  HADD2.F32 R43, -RZ, R5.H0_H0 ;  /* 0x20000005ff2b7230 */ /* 0x004fc40000004100 */
[----:B------:R-:W-:Y:S02]  /*37a0*/  HADD2.F32 R42, -RZ, R5.H1_H1 ;  /* 0x30000005ff2a7230 */ /* 0x000fe40000004100 */
[----:B------:R-:W-:Y:S02]  /*37b0*/  HADD2.F32 R5, -RZ, R6.H0_H0 ;  /* 0x20000006ff057230 */ /* 0x000fe40000004100 */
[C---:B------:R-:W-:Y:S01]  /*37c0*/  FFMA.FTZ R14, R41.reuse, R43, R14 ;  /* 0x0000002b290e7223 */ /* 0x040fe2000001000e */
[----:B------:R-:W-:Y:S02]  /*37d0*/  HADD2.F32 R40, -RZ, R4.H0_H0 ;  /* 0x20000004ff287230 */ /* 0x000fe40000004100 */
[C---:B------:R-:W-:Y:S01]  /*37e0*/  FFMA.FTZ R27, R41.reuse, R42, R27 ;  /* 0x0000002a291b7223 */ /* 0x040fe2000001001b */
[----:B------:R-:W-:Y:S02]  /*37f0*/  HADD2.F32 R6, -RZ, R6.H1_H1 ;  /* 0x30000006ff067230 */ /* 0x000fe40000004100 */
[----:B------:R-:W-:Y:S01]  /*3800*/  FFMA.FTZ R5, R41, R5, R24 ;  /* 0x0000000529057223 */ /* 0x000fe20000010018 */
[----:B------:R-:W-:-:S02]  /*3810*/  HADD2.F32 R44, -RZ, R7.H0_H0 ;  /* 0x20000007ff2c7230 */ /* 0x000fc40000004100 */
[C---:B------:R-:W-:Y:S01]  /*3820*/  FFMA.FTZ R12, R41.reuse, R40, R12 ;  /* 0x00000028290c7223 */ /* 0x040fe2000001000c */
[----:B------:R-:W-:Y:S02]  /*3830*/  HADD2.F32 R4, -RZ, R4.H1_H1 ;  /* 0x30000004ff047230 */ /* 0x000fe40000004100 */
[C---:B------:R-:W-:Y:S01]  /*3840*/  FFMA.FTZ R6, R41.reuse, R6, R29 ;  /* 0x0000000629067223 */ /* 0x040fe2000001001d */
[----:B------:R-:W-:Y:S02]  /*3850*/  HADD2.F32 R7, -RZ, R7.H1_H1 ;  /* 0x30000007ff077230 */ /* 0x000fe40000004100 */
[C---:B------:R-:W-:Y:S01]  /*3860*/  FFMA.FTZ R13, R41.reuse, R44, R13 ;  /* 0x0000002c290d7223 */ /* 0x040fe2000001000d */
[--C-:B---3--:R-:W-:Y:S02]  /*3870*/  HADD2.F32 R29, -RZ, R9.reuse.H0_H0 ;  /* 0x20000009ff1d7230 */ /* 0x108fe40000004100 */
[----:B------:R-:W-:Y:S01]  /*3880*/  FFMA.FTZ R3, R41, R4, R3 ;  /* 0x0000000429037223 */ /* 0x000fe20000010003 */
[----:B------:R-:W-:-:S02]  /*3890*/  HADD2.F32 R24, -RZ, R9.H1_H1 ;  /* 0x30000009ff187230 */ /* 0x000fc40000004100 */
[----:B------:R-:W-:Y:S01]  /*38a0*/  FFMA.FTZ R7, R41, R7, R28 ;  /* 0x0000000729077223 */ /* 0x000fe2000001001c */
[----:B------:R-:W-:Y:S02]  /*38b0*/  HADD2.F32 R4, -RZ, R8.H0_H0 ;  /* 0x20000008ff047230 */ /* 0x000fe40000004100 */
[C---:B------:R-:W-:Y:S01]  /*38c0*/  FFMA.FTZ R14, R45.reuse, R29, R14 ;  /* 0x0000001d2d0e7223 */ /* 0x040fe2000001000e */
        /* <DEDUP_REMOVED lines=10> */
[C---:B------:R-:W-:Y:S02]  /*3970*/  FFMA.FTZ R13, R45.reuse, R10, R13 ;  /* 0x0000000a2d0d7223 */ /* 0x040fe4000001000d */
[----:B------:R-:W-:Y:S01]  /*3980*/  FFMA.FTZ R28, R45, R40, R7 ;  /* 0x000000282d1c7223 */ /* 0x000fe20000010007 */
[----:B------:R-:W-:Y:S06]  /*3990*/  @!P1 BRA `(.L_x_1440) ;  /* 0xfffffffc00149947 */ /* 0x000fec000383ffff */
.L_x_1437:
[----:B------:R-:W-:Y:S05]  /*39a0*/  BSYNC B0 ;  /* 0x0000000000007941 */ /* 0x000fea0003800000 */
.L_x_1436:
[----:B------:R-:W-:Y:S01]  /*39b0*/  ISETP.GE.AND P1, PT, R26, UR39, PT ;  /* 0x000000271a007c0c */ /* 0x000fe2000bf26270 */
[----:B------:R-:W-:Y:S01]  /*39c0*/  ULDC UR10, c[0x0][0x288] ;  /* 0x0000a200000a7ab9 */ /* 0x000fe20000000800 */
[----:B------:R-:W-:Y:S01]  /*39d0*/  ULDC.64 UR8, c[0x0][0x258] ;  /* 0x0000960000087ab9 */ /* 0x000fe20000000a00 */
[----:B------:R-:W-:Y:S01]  /*39e0*/  ULDC.64 UR14, c[0x0][0x250] ;  /* 0x00009400000e7ab9 */ /* 0x000fe20000000a00 */
[----:B------:R-:W-:Y:S09]  /*39f0*/  BSSY B0, `(.L_x_1441) ;  /* 0x00000c9000007945 */ /* 0x000ff20003800000 */
[----:B------:R-:W-:Y:S05]  /*3a00*/  @P1 BRA `(.L_x_1442) ;  /* 0x0000000c001c1947 */ /* 0x000fea0003800000 */
[----:B0-----:R-:W-:Y:S01]  /*3a10*/  IMAD.U32 R5, RZ, RZ, UR42 ;  /* 0x0000002aff057e24 */ /* 0x001fe2000f8e00ff */
[----:B------:R-:W-:Y:S01]  /*3a20*/  LOP3.LUT R0, RZ, R25, RZ, 0x33, !PT ;  /* 0x00000019ff007212 */ /* 0x000fe200078e33ff */
[----:B------:R-:W-:Y:S03]  /*3a30*/  BSSY B1, `(.L_x_1443) ;  /* 0x0000042000017945 */ /* 0x000fe60003800000 */
[----:B------:R-:W-:-:S04]  /*3a40*/  IADD3 R0, -R5, UR39, R0 ;  /* 0x0000002705007c10 */ /* 0x000fc8000fffe100 */
[----:B------:R-:W-:-:S13]  /*3a50*/  LOP3.LUT P1, RZ, R0, 0x40, RZ, 0xc0, !PT ;  /* 0x0000004000ff7812 */ /* 0x000fda000782c0ff */
[----:B------:R-:W-:Y:S05]  /*3a60*/  @P1 BRA `(.L_x_1444) ;  /* 0x0000000000f81947 */ /* 0x000fea0003800000 */
[----:B------:R-:W-:Y:S01]  /*3a70*/  ISETP.GE.AND P1, PT, R26, R19, PT ;  /* 0x000000131a00720c */ /* 0x000fe20003f26270 */
[----:B------:R-:W-:-:S12]  /*3a80*/  BSSY B2, `(.L_x_1445) ;  /* 0x000003b000027945 */ /* 0x000fd80003800000 */
[----:B------:R-:W-:Y:S05]  /*3a90*/  @!P1 BRA `(.L_x_1446) ;  /* 0x0000000000e49947 */ /* 0x000fea0003800000 */
[----:B------:R-:W-:Y:S01]  /*3aa0*/  IABS R7, R19 ;  /* 0x0000001300077213 */ /* 0x000fe20000000000 */
[----:B------:R-:W-:Y:S01]  /*3ab0*/  ULDC.64 UR4, c[0x0][0x258] ;  /* 0x0000960000047ab9 */ /* 0x000fe20000000a00 */
[----:B------:R-:W-:Y:S01]  /*3ac0*/  IABS R10, R26 ;  /* 0x0000001a000a7213 */ /* 0x000fe20000000000 */
[----:B------:R-:W0:Y:S01]  /*3ad0*/  LDS.U16 R34, [R34] ;  /* 0x0000000022227984 */ /* 0x000e220000000400 */
[----:B------:R-:W1:Y:S01]  /*3ae0*/  I2F.RP R6, R7 ;  /* 0x0000000700067306 */ /* 0x000e620000209400 */
[----:B------:R-:W-:Y:S02]  /*3af0*/  ISETP.GE.AND P2, PT, R26, RZ, PT ;  /* 0x000000ff1a00720c */ /* 0x000fe40003f46270 */
[----:B------:R-:W-:-:S05]  /*3b00*/  ISETP.NE.AND P3, PT, R19, RZ, PT ;  /* 0x000000ff1300720c */ /* 0x000fca0003f65270 */
[----:B-1----:R-:W1:Y:S02]  /*3b10*/  MUFU.RCP R6, R6 ;  /* 0x0000000600067308 */ /* 0x002e640000001000 */
[----:B-1----:R-:W-:-:S06]  /*3b20*/  IADD3 R8, R6, 0xffffffe, RZ ;  /* 0x0ffffffe06087810 */ /* 0x002fcc0007ffe0ff */
[----:B------:R-:W1:Y:S02]  /*3b30*/  F2I.FTZ.U32.TRUNC.NTZ R5, R8 ;  /* 0x0000000800057305 */ /* 0x000e64000021f000 */
[----:B-1----:R-:W-:-:S04]  /*3b40*/  IMAD.MOV R4, RZ, RZ, -R5 ;  /* 0x000000ffff047224 */ /* 0x002fc800078e0a05 */
        /* <DEDUP_REMOVED lines=27> */
[----:B------:R-:W-:-:S06]  /*3d00*/  LEA.HI.X R5, R6, UR5, R5, 0x1, P1 ;  /* 0x0000000506057c11 */ /* 0x000fcc00088f0c05 */
[----:B------:R-:W2:Y:S01]  /*3d10*/  LDG.E.128 R4, desc[UR36][R4.64] ;  /* 0x0000002404047981 */ /* 0x000ea2000c1e1d00 */
[----:B0-----:R-:W-:Y:S02]  /*3d20*/  HADD2.F32 R9, -RZ, R34.H0_H0 ;  /* 0x20000022ff097230 */ /* 0x001fe40000004100 */
[----:B--2---:R-:W-:Y:S02]  /*3d30*/  HADD2.F32 R15, -RZ, R6.H0_H0 ;  /* 0x20000006ff0f7230 */ /* 0x004fe40000004100 */
[----:B------:R-:W-:Y:S02]  /*3d40*/  HADD2.F32 R36, -RZ, R7.H0_H0 ;  /* 0x20000007ff247230 */ /* 0x000fe40000004100 */
[--C-:B------:R-:W-:Y:S02]  /*3d50*/  HADD2.F32 R8, -RZ, R4.reuse.H0_H0 ;  /* 0x20000004ff087230 */ /* 0x100fe40000004100 */
        /* <DEDUP_REMOVED lines=8> */
[----:B------:R-:W-:Y:S01]  /*3de0*/  FFMA.FTZ R14, R9, R11, R14 ;  /* 0x0000000b090e7223 */ /* 0x000fe2000001000e */
[----:B------:R-:W-:-:S02]  /*3df0*/  HADD2.F32 R7, -RZ, R7.H1_H1 ;  /* 0x30000007ff077230 */ /* 0x000fc40000004100 */
[C---:B------:R-:W-:Y:S01]  /*3e00*/  FFMA.FTZ R27, R9.reuse, R32, R27 ;  /* 0x00000020091b7223 */ /* 0x040fe2000001001b */
[C---:B------:R-:W-:Y:S02]  /*3e10*/  FFMA.FTZ R29, R9.reuse, R6, R29 ;  /* 0x00000006091d7223 */ /* 0x040fe4000001001d */
[----:B------:R-:W-:-:S07]  /*3e20*/  FFMA.FTZ R28, R9, R7, R28 ;  /* 0x00000007091c7223 */ /* 0x000fce000001001c */
.L_x_1446:
[----:B------:R-:W-:Y:S05]  /*3e30*/  BSYNC B2 ;  /* 0x0000000000027941 */ /* 0x000fea0003800000 */
.L_x_1445:
[----:B------:R-:W-:-:S07]  /*3e40*/  VIADD R26, R26, 0x40 ;  /* 0x000000401a1a7836 */ /* 0x000fce0000000000 */
.L_x_1444:
[----:B------:R-:W-:Y:S05]  /*3e50*/  BSYNC B1 ;  /* 0x0000000000017941 */ /* 0x000fea0003800000 */
.L_x_1443:
[----:B------:R-:W-:-:S13]  /*3e60*/  LOP3.LUT P1, RZ, R0, 0xffffffc0, RZ, 0xc0, !PT ;  /* 0xffffffc000ff7812 */ /* 0x000fda000782c0ff */
[----:B------:R-:W-:Y:S05]  /*3e70*/  @!P1 BRA `(.L_x_1442) ;  /* 0x0000000800009947 */ /* 0x000fea0003800000 */
[----:B------:R-:W0:Y:S01]  /*3e80*/  LDC R19, c[0x0][0x284] ;  /* 0x0000a100ff137b82 */ /* 0x000e220000000800 */
[----:B------:R-:W-:Y:S02]  /*3e90*/  LEA R0, R26, UR7, 0x1 ;  /* 0x000000071a007c11 */ /* 0x000fe4000f8e08ff */
[----:B------:R-:W-:-:S05]  /*3ea0*/  MOV R9, UR42 ;  /* 0x0000002a00097c02 */ /* 0x000fca0008000f00 */
[----:B------:R-:W-:Y:S02]  /*3eb0*/  IMAD R9, R9, -0x2, R0 ;  /* 0xfffffffe09097824 */ /* 0x000fe400078e0200 */
[----:B------:R-:W-:-:S03]  /*3ec0*/  IMAD.MOV.U32 R0, RZ, RZ, RZ ;  /* 0x000000ffff007224 */ /* 0x000fc600078e00ff */
[----:B------:R-:W-:-:S07]  /*3ed0*/  IADD3 R9, R9, UR6, RZ ;  /* 0x0000000609097c10 */ /* 0x000fce000fffe0ff */
.L_x_1451:
[C---:B0-----:R-:W-:Y:S01]  /*3ee0*/  ISETP.GE.AND P2, PT, R26.reuse, R19, PT ;  /* 0x000000131a00720c */ /* 0x041fe20003f46270 */
[----:B------:R-:W-:Y:S01]  /*3ef0*/  VIADD R10, R26, 0x40 ;  /* 0x000000401a0a7836 */ /* 0x000fe20000000000 */
[----:B------:R-:W-:Y:S01]  /*3f00*/  BSSY B1, `(.L_x_1447) ;  /* 0x000003a000017945 */ /* 0x000fe20003800000 */
[----:B------:R-:W-:-:S03]  /*3f10*/  IADD3 R8, R9, R0, RZ ;  /* 0x0000000009087210 */ /* 0x000fc60007ffe0ff */
[----:B------:R-:W-:-:S07]  /*3f20*/  ISETP.GE.AND P1, PT, R10, R19, PT ;  /* 0x000000130a00720c */ /* 0x000fce0003f26270 */
[----:B------:R-:W-:Y:S06]  /*3f30*/  @!P2 BRA `(.L_x_1448) ;  /* 0x0000000000d8a947 */ /* 0x000fec0003800000 */
[----:B------:R-:W-:Y:S02]  /*3f40*/  IABS R7, R19 ;  /* 0x0000001300077213 */ /* 0x000fe40000000000 */
[----:B------:R-:W-:Y:S02]  /*3f50*/  IABS R32, R26 ;  /* 0x0000001a00207213 */ /* 0x000fe40000000000 */
[----:B------:R-:W0:Y:S01]  /*3f60*/  I2F.RP R6, R7 ;  /* 0x0000000700067306 */ /* 0x000e220000209400 */
[----:B------:R-:W-:Y:S02]  /*3f70*/  ISETP.GE.AND P3, PT, R26, RZ, PT ;  /* 0x000000ff1a00720c */ /* 0x000fe40003f66270 */
[----:B------:R-:W-:-:S05]  /*3f80*/  ISETP.NE.AND P4, PT, R19, RZ, PT ;  /* 0x000000ff1300720c */ /* 0x000fca0003f85270 */
[----:B0-----:R-:W0:Y:S02]  /*3f90*/  MUFU.RCP R6, R6 ;  /* 0x0000000600067308 */ /* 0x001e240000001000 */
[----:B0-----:R-:W-:-:S06]  /*3fa0*/  VIADD R11, R6, 0xffffffe ;  /* 0x0ffffffe060b7836 */ /* 0x001fcc0000000000 */
[----:B------:R0:W1:Y:S02]  /*3fb0*/  F2I.FTZ.U32.TRUNC.NTZ R5, R11 ;  /* 0x0000000b00057305 */ /* 0x000064000021f000 */
[----:B0-----:R-:W0:Y:S01]  /*3fc0*/  LDS.U16 R11, [R8] ;  /* 0x00000000080b7984 */ /* 0x001e220000000400 */
        /* <DEDUP_REMOVED lines=45> */
.L_x_1448:
[----:B------:R-:W-:Y:S05]  /*42a0*/  BSYNC B1 ;  /* 0x0000000000017941 */ /* 0x000fea0003800000 */
.L_x_1447:
[----:B------:R-:W-:Y:S04]  /*42b0*/  BSSY B1, `(.L_x_1449) ;  /* 0x0000038000017945 */ /* 0x000fe80003800000 */
[----:B------:R-:W-:Y:S05]  /*42c0*/  @!P1 BRA `(.L_x_1450) ;  /* 0x0000000000d89947 */ /* 0x000fea0003800000 */
[----:B------:R-:W-:Y:S01]  /*42d0*/  IABS R7, R19 ;  /* 0x0000001300077213 */ /* 0x000fe20000000000 */
[----:B------:R-:W0:Y:S01]  /*42e0*/  LDS.U16 R8, [R8+0x80] ;  /* 0x0000800008087984 */ /* 0x000e220000000400 */
[----:B------:R-:W-:Y:S02]  /*42f0*/  IABS R32, R10 ;  /* 0x0000000a00207213 */ /* 0x000fe40000000000 */
        /* <DEDUP_REMOVED lines=51> */
.L_x_1450:
[----:B------:R-:W-:Y:S05]  /*4630*/  BSYNC B1 ;  /* 0x0000000000017941 */ /* 0x000fea0003800000 */
.L_x_1449:
[----:B------:R-:W-:Y:S01]  /*4640*/  IADD3 R26, R26, 0x80, RZ ;  /* 0x000000801a1a7810 */ /* 0x000fe20007ffe0ff */
[----:B------:R-:W-:-:S03]  /*4650*/  VIADD R0, R0, 0x100 ;  /* 0x0000010000007836 */ /* 0x000fc60000000000 */
[----:B------:R-:W-:-:S13]  /*4660*/  ISETP.GE.AND P1, PT, R26, UR39, PT ;  /* 0x000000271a007c0c */ /* 0x000fda000bf26270 */
[----:B------:R-:W-:Y:S05]  /*4670*/  @!P1 BRA `(.L_x_1451) ;  /* 0xfffffff800189947 */ /* 0x000fea000383ffff */
.L_x_1442:
[----:B------:R-:W-:Y:S05]  /*4680*/  BSYNC B0 ;  /* 0x0000000000007941 */ /* 0x000fea0003800000 */
.L_x_1441:
[----:B------:R-:W-:Y:S04]  /*4690*/  BSSY B0, `(.L_x_1452) ;  /* 0x000005b000007945 */ /* 0x000fe80003800000 */
[----:B------:R-:W-:Y:S05]  /*46a0*/  @P0 BRA `(.L_x_1453) ;  /* 0x0000000400640947 */ /* 0x000fea0003800000 */
[----:B------:R-:W-:Y:S01]  /*46b0*/  ULDC.64 UR4, c[0x0][0x2f0] ;  /* 0x0000bc0000047ab9 */ /* 0x000fe20000000a00 */
[----:B------:R-:W1:Y:S01]  /*46c0*/  LDC R8, c[0x0][0x308] ;  /* 0x0000c200ff087b82 */ /* 0x000e620000000800 */
[----:B------:R-:W-:-:S04]  /*46d0*/  ISETP.NE.U32.AND P0, PT, RZ, UR4, PT ;  /* 0x00000004ff007c0c */ /* 0x000fc8000bf05070 */
[----:B------:R-:W-:-:S13]  /*46e0*/  ISETP.NE.AND.EX P0, PT, RZ, UR5, PT, P0 ;  /* 0x00000005ff007c0c */ /* 0x000fda000bf05300 */
[----:B------:R-:W2:Y:S01]  /*46f0*/  @P0 S2R R0, SR_CTAID.X ;  /* 0x0000000000000919 */ /* 0x000ea20000002500 */
[----:B------:R-:W2:Y:S01]  /*4700*/  @P0 LDC R6, c[0x0][0x288] ;  /* 0x0000a200ff060b82 */ /* 0x000ea20000000800 */
[----:B-1----:R-:W-:-:S07]  /*4710*/  ISETP.NE.AND P2, PT, R8, 0x2, PT ;  /* 0x000000020800780c */ /* 0x002fce0003f45270 */
[----:B0-----:R-:W0:Y:S08]  /*4720*/  @P0 LDC.64 R4, c[0x0][0x2e8] ;  /* 0x0000ba00ff040b82 */ /* 0x001e300000000a00 */
[----:B------:R-:W1:Y:S01]  /*4730*/  @P2 LDC.64 R8, c[0x0][0x238] ;  /* 0x00008e00ff082b82 */ /* 0x000e620000000a00 */
[----:B------:R-:W-:Y:S01]  /*4740*/  IADD3 R15, R2, UR41, RZ ;  /* 0x00000029020f7c10 */ /* 0x000fe2000fffe0ff */
[----:B--2---:R-:W-:-:S05]  /*4750*/  @P0 IMAD R7, R17, R6, R0 ;  /* 0x0000000611070224 */ /* 0x004fca00078e0200 */
[----:B------:R-:W-:-:S05]  /*4760*/  @P0 LEA R7, R7, R2, 0x5 ;  /* 0x0000000207070211 */ /* 0x000fca00078e28ff */
[----:B0-----:R-:W-:-:S04]  /*4770*/  @P0 IMAD.WIDE R4, R7, 0x2, R4 ;  /* 0x0000000207040825 */ /* 0x001fc800078e0204 */
[----:B-1----:R-:W-:Y:S02]  /*4780*/  @P2 IMAD.WIDE R8, R15, 0x2, R8 ;  /* 0x000000020f082825 */ /* 0x002fe400078e0208 */
[----:B------:R-:W5:Y:S04]  /*4790*/  @P0 LDG.E.128 R4, desc[UR36][R4.64] ;  /* 0x0000002404040981 */ /* 0x000f68000c1e1d00 */
[----:B------:R-:W5:Y:S01]  /*47a0*/  @P2 LDG.E.128 R8, desc[UR36][R8.64] ;  /* 0x0000002408082981 */ /* 0x000f62000c1e1d00 */
[----:B------:R-:W-:Y:S01]  /*47b0*/  UIADD3 UR4, -UR42, UR39, URZ ;  /* 0x000000272a047290 */ /* 0x000fe2000fffe13f */
[----:B------:R-:W-:Y:S02]  /*47c0*/  IMAD R19, R19, UR40, R2 ;  /* 0x0000002813137c24 */ /* 0x000fe4000f8e0202 */
[----:B------:R-:W-:Y:S01]  /*47d0*/  IMAD.SHL.U32 R16, R16, 0x20, RZ ;  /* 0x0000002010107824 */ /* 0x000fe200078e00ff */
[----:B------:R-:W-:-:S02]  /*47e0*/  ULEA UR4, UR4, UR12, 0x1 ;  /* 0x0000000c04047291 */ /* 0x000fc4000f8e083f */
[----:B------:R-:W-:Y:S02]  /*47f0*/  SHF.R.S32.HI R17, RZ, 0x1f, R19 ;  /* 0x0000001fff117819 */ /* 0x000fe40000011413 */
[----:B------:R-:W-:-:S04]  /*4800*/  IADD3 R19, P1, R16, R19, RZ ;  /* 0x0000001310137210 */ /* 0x000fc80007f3e0ff */
[----:B------:R-:W-:Y:S01]  /*4810*/  LEA.HI.X.SX32 R26, R16, R17, 0x1, P1 ;  /* 0x00000011101a7211 */ /* 0x000fe200008f0eff */
[----:B------:R-:W0:Y:S01]  /*4820*/  LDS.U16 R0, [UR4] ;  /* 0x00000004ff007984 */ /* 0x000e220008000400 */
[----:B------:R-:W-:Y:S02]  /*4830*/  ULDC.64 UR4, c[0x0][0x250] ;  /* 0x0000940000047ab9 */ /* 0x000fe40000000a00 */
[----:B------:R-:W-:-:S04]  /*4840*/  LEA R16, P1, R19, UR4, 0x1 ;  /* 0x0000000413107c11 */ /* 0x000fc8000f8208ff */
[----:B------:R-:W-:Y:S01]  /*4850*/  LEA.HI.X R17, R19, UR5, R26, 0x1, P1 ;  /* 0x0000000513117c11 */ /* 0x000fe200088f0c1a */
[----:B------:R-:W-:Y:S08]  /*4860*/  @P2 BRA `(.L_x_1454) ;  /* 0x00000000008c2947 */ /* 0x000ff00003800000 */
[----:B------:R-:W-:Y:S02]  /*4870*/  ULDC.64 UR4, c[0x0][0x238] ;  /* 0x00008e0000047ab9 */ /* 0x000fe40000000a00 */
[----:B-----5:R-:W-:-:S04]  /*4880*/  IADD3 R8, P1, R15, UR4, RZ ;  /* 0x000000040f087c10 */ /* 0x020fc8000ff3e0ff */
[----:B------:R-:W-:Y:S01]  /*4890*/  LEA.HI.X.SX32 R9, R15, UR5, 0x1, P1 ;  /* 0x000000050f097c11 */ /* 0x000fe200088f0eff */
[----:B------:R-:W1:Y:S04]  /*48a0*/  LDC.64 R10, c[0x0][0x2f8] ;  /* 0x0000be00ff0a7b82 */ /* 0x000e680000000a00 */
[----:B------:R-:W2:Y:S04]  /*48b0*/  LDG.E.64 R34, desc[UR36][R8.64] ;  /* 0x0000002408227981 */ /* 0x000ea8000c1e1b00 */
[----:B-1----:R1:W3:Y:S01]  /*48c0*/  LDG.E R11, desc[UR36][R10.64+0x8] ;  /* 0x000008240a0b7981 */ /* 0x0022e2000c1e1900 */
[C---:B--2---:R-:W-:Y:S01]  /*48d0*/  SHF.R.U64 R32, R34.reuse, 0x10, R35 ;  /* 0x0000001022207819 */ /* 0x044fe20000001223 */
[----:B------:R-:W-:Y:S01]  /*48e0*/  I2F.S8 R26, R35 ;  /* 0x00000023001a7306 */ /* 0x000fe20000001400 */
[----:B------:R-:W-:-:S02]  /*48f0*/  PRMT R8, R34, 0x9910, RZ ;  /* 0x0000991022087816 */ /* 0x000fc400000000ff */
[----:B-1----:R-:W-:Y:S02]  /*4900*/  PRMT R10, R35, 0x9910, RZ ;  /* 0x00009910230a7816 */ /* 0x002fe400000000ff */
[----:B------:R-:W-:Y:S02]  /*4910*/  PRMT R9, R32, 0x9910, RZ ;  /* 0x0000991020097816 */ /* 0x000fe400000000ff */
[--C-:B------:R-:W-:Y:S01]  /*4920*/  SHF.R.S32.HI R31, RZ, 0x18, R35.reuse ;  /* 0x00000018ff1f7819 */ /* 0x100fe20000011423 */
[----:B------:R-:W3:Y:S01]  /*4930*/  I2F.S8 R15, R34 ;  /* 0x00000022000f7306 */ /* 0x000ee20000001400 */
[----:B------:R-:W-:Y:S02]  /*4940*/  SHF.R.U32.HI R30, RZ, 0x10, R35 ;  /* 0x00000010ff1e7819 */ /* 0x000fe40000011623 */
[----:B------:R-:W-:Y:S02]  /*4950*/  SHF.R.S32.HI R8, RZ, 0x8, R8 ;  /* 0x00000008ff087819 */ /* 0x000fe40000011408 */
[----:B------:R-:W-:-:S02]  /*4960*/  SHF.R.S32.HI R10, RZ, 0x8, R10 ;  /* 0x00000008ff0a7819 */ /* 0x000fc4000001140a */
[----:B------:R-:W-:Y:S01]  /*4970*/  SHF.R.S32.HI R9, RZ, 0x8, R9 ;  /* 0x00000008ff097819 */ /* 0x000fe20000011409 */
[----:B------:R-:W1:Y:S01]  /*4980*/  I2F.S16 R31, R31 ;  /* 0x0000001f001f7306 */ /* 0x000e620000101400 */
[----:B---3--:R-:W-:-:S07]  /*4990*/  FMUL.FTZ R15, R15, R11 ;  /* 0x0000000b0f0f7220 */ /* 0x008fce0000410000 */
[----:B------:R-:W2:Y:S01]  /*49a0*/  I2F.S8 R30, R30 ;  /* 0x0000001e001e7306 */ /* 0x000ea20000001400 */
[----:B-1----:R-:W-:-:S07]  /*49b0*/  FMUL.FTZ R33, R31, R11 ;  /* 0x0000000b1f217220 */ /* 0x002fce0000410000 */
[----:B------:R1:W3:Y:S01]  /*49c0*/  I2F.S8 R19, R32 ;  /* 0x0000002000137306 */ /* 0x0002e20000001400 */
[----:B--2---:R-:W-:-:S07]  /*49d0*/  FMUL.FTZ R30, R30, R11 ;  /* 0x0000000b1e1e7220 */ /* 0x004fce0000410000 */
[----:B------:R-:W2:Y:S01]  /*49e0*/  I2F.S16 R8, R8 ;  /* 0x0000000800087306 */ /* 0x000ea20000101400 */
[-C--:B-1----:R-:W-:Y:S01]  /*49f0*/  FMUL.FTZ R32, R26, R11.reuse ;  /* 0x0000000b1a207220 */ /* 0x082fe20000410000 */
[----:B---3--:R-:W-:-:S06]  /*4a00*/  FMUL.FTZ R19, R19, R11 ;  /* 0x0000000b13137220 */ /* 0x008fcc0000410000 */
[----:B------:R-:W1:Y:S01]  /*4a10*/  I2F.S16 R10, R10 ;  /* 0x0000000a000a7306 */ /* 0x000e620000101400 */
[----:B--2---:R-:W-:-:S07]  /*4a20*/  FMUL.FTZ R8, R8, R11 ;  /* 0x0000000b08087220 */ /* 0x004fce0000410000 */
[----:B------:R-:W2:Y:S01]  /*4a30*/  I2F.S16 R9, R9 ;  /* 0x0000000900097306 */ /* 0x000ea20000101400 */
[----:B------:R-:W-:Y:S01]  /*4a40*/  F2FP.F16.F32.PACK_AB R8, R8, R15 ;  /* 0x0000000f0808723e */ /* 0x000fe200000000ff */
[----:B-1----:R-:W-:-:S05]  /*4a50*/  FMUL.FTZ R31, R10, R11 ;  /* 0x0000000b0a1f7220 */ /* 0x002fca0000410000 */
[----:B------:R-:W-:Y:S01]  /*4a60*/  F2FP.F16.F32.PACK_AB R10, R31, R32 ;  /* 0x000000201f0a723e */ /* 0x000fe200000000ff */
[----:B--2---:R-:W-:Y:S01]  /*4a70*/  FMUL.FTZ R26, R9, R11 ;  /* 0x0000000b091a7220 */ /* 0x004fe20000410000 */
[----:B------:R-:W-:-:S04]  /*4a80*/  F2FP.F16.F32.PACK_AB R11, R33, R30 ;  /* 0x0000001e210b723e */ /* 0x000fc800000000ff */
[----:B------:R-:W-:-:S07]  /*4a90*/  F2FP.F16.F32.PACK_AB R9, R26, R19 ;  /* 0x000000131a09723e */ /* 0x000fce00000000ff */
.L_x_1454:
[----:B-----5:R-:W-:Y:S01]  /*4aa0*/  HFMA2.MMA R8, R8, 1, 1, R20 ;  /* 0x3c003c0008087835 */ /* 0x020fe20000000014 */
[----:B------:R-:W-:Y:S01]  /*4ab0*/  HADD2 R9, R9, R21 ;  /* 0x0000001509097230 */ /* 0x000fe20000000000 */
[----:B------:R-:W-:Y:S01]  /*4ac0*/  HFMA2.MMA R10, R10, 1, 1, R22 ;  /* 0x3c003c000a0a7835 */ /* 0x000fe20000000016 */
[----:B------:R-:W-:-:S04]  /*4ad0*/  HADD2 R11, R11, R23 ;  /* 0x000000170b0b7230 */ /* 0x000fc80000000000 */
[----:B------:R-:W-:Y:S01]  /*4ae0*/  @P0 HFMA2.MMA R9, R9, R5, -RZ ;  /* 0x0000000509090235 */ /* 0x000fe200001000ff */
[----:B0-----:R-:W-:Y:S01]  /*4af0*/  HADD2.F32 R5, -RZ, R0.H0_H0 ;  /* 0x20000000ff057230 */ /* 0x001fe20000004100 */
[----:B------:R-:W-:Y:S01]  /*4b00*/  @P0 HFMA2.MMA R11, R11, R7, -RZ ;  /* 0x000000070b0b0235 */ /* 0x000fe200001000ff */
[----:B------:R-:W-:Y:S02]  /*4b10*/  @P0 HMUL2 R8, R8, R4 ;  /* 0x0000000408080232 */ /* 0x000fe40000000000 */
[----:B------:R-:W-:-:S03]  /*4b20*/  @P0 HMUL2 R10, R10, R6 ;  /* 0x000000060a0a0232 */ /* 0x000fc60000000000 */
[--C-:B------:R-:W-:Y:S02]  /*4b30*/  HADD2.F32 R0, -RZ, R8.reuse.H0_H0 ;  /* 0x20000008ff007230 */ /* 0x100fe40000004100 */
[----:B------:R1:W-:Y:S01]  /*4b40*/  STG.E.128 desc[UR36][R16.64], R8 ;  /* 0x0000000810007986 */ /* 0x0003e2000c101d24 */
[----:B------:R-:W-:Y:S02]  /*4b50*/  HADD2.F32 R4, -RZ, R8.H1_H1 ;  /* 0x30000008ff047230 */ /* 0x000fe40000004100 */
        /* <DEDUP_REMOVED lines=13> */
[----:B-1----:R-:W-:-:S07]  /*4c30*/  FFMA.FTZ R28, R5, R19, R28 ;  /* 0x00000013051c7223 */ /* 0x002fce000001001c */
.L_x_1453:
[----:B------:R-:W-:Y:S05]  /*4c40*/  BSYNC B0 ;  /* 0x0000000000007941 */ /* 0x000fea0003800000 */
.L_x_1452:
[C---:B0-----:R-:W-:Y:S01]  /*4c50*/  LOP3.LUT R4, R18.reuse, 0xffffff80, RZ, 0xc0, !PT ;  /* 0xffffff8012047812 */ /* 0x041fe200078ec0ff */
        /* <DEDUP_REMOVED lines=13> */
[C---:B------:R-:W-:Y:S02]  /*4d30*/  LOP3.LUT R15, R18.reuse, 0xfffffff0, RZ, 0xc0, !PT ;  /* 0xfffffff0120f7812 */ /* 0x040fe400078ec0ff */
        /* <DEDUP_REMOVED lines=11> */
.L_x_1456:
[----:B------:R-:W-:Y:S05]  /*4df0*/  BSYNC B0 ;  /* 0x0000000000007941 */ /* 0x000fea0003800000 */
.L_x_1455:
        /* <DEDUP_REMOVED lines=11> */
[----:B------:R-:W-:-:S02]  /*4eb0*/  HADD2.F32 R10, -RZ, R7.H0_H0 ;  /* 0x20000007ff0a7230 */ /* 0x000fc40000004100 */
[----:B------:R-:W-:Y:S01]  /*4ec0*/  FADD.FTZ R12, R12, R9 ;  /* 0x000000090c0c7221 */ /* 0x000fe20000010000 */
[----:B------:R-:W-:Y:S02]  /*4ed0*/  HADD2.F32 R4, -RZ, R4.H1_H1 ;  /* 0x30000004ff047230 */ /* 0x000fe40000004100 */
[----:B------:R-:W-:Y:S01]  /*4ee0*/  FADD.FTZ R24, R24, R5 ;  /* 0x0000000518187221 */ /* 0x000fe20000010000 */
[----:B------:R-:W-:Y:S02]  /*4ef0*/  HADD2.F32 R6, -RZ, R6.H1_H1 ;  /* 0x30000006ff067230 */ /* 0x000fe40000004100 */
[----:B------:R-:W-:Y:S01]  /*4f00*/  FADD.FTZ R13, R13, R10 ;  /* 0x0000000a0d0d7221 */ /* 0x000fe20000010000 */
[----:B------:R-:W-:Y:S02]  /*4f10*/  HADD2.F32 R7, -RZ, R7.H1_H1 ;  /* 0x30000007ff077230 */ /* 0x000fe40000004100 */
[----:B------:R-:W-:Y:S01]  /*4f20*/  FADD.FTZ R3, R3, R4 ;  /* 0x0000000403037221 */ /* 0x000fe20000010000 */
[----:B------:R-:W-:-:S02]  /*4f30*/  FADD.FTZ R29, R29, R6 ;  /* 0x000000061d1d7221 */ /* 0x000fc40000010000 */
[----:B------:R-:W-:-:S07]  /*4f40*/  FADD.FTZ R28, R28, R7 ;  /* 0x000000071c1c7221 */ /* 0x000fce0000010000 */
.L_x_1458:
[----:B------:R-:W-:Y:S05]  /*4f50*/  BSYNC B0 ;  /* 0x0000000000007941 */ /* 0x000fea0003800000 */
.L_x_1457:
        /* <DEDUP_REMOVED lines=9> */
.L_x_1460:
[----:B------:R-:W-:Y:S05]  /*4ff0*/  BSYNC B0 ;  /* 0x0000000000007941 */ /* 0x000fea0003800000 */
.L_x_1459:
        /* <DEDUP_REMOVED lines=21> */
.L_x_1462:
[----:B------:R-:W-:Y:S05]  /*5150*/  BSYNC B0 ;  /* 0x0000000000007941 */ /* 0x000fea0003800000 */
.L_x_1461:
        /* <DEDUP_REMOVED lines=9> */
.L_x_1464:
[----:B------:R-:W-:Y:S05]  /*51f0*/  BSYNC B0 ;  /* 0x0000000000007941 */ /* 0x000fea0003800000 */
.L_x_1463:
        /* <DEDUP_REMOVED lines=21> */
.L_x_1466:
[----:B------:R-:W-:Y:S05]  /*5350*/  BSYNC B0 ;  /* 0x0000000000007941 */ /* 0x000fea0003800000 */
.L_x_1465:
        /* <DEDUP_REMOVED lines=8> */
.L_x_1468:
[----:B------:R-:W-:Y:S05]  /*53e0*/  BSYNC B0 ;  /* 0x0000000000007941 */ /* 0x000fea0003800000 */
.L_x_1467:
        /* <DEDUP_REMOVED lines=20> */
.L_x_1470:
[----:B------:R-:W-:Y:S05]  /*5530*/  BSYNC B0 ;  /* 0x0000000000007941 */ /* 0x000fea0003800000 */
.L_x_1469:
        /* <DEDUP_REMOVED lines=8> */
.L_x_1472:
[----:B------:R-:W-:Y:S05]  /*55c0*/  BSYNC B0 ;  /* 0x0000000000007941 */ /* 0x000fea0003800000 */
.L_x_1471:
[----:B------:R-:W-:Y:S01]  /*55d0*/  BAR.SYNC.DEFER_BLOCKING 0x0 ;  /* 0x0000000000007b1d */ /* 0x000fe20000010000 */
[----:B------:R-:W-:-:S05]  /*55e0*/  ISETP.GT.AND P1, PT, R18, 0x7, PT ;  /* 0x000000071200780c */ /* 0x000fca0003f24270 */
[----:B------:R-:W-:Y:S08]  /*55f0*/  BSSY B0, `(.L_x_1473) ;  /* 0x0000013000007945 */ /* 0x000ff00003800000 */
[----:B------:R-:W-:Y:S05]  /*5600*/  @P1 BRA `(.L_x_1474) ;  /* 0x0000000000441947 */ /* 0x000fea0003800000 */
[----:B01234-:R-:W0:Y:S02]  /*5610*/  LDS.128 R4, [R0] ;  /* 0x0000000000047984 */ /* 0x01fe240000000c00 */
        /* <DEDUP_REMOVED lines=16> */
.L_x_1474:
[----:B------:R-:W-:Y:S05]  /*5720*/  BSYNC B0 ;  /* 0x0000000000007941 */ /* 0x000fea0003800000 */
.L_x_1473:
[----:B------:R-:W-:Y:S06]  /*5730*/  BAR.SYNC.DEFER_BLOCKING 0x0 ;  /* 0x0000000000007b1d */ /* 0x000fec0000010000 */
[----:B------:R-:W-:Y:S04]  /*5740*/  BSSY B0, `(.L_x_1475) ;  /* 0x0000007000007945 */ /* 0x000fe80003800000 */
[----:B------:R-:W-:Y:S05]  /*5750*/  @P3 BRA `(.L_x_1476) ;  /* 0x0000000000143947 */ /* 0x000fea0003800000 */
[----:B01234-:R-:W-:Y:S02]  /*5760*/  F2FP.F16.F32.PACK_AB R4, R3, R12 ;  /* 0x0000000c0304723e */ /* 0x01ffe400000000ff */
[----:B------:R-:W-:Y:S02]  /*5770*/  F2FP.F16.F32.PACK_AB R5, R27, R14 ;  /* 0x0000000e1b05723e */ /* 0x000fe400000000ff */
[----:B------:R-:W-:Y:S02]  /*5780*/  F2FP.F16.F32.PACK_AB R6, R29, R24 ;  /* 0x000000181d06723e */ /* 0x000fe400000000ff */
[----:B------:R-:W-:-:S05]  /*5790*/  F2FP.F16.F32.PACK_AB R7, R28, R13 ;  /* 0x0000000d1c07723e */ /* 0x000fca00000000ff */
[----:B------:R0:W-:Y:S02]  /*57a0*/  STS.128 [R0+-0x40], R4 ;  /* 0xffffc00400007388 */ /* 0x0001e40000000c00 */
.L_x_1476:
[----:B------:R-:W-:Y:S05]  /*57b0*/  BSYNC B0 ;  /* 0x0000000000007941 */ /* 0x000fea0003800000 */
.L_x_1475:
[----:B------:R-:W-:Y:S06]  /*57c0*/  BAR.SYNC.DEFER_BLOCKING 0x0 ;  /* 0x0000000000007b1d */ /* 0x000fec0000010000 */
[----:B------:R-:W-:Y:S04]  /*57d0*/  BSSY B0, `(.L_x_1477) ;  /* 0x0000013000007945 */ /* 0x000fe80003800000 */
        /* <DEDUP_REMOVED lines=18> */
.L_x_1478:
[----:B------:R-:W-:Y:S05]  /*5900*/  BSYNC B0 ;  /* 0x0000000000007941 */ /* 0x000fea0003800000 */
.L_x_1477:
[----:B------:R-:W-:Y:S06]  /*5910*/  BAR.SYNC.DEFER_BLOCKING 0x0 ;  /* 0x0000000000007b1d */ /* 0x000fec0000010000 */
[----:B------:R-:W-:Y:S05]  /*5920*/  @P4 EXIT ;  /* 0x000000000000494d */ /* 0x000fea0003800000 */
[----:B01234-:R-:W0:Y:S02]  /*5930*/  LDC R0, c[0x0][0x308] ;  /* 0x0000c200ff007b82 */ /* 0x01fe240000000800 */
[----:B0-----:R-:W-:-:S13]  /*5940*/  ISETP.NE.AND P0, PT, R0, 0x2, PT ;  /* 0x000000020000780c */ /* 0x001fda0003f05270 */
[----:B------:R-:W-:Y:S05]  /*5950*/  @!P0 BRA `(.L_x_1479) ;  /* 0x0000000000308947 */ /* 0x000fea0003800000 */
[----:B------:R-:W0:Y:S01]  /*5960*/  LDC.64 R4, c[0x0][0x210] ;  /* 0x00008400ff047b82 */ /* 0x000e220000000a00 */
[----:B------:R-:W-:Y:S01]  /*5970*/  VIADD R7, R2, UR40 ;  /* 0x0000002802077c36 */ /* 0x000fe20008000000 */
        /* <DEDUP_REMOVED lines=10> */
.L_x_1479:
[----:B------:R-:W0:Y:S01]  /*5a20*/  LDC.64 R4, c[0x0][0x300] ;  /* 0x0000c000ff047b82 */ /* 0x000e220000000a00 */
        /* <DEDUP_REMOVED lines=34> */
[----:B------:R-:W-:Y:S02]  /*5c50*/  PRMT R7, R0, 0x6540, R11 ;  /* 0x0000654000077816 */ /* 0x000fe4000000000b */
[----:B--2---:R-:W-:Y:S01]  /*5c60*/  PRMT R29, R29, 0x8880, RZ ;  /* 0x000088801d1d7816 */ /* 0x004fe200000000ff */
[----:B------:R-:W1:Y:S01]  /*5c70*/  F2I.S8.NTZ R4, R4 ;  /* 0x0000000400047305 */ /* 0x000e620000202100 */
[----:B------:R-:W-:Y:S02]  /*5c80*/  LOP3.LUT R3, R3, 0xff, RZ, 0xc0, !PT ;  /* 0x000000ff03037812 */ /* 0x000fe400078ec0ff */
[----:B------:R-:W-:Y:S02]  /*5c90*/  PRMT R0, R29, 0x7710, RZ ;  /* 0x000077101d007816 */ /* 0x000fe400000000ff */
[----:B------:R-:W-:-:S02]  /*5ca0*/  LOP3.LUT R6, R3, 0xffffff00, R6, 0xf8, !PT ;  /* 0xffffff0003067812 */ /* 0x000fc400078ef806 */
[----:B0-----:R-:W-:Y:S02]  /*5cb0*/  PRMT R13, R13, 0x8880, RZ ;  /* 0x000088800d0d7816 */ /* 0x001fe400000000ff */
[----:B------:R-:W-:Y:S02]  /*5cc0*/  PRMT R3, R0, 0x7604, RZ ;  /* 0x0000760400037816 */ /* 0x000fe400000000ff */
[----:B------:R-:W-:Y:S02]  /*5cd0*/  PRMT R0, R13, 0x7710, RZ ;  /* 0x000077100d007816 */ /* 0x000fe400000000ff */
[----:B------:R-:W-:Y:S02]  /*5ce0*/  LOP3.LUT R3, R3, 0xffff00ff, R6, 0xf8, !PT ;  /* 0xffff00ff03037812 */ /* 0x000fe400078ef806 */
[----:B------:R-:W-:Y:S02]  /*5cf0*/  SHF.L.U32 R8, R8, 0x10, RZ ;  /* 0x0000001008087819 */ /* 0x000fe400000006ff */
[----:B------:R-:W-:-:S02]  /*5d00*/  PRMT R0, R0, 0x7054, RZ ;  /* 0x0000705400007816 */ /* 0x000fc400000000ff */
[----:B------:R-:W-:Y:S02]  /*5d10*/  IADD3 R6, R2, UR40, RZ ;  /* 0x0000002802067c10 */ /* 0x000fe4000fffe0ff */
[----:B-1----:R-:W-:Y:S02]  /*5d20*/  PRMT R2, R4, 0x8880, RZ ;  /* 0x0000888004027816 */ /* 0x002fe400000000ff */
[----:B------:R-:W-:Y:S02]  /*5d30*/  LOP3.LUT R8, R8, 0xff00ffff, R7, 0xf8, !PT ;  /* 0xff00ffff08087812 */ /* 0x000fe400078ef807 */
[----:B------:R-:W-:Y:S02]  /*5d40*/  LOP3.LUT R3, R0, 0xff00ffff, R3, 0xf8, !PT ;  /* 0xff00ffff00037812 */ /* 0x000fe400078ef803 */
[----:B------:R-:W-:Y:S02]  /*5d50*/  IADD3 R4, P0, R6, UR4, RZ ;  /* 0x0000000406047c10 */ /* 0x000fe4000ff1e0ff */
[----:B------:R-:W-:-:S02]  /*5d60*/  PRMT R0, R2, 0x7710, RZ ;  /* 0x0000771002007816 */ /* 0x000fc400000000ff */
[----:B------:R-:W-:Y:S02]  /*5d70*/  PRMT R2, R8, 0x4210, R5 ;  /* 0x0000421008027816 */ /* 0x000fe40000000005 */
[----:B------:R-:W-:Y:S02]  /*5d80*/  LEA.HI.X.SX32 R5, R6, UR5, 0x1, P0 ;  /* 0x0000000506057c11 */ /* 0x000fe400080f0eff */
[----:B------:R-:W-:-:S05]  /*5d90*/  PRMT R3, R3, 0x4210, R0 ;  /* 0x0000421003037816 */ /* 0x000fca0000000000 */
[----:B------:R-:W-:Y:S01]  /*5da0*/  STG.E.64 desc[UR36][R4.64], R2 ;  /* 0x0000000204007986 */ /* 0x000fe2000c101b24 */
[----:B------:R-:W-:Y:S05]  /*5db0*/  EXIT ;  /* 0x000000000000794d */ /* 0x000fea0003800000 */
.L_x_1418:
[----:B0-----:R-:W-:Y:S01]  /*5dc0*/  HFMA2.MMA R11, -RZ, RZ, 0, 1.847743988037109375e-06 ;  /* 0x0000001fff0b7435 */ /* 0x001fe200000001ff */
[----:B------:R-:W-:Y:S01]  /*5dd0*/  IMAD.MOV.U32 R12, RZ, RZ, 0x8 ;  /* 0x00000008ff0c7424 */ /* 0x000fe200078e00ff */
[----:B------:R-:W-:-:S09]  /*5de0*/  MOV R15, 0xffff ;  /* 0x0000ffff000f7802 */ /* 0x000fd20000000f00 */
[----:B-1----:R-:W-:Y:S05]  /*5df0*/  WARPSYNC.COLLECTIVE R15, `(.L_x_1480) ;  /* 0x000000000f087348 */ /* 0x002fea0003c00000 */
[----:B------:R0:W2:Y:S02]  /*5e00*/  SHFL.BFLY P6, R14, R13, R12, R11 ;  /* 0x0c00000c0d0e7389 */ /* 0x0000a400000c000b */
[----:B012---:R-:W-:Y:S01]  /*5e10*/  ENDCOLLECTIVE ;  /* 0x000000000000791b */ /* 0x007fe20003800000 */
.L_x_1480:
[----:B------:R-:W-:Y:S01]  /*5e20*/  HFMA2.MMA R12, -RZ, RZ, 0, 2.384185791015625e-07 ;  /* 0x00000004ff0c7435 */ /* 0x000fe200000001ff */
[----:B------:R-:W-:-:S04]  /*5e30*/  FADD.FTZ R0, R13, R14 ;  /* 0x0000000e0d007221 */ /* 0x000fc80000010000 */
[----:B------:R-:W-:-:S07]  /*5e40*/  IMAD.MOV.U32 R13, RZ, RZ, R0 ;  /* 0x000000ffff0d7224 */ /* 0x000fce00078e0000 */
[----:B------:R-:W-:Y:S05]  /*5e50*/  WARPSYNC.COLLECTIVE R15, `(.L_x_1481) ;  /* 0x000000000f087348 */ /* 0x000fea0003c00000 */
[----:B------:R0:W1:Y:S02]  /*5e60*/  SHFL.BFLY P6, R14, R13, R12, R11 ;  /* 0x0c00000c0d0e7389 */ /* 0x00006400000c000b */
[----:B01----:R-:W-:Y:S01]  /*5e70*/  ENDCOLLECTIVE ;  /* 0x000000000000791b */ /* 0x003fe20003800000 */
.L_x_1481:
[----:B------:R-:W-:Y:S02]  /*5e80*/  IMAD.MOV.U32 R12, RZ, RZ, 0x2 ;  /* 0x00000002ff0c7424 */ /* 0x000fe400078e00ff */
[----:B------:R-:W-:-:S05]  /*5e90*/  FADD.FTZ R2, R0, R14 ;  /* 0x0000000e00027221 */ /* 0x000fca0000010000 */
[----:B------:R-:W-:-:S07]  /*5ea0*/  MOV R13, R2 ;  /* 0x00000002000d7202 */ /* 0x000fce0000000f00 */
[----:B------:R-:W-:Y:S05]  /*5eb0*/  WARPSYNC.COLLECTIVE R15, `(.L_x_1482) ;  /* 0x000000000f087348 */ /* 0x000fea0003c00000 */
[----:B------:R0:W1:Y:S02]  /*5ec0*/  SHFL.BFLY P6, R14, R13, R12, R11 ;  /* 0x0c00000c0d0e7389 */ /* 0x00006400000c000b */
[----:B01----:R-:W-:Y:S01]  /*5ed0*/  ENDCOLLECTIVE ;  /* 0x000000000000791b */ /* 0x003fe20003800000 */
.L_x_1482:
[----:B------:R-:W-:Y:S01]  /*5ee0*/  HFMA2.MMA R12, -RZ, RZ, 0, 5.9604644775390625e-08 ;  /* 0x00000001ff0c7435 */ /* 0x000fe200000001ff */
[----:B------:R-:W-:-:S05]  /*5ef0*/  FADD.FTZ R3, R2, R14 ;  /* 0x0000000e02037221 */ /* 0x000fca0000010000 */
[----:B------:R-:W-:-:S07]  /*5f00*/  MOV R13, R3 ;  /* 0x00000003000d7202 */ /* 0x000fce0000000f00 */
[----:B------:R-:W-:Y:S05]  /*5f10*/  WARPSYNC.COLLECTIVE R15, `(.L_x_1483) ;  /* 0x000000000f087348 */ /* 0x000fea0003c00000 */
[----:B------:R0:W1:Y:S02]  /*5f20*/  SHFL.BFLY P6, R14, R13, R12, R11 ;  /* 0x0c00000c0d0e7389 */ /* 0x00006400000c000b */
[----:B01----:R-:W-:Y:S01]  /*5f30*/  ENDCOLLECTIVE ;  /* 0x000000000000791b */ /* 0x003fe20003800000 */
.L_x_1483:
[----:B------:R-:W-:Y:S05]  /*5f40*/  BRA `(.L_x_1484) ;  /* 0xffffffb8003c7947 */ /* 0x000fea000383ffff */
.L_x_1485:
        /* <DEDUP_REMOVED lines=11> */
.L_x_2362:


//--------------------- .text._ZN4mmha33masked_multihead_attention_kernelItLi32ELi32ELi2ELi4ELi128ELb0ELb1EEEv26Multihead_attention_paramsIT_XT5_EE --------------------------
	.section	.text._ZN4mmha33masked_multihead_attention_kernelItLi32ELi32ELi2ELi4ELi128ELb0ELb1EEEv26Multihead_attention_paramsIT_XT5_EE,"ax",@progbits
	.align	128
        .global         _ZN4mmha33masked_multihead_attention_kernelItLi32ELi32ELi2ELi4ELi128ELb0ELb1EEEv26Multihead_attention_paramsIT_XT5_EE
        .type           _ZN4mmha33masked_multihead_attention_kernelItLi32ELi32ELi2ELi4ELi128ELb0ELb1EEEv26Multihead_attention_paramsIT_XT5_EE,@function
        .size           _ZN4mmha33masked_multihead_attention_kernelItLi32ELi32ELi2ELi4ELi128ELb0ELb1EEEv26Multihead_attention_paramsIT_XT5_EE,(.L_x_2363 - _ZN4mmha33masked_multihead_attention_kernelItLi32ELi32ELi2ELi4ELi128ELb0ELb1EEEv26Multihead_attention_paramsIT_XT5_EE)
        .other          _ZN4mmha33masked_multihead_attention_kernelItLi32ELi32ELi2ELi4ELi128ELb0ELb1EEEv26Multihead_attention_paramsIT_XT5_EE,@"STO_CUDA_ENTRY STV_DEFAULT"
_ZN4mmha33masked_multihead_attention_kernelItLi32ELi32ELi2ELi4ELi128ELb0ELb1EEEv26Multihead_attention_paramsIT_XT5_EE:
.text._ZN4mmha33masked_multihead_attention_kernelItLi32ELi32ELi2ELi4ELi128ELb0ELb1EEEv26Multihead_attention_paramsIT_XT5_EE:
        /* <DEDUP_REMOVED lines=14> */
.L_x_1486:
[----:B------:R-:W-:Y:S01]  /*00e0*/  ULDC.64 UR4, c[0x0][0x330] ;  /* 0x0000cc0000047ab9 */ /* 0x000fe20000000a00 */
[----:B------:R-:W2:Y:S01]  /*00f0*/  LDC R11, c[0x0][0x280] ;  /* 0x0000a000ff0b7b82 */ /* 0x000ea20000000800 */
[----:B------:R-:W-:Y:S01]  /*0100*/  UISETP.NE.U32.AND UP0, UPT, UR4, URZ, UPT ;  /* 0x0000003f0400728c */ /* 0x000fe2000bf05070 */
[----:B------:R-:W3:Y:S01]  /*0110*/  S2R R4, SR_CTAID.Y ;  /* 0x0000000000047919 */ /* 0x000ee20000002600 */
[----:B------:R-:W-:Y:S01]  /*0120*/  IMAD.MOV.U32 R24, RZ, RZ, RZ ;  /* 0x000000ffff187224 */ /* 0x000fe200078e00ff */
[----:B------:R-:W-:Y:S01]  /*0130*/  ULDC UR7, c[0x0][0x288] ;  /* 0x0000a20000077ab9 */ /* 0x000fe20000000800 */
[----:B------:R-:W-:Y:S01]  /*0140*/  UISETP.NE.AND.EX UP0, UPT, UR5, URZ, UPT, UP0 ;  /* 0x0000003f0500728c */ /* 0x000fe2000bf05300 */
[----:B------:R-:W-:-:S05]  /*0150*/  ULDC UR41, c[0x0][0x278] ;  /* 0x00009e0000297ab9 */ /* 0x000fca0000000800 */
        /* <DEDUP_REMOVED lines=9> */
[----:B------:R-:W4:Y:S08]  /*01f0*/  I2F.RP R0, R7 ;  /* 0x0000000700007306 */ /* 0x000f300000209400 */
[----:B----4-:R-:W4:Y:S02]  /*0200*/  MUFU.RCP R0, R0 ;  /* 0x0000000000007308 */ /* 0x010f240000001000 */
[----:B----4-:R-:W-:-:S06]  /*0210*/  VIADD R6, R0, 0xffffffe ;  /* 0x0ffffffe00067836 */ /* 0x010fcc0000000000 */
[----:B------:R-:W4:Y:S02]  /*0220*/  F2I.FTZ.U32.TRUNC.NTZ R5, R6 ;  /* 0x0000000600057305 */ /* 0x000f24000021f000 */
[----:B----4-:R-:W-:-:S05]  /*0230*/  IADD3 R8, RZ, -R5, RZ ;  /* 0x80000005ff087210 */ /* 0x010fca0007ffe0ff */
[----:B------:R-:W-:Y:S01]  /*0240*/  IMAD R9, R8, R7, RZ ;  /* 0x0000000708097224 */ /* 0x000fe200078e02ff */
[----:B---3--:R-:W-:Y:S01]  /*0250*/  IABS R8, R4 ;  /* 0x0000000400087213 */ /* 0x008fe20000000000 */
[----:B------:R-:W-:-:S04]  /*0260*/  IMAD.MOV.U32 R4, RZ, RZ, RZ ;  /* 0x000000ffff047224 */ /* 0x000fc800078e00ff */
[----:B------:R-:W-:Y:S02]  /*0270*/  IMAD.HI.U32 R0, R5, R9, R4 ;  /* 0x0000000905007227 */ /* 0x000fe400078e0004 */
[----:B------:R-:W3:Y:S04]  /*0280*/  LDC.64 R4, c[0x0][0x2f0] ;  /* 0x0000bc00ff047b82 */ /* 0x000ee80000000a00 */
[----:B------:R-:W-:-:S04]  /*0290*/  IMAD.HI.U32 R0, R0, R8, RZ ;  /* 0x0000000800007227 */ /* 0x000fc800078e00ff */
[----:B-1----:R-:W-:-:S04]  /*02a0*/  IMAD.MOV R2, RZ, RZ, -R0 ;  /* 0x000000ffff027224 */ /* 0x002fc800078e0a00 */
[----:B------:R-:W-:-:S05]  /*02b0*/  IMAD R2, R7, R2, R8 ;  /* 0x0000000207027224 */ /* 0x000fca00078e0208 */
[----:B------:R-:W-:-:S13]  /*02c0*/  ISETP.GT.U32.AND P2, PT, R7, R2, PT ;  /* 0x000000020700720c */ /* 0x000fda0003f44070 */
[----:B------:R-:W-:-:S04]  /*02d0*/  @!P2 IADD3 R2, R2, -R7, RZ ;  /* 0x800000070202a210 */ /* 0x000fc80007ffe0ff */
[----:B------:R-:W-:Y:S01]  /*02e0*/  ISETP.GE.U32.AND P1, PT, R2, R7, PT ;  /* 0x000000070200720c */ /* 0x000fe20003f26070 */
[----:B------:R-:W-:-:S12]  /*02f0*/  @!P2 VIADD R0, R0, 0x1 ;  /* 0x000000010000a836 */ /* 0x000fd80000000000 */
[----:B------:R-:W-:-:S05]  /*0300*/  @P1 VIADD R0, R0, 0x1 ;  /* 0x0000000100001836 */ /* 0x000fca0000000000 */
[----:B------:R-:W-:Y:S02]  /*0310*/  MOV R17, R0 ;  /* 0x0000000000117202 */ /* 0x000fe40000000f00 */
[----:B------:R-:W-:-:S04]  /*0320*/  MOV R0, UR5 ;  /* 0x0000000500007c02 */ /* 0x000fc80008000f00 */
[----:B------:R-:W-:-:S04]  /*0330*/  IABS R8, R0 ;  /* 0x0000000000087213 */ /* 0x000fc80000000000 */
[----:B------:R-:W1:Y:S01]  /*0340*/  I2F.RP R0, R8 ;  /* 0x0000000800007306 */ /* 0x000e620000209400 */
[----:B---3--:R-:W-:-:S04]  /*0350*/  ISETP.NE.U32.AND P0, PT, R4, RZ, PT ;  /* 0x000000ff0400720c */ /* 0x008fc80003f05070 */
[----:B------:R-:W-:Y:S02]  /*0360*/  ISETP.NE.AND.EX P0, PT, R5, RZ, PT, P0 ;  /* 0x000000ff0500720c */ /* 0x000fe40003f05300 */
[----:B------:R-:W-:Y:S01]  /*0370*/  LOP3.LUT R6, R11, UR6, RZ, 0x3c, !PT ;  /* 0x000000060b067c12 */ /* 0x000fe2000f8e3cff */
[----:B-1----:R-:W1:Y:S10]  /*0380*/  MUFU.RCP R0, R0 ;  /* 0x0000000000007308 */ /* 0x002e740000001000 */
[----:B------:R-:W3:Y:S01]  /*0390*/  @P0 LDC.64 R2, c[0x0][0x2f0] ;  /* 0x0000bc00ff020b82 */ /* 0x000ee20000000a00 */
[----:B------:R-:W-:-:S02]  /*03a0*/  ISETP.GE.AND P3, PT, R6, RZ, PT ;  /* 0x000000ff0600720c */ /* 0x000fc40003f66270 */
[----:B------:R-:W-:Y:S01]  /*03b0*/  ISETP.NE.AND P2, PT, R11, RZ, PT ;  /* 0x000000ff0b00720c */ /* 0x000fe20003f45270 */
[----:B-1----:R-:W-:-:S04]  /*03c0*/  VIADD R6, R0, 0xffffffe ;  /* 0x0ffffffe00067836 */ /* 0x002fc80000000000 */
[----:B------:R1:W4:Y:S06]  /*03d0*/  F2I.FTZ.U32.TRUNC.NTZ R7, R6 ;  /* 0x0000000600077305 */ /* 0x00032c000021f000 */
[----:B------:R-:W-:Y:S02]  /*03e0*/  @!P3 IMAD.MOV R17, RZ, RZ, -R17 ;  /* 0x000000ffff11b224 */ /* 0x000fe400078e0a11 */
[----:B------:R-:W-:-:S05]  /*03f0*/  @!P2 LOP3.LUT R17, RZ, R11, RZ, 0x33, !PT ;  /* 0x0000000bff11a212 */ /* 0x000fca00078e33ff */
[----:B---3--:R-:W-:Y:S01]  /*0400*/  @P0 IMAD.WIDE R2, R17, 0x4, R2 ;  /* 0x0000000411020825 */ /* 0x008fe200078e0202 */
[----:B-1----:R-:W-:-:S04]  /*0410*/  HFMA2.MMA R6, -RZ, RZ, 0, 0 ;  /* 0x00000000ff067435 */ /* 0x002fc800000001ff */
[----:B------:R4:W5:Y:S02]  /*0420*/  @P0 LDG.E R24, desc[UR36][R2.64] ;  /* 0x0000002402180981 */ /* 0x000964000c1e1900 */
[----:B----4-:R-:W-:-:S04]  /*0430*/  IMAD.MOV R3, RZ, RZ, -R7 ;  /* 0x000000ffff037224 */ /* 0x010fc800078e0a07 */
[----:B------:R-:W-:-:S04]  /*0440*/  IMAD R3, R3, R8, RZ ;  /* 0x0000000803037224 */ /* 0x000fc800078e02ff */
[----:B------:R-:W-:Y:S01]  /*0450*/  IMAD.HI.U32 R7, R7, R3, R6 ;  /* 0x0000000307077227 */ /* 0x000fe200078e0006 */
[----:B------:R-:W1:Y:S01]  /*0460*/  S2R R2, SR_TID.X ;  /* 0x0000000000027919 */ /* 0x000e620000002100 */
[----:B------:R-:W3:Y:S01]  /*0470*/  S2UR UR44, SR_CTAID.X ;  /* 0x00000000002c79c3 */ /* 0x000ee20000002500 */
[----:B------:R-:W-:Y:S01]  /*0480*/  UIMAD UR43, UR6, UR5, URZ ;  /* 0x00000005062b72a4 */ /* 0x000fe2000f8e023f */
[----:B------:R-:W-:Y:S01]  /*0490*/  BSSY B0, `(.L_x_1487) ;  /* 0x0000032000007945 */ /* 0x000fe20003800000 */
[----:B------:R-:W-:Y:S01]  /*04a0*/  IMAD R17, R17, UR7, RZ ;  /* 0x0000000711117c24 */ /* 0x000fe2000f8e02ff */
[----:B---3--:R-:W-:Y:S01]  /*04b0*/  UIMAD UR40, UR6, UR7, UR44 ;  /* 0x00000007062872a4 */ /* 0x008fe2000f8e022c */
[----:B-1----:R-:W-:-:S03]  /*04c0*/  ISETP.GT.AND P5, PT, R2, 0xf, PT ;  /* 0x0000000f0200780c */ /* 0x002fc60003fa4270 */
[----:B------:R-:W-:Y:S01]  /*04d0*/  USHF.L.U32 UR40, UR40, 0x5, URZ ;  /* 0x0000000528287899 */ /* 0x000fe2000800063f */
[----:B--2---:R-:W-:-:S13]  /*04e0*/  @P4 R2UR UR39, R10 ;  /* 0x000000000a2742ca */ /* 0x004fda00000e0000 */
[----:B------:R-:W-:-:S07]  /*04f0*/  @UP0 UIADD3 UR39, UR39, UR4, URZ ;  /* 0x0000000427270290 */ /* 0x000fce000fffe03f */
[----:B------:R-:W-:Y:S02]  /*0500*/  @!UP0 ULDC UR39, c[0x0][0x29c] ;  /* 0x0000a70000278ab9 */ /* 0x000fe40000000800 */
[----:B------:R-:W-:-:S05]  /*0510*/  IABS R23, UR39 ;  /* 0x0000002700177c13 */ /* 0x000fca0008000000 */
[----:B------:R-:W-:-:S04]  /*0520*/  IMAD.HI.U32 R7, R7, R23, RZ ;  /* 0x0000001707077227 */ /* 0x000fc800078e00ff */
[----:B------:R-:W-:-:S04]  /*0530*/  IMAD.MOV R7, RZ, RZ, -R7 ;  /* 0x000000ffff077224 */ /* 0x000fc800078e0a07 */
        /* <DEDUP_REMOVED lines=8> */
[----:B------:R-:W-:Y:S01]  /*05c0*/  UIADD3 UR42, UR39, 0x1, -UR5 ;  /* 0x00000001272a7890 */ /* 0x000fe2000fffe805 */
[----:B------:R-:W-:Y:S01]  /*05d0*/  P2R R0, PR, RZ, 0x20 ;  /* 0x00000020ff007803 */ /* 0x000fe20000000000 */
[----:B------:R-:W-:Y:S01]  /*05e0*/  UIMAD UR41, UR6, UR41, UR4 ;  /* 0x00000029062972a4 */ /* 0x000fe2000f8e0204 */
[----:B------:R-:W-:Y:S01]  /*05f0*/  IMAD.SHL.U32 R0, R2, 0x2, RZ ;  /* 0x0000000202007824 */ /* 0x000fe200078e00ff */
[----:B------:R-:W-:-:S02]  /*0600*/  UISETP.LT.AND UP1, UPT, URZ, UR42, UPT ;  /* 0x0000002a3f00728c */ /* 0x000fc4000bf21270 */
[----:B------:R-:W-:Y:S01]  /*0610*/  @!P1 IADD3 R23, R23, -R8, RZ ;  /* 0x8000000817179210 */ /* 0x000fe20007ffe0ff */
[----:B------:R-:W-:Y:S01]  /*0620*/  USEL UR41, UR40, UR41, !UP0 ;  /* 0x0000002928297287 */ /* 0x000fe2000c000000 */
[C---:B------:R-:W-:Y:S01]  /*0630*/  IADD3 R3, R0.reuse, UR4, RZ ;  /* 0x0000000400037c10 */ /* 0x040fe2000fffe0ff */
[----:B------:R-:W-:Y:S02]  /*0640*/  USEL UR42, URZ, UR42, !UP1 ;  /* 0x0000002a3f2a7287 */ /* 0x000fe4000c800000 */
[----:B------:R-:W-:Y:S01]  /*0650*/  @!P2 IMAD.MOV R23, RZ, RZ, -R23 ;  /* 0x000000ffff17a224 */ /* 0x000fe200078e0a17 */
[----:B------:R-:W-:Y:S01]  /*0660*/  @!P0 LOP3.LUT R23, RZ, UR5, RZ, 0x33, !PT ;  /* 0x00000005ff178c12 */ /* 0x000fe2000f8e33ff */
[----:B------:R-:W-:Y:S01]  /*0670*/  VIADD R7, R0, UR41 ;  /* 0x0000002900077c36 */ /* 0x000fe20008000000 */
[----:B------:R-:W-:Y:S07]  /*0680*/  @P5 BRA `(.L_x_1488) ;  /* 0x0000000000445947 */ /* 0x000fee0003800000 */
[----:B------:R-:W1:Y:S02]  /*0690*/  LDC R6, c[0x0][0x308] ;  /* 0x0000c200ff067b82 */ /* 0x000e640000000800 */
[----:B-1----:R-:W-:-:S13]  /*06a0*/  ISETP.NE.AND P0, PT, R6, 0x2, PT ;  /* 0x000000020600780c */ /* 0x002fda0003f05270 */
[----:B------:R-:W1:Y:S08]  /*06b0*/  @!P0 LDC.64 R12, c[0x0][0x218] ;  /* 0x00008600ff0c8b82 */ /* 0x000e700000000a00 */
[----:B------:R-:W2:Y:S08]  /*06c0*/  @!P0 LDC.64 R8, c[0x0][0x2f8] ;  /* 0x0000be00ff088b82 */ /* 0x000eb00000000a00 */
[----:B------:R-:W3:Y:S01]  /*06d0*/  @P0 LDC.64 R10, c[0x0][0x218] ;  /* 0x00008600ff0a0b82 */ /* 0x000ee20000000a00 */
[----:B-1----:R-:W-:-:S04]  /*06e0*/  @!P0 IADD3 R12, P1, R7, R12, RZ ;  /* 0x0000000c070c8210 */ /* 0x002fc80007f3e0ff */
[C---:B------:R-:W-:Y:S01]  /*06f0*/  @!P0 LEA.HI.X.SX32 R13, R7.reuse, R13, 0x1, P1 ;  /* 0x0000000d070d8211 */ /* 0x040fe200008f0eff */
[----:B--2---:R-:W2:Y:S04]  /*0700*/  @!P0 LDG.E R8, desc[UR36][R8.64] ;  /* 0x0000002408088981 */ /* 0x004ea8000c1e1900 */
[----:B------:R-:W4:Y:S01]  /*0710*/  @!P0 LDG.E.U16 R12, desc[UR36][R12.64] ;  /* 0x000000240c0c8981 */ /* 0x000f22000c1e1500 */
[----:B---3--:R-:W-:-:S05]  /*0720*/  @P0 IMAD.WIDE R10, R7, 0x2, R10 ;  /* 0x00000002070a0825 */ /* 0x008fca00078e020a */
[----:B------:R1:W5:Y:S01]  /*0730*/  @P0 LDG.E R6, desc[UR36][R10.64] ;  /* 0x000000240a060981 */ /* 0x000362000c1e1900 */
[----:B----4-:R-:W2:Y:S08]  /*0740*/  @!P0 I2F.S8 R14, R12 ;  /* 0x0000000c000e8306 */ /* 0x010eb00000001400 */
[----:B------:R-:W3:Y:S01]  /*0750*/  @!P0 I2F.S8 R15, R12.B1 ;  /* 0x1000000c000f8306 */ /* 0x000ee20000001400 */
[-C--:B--2---:R-:W-:Y:S01]  /*0760*/  @!P0 FMUL.FTZ R14, R14, R8.reuse ;  /* 0x000000080e0e8220 */ /* 0x084fe20000410000 */
[----:B---3--:R-:W-:-:S05]  /*0770*/  @!P0 FMUL.FTZ R15, R15, R8 ;  /* 0x000000080f0f8220 */ /* 0x008fca0000410000 */
[----:B------:R-:W-:Y:S01]  /*0780*/  @!P0 F2FP.F16.F32.PACK_AB R6, R15, R14 ;  /* 0x0000000e0f06823e */ /* 0x000fe200000000ff */
[----:B-1----:R-:W-:Y:S06]  /*0790*/  BRA `(.L_x_1489) ;  /* 0x0000000000047947 */ /* 0x002fec0003800000 */
.L_x_1488:
[----:B------:R-:W-:-:S07]  /*07a0*/  IMAD.MOV.U32 R6, RZ, RZ, RZ ;  /* 0x000000ffff067224 */ /* 0x000fce00078e00ff */
.L_x_1489:
[----:B------:R-:W-:Y:S05]  /*07b0*/  BSYNC B0 ;  /* 0x0000000000007941 */ /* 0x000fea0003800000 */
.L_x_1487:
[----:B------:R-:W1:Y:S01]  /*07c0*/  LDC R8, c[0x0][0x308] ;  /* 0x0000c200ff087b82 */ /* 0x000e620000000800 */
[----:B------:R-:W-:Y:S01]  /*07d0*/  BSSY B0, `(.L_x_1490) ;  /* 0x0000014000007945 */ /* 0x000fe20003800000 */
[----:B-1----:R-:W-:-:S13]  /*07e0*/  ISETP.NE.AND P0, PT, R8, 0x2, PT ;  /* 0x000000020800780c */ /* 0x002fda0003f05270 */
[----:B------:R-:W-:Y:S05]  /*07f0*/  @!P0 BRA `(.L_x_1491) ;  /* 0x0000000000188947 */ /* 0x000fea0003800000 */
[----:B------:R-:W-:Y:S01]  /*0800*/  MOV R16, RZ ;  /* 0x000000ff00107202 */ /* 0x000fe20000000f00 */
[----:B------:R-:W-:Y:S06]  /*0810*/  @P5 BRA `(.L_x_1492) ;  /* 0x00000000003c5947 */ /* 0x000fec0003800000 */
[----:B------:R-:W1:Y:S02]  /*0820*/  LDC.64 R8, c[0x0][0x228] ;  /* 0x00008a00ff087b82 */ /* 0x000e640000000a00 */
[----:B-1----:R-:W-:-:S05]  /*0830*/  IMAD.WIDE R8, R7, 0x2, R8 ;  /* 0x0000000207087825 */ /* 0x002fca00078e0208 */
[----:B------:R1:W5:Y:S01]  /*0840*/  LDG.E R16, desc[UR36][R8.64] ;  /* 0x0000002408107981 */ /* 0x000362000c1e1900 */
[----:B------:R-:W-:Y:S05]  /*0850*/  BRA `(.L_x_1492) ;  /* 0x00000000002c7947 */ /* 0x000fea0003800000 */
.L_x_1491:
[----:B------:R-:W-:Y:S01]  /*0860*/  ULDC.64 UR4, c[0x0][0x228] ;  /* 0x00008a0000047ab9 */ /* 0x000fe20000000a00 */
[----:B------:R-:W1:Y:S01]  /*0870*/  LDC.64 R10, c[0x0][0x2f8] ;  /* 0x0000be00ff0a7b82 */ /* 0x000e620000000a00 */
[----:B------:R-:W-:-:S04]  /*0880*/  IADD3 R8, P0, R7, UR4, RZ ;  /* 0x0000000407087c10 */ /* 0x000fc8000ff1e0ff */
[----:B------:R-:W-:-:S05]  /*0890*/  LEA.HI.X.SX32 R9, R7, UR5, 0x1, P0 ;  /* 0x0000000507097c11 */ /* 0x000fca00080f0eff */
[----:B------:R-:W2:Y:S04]  /*08a0*/  LDG.E.U16 R8, desc[UR36][R8.64] ;  /* 0x0000002408087981 */ /* 0x000ea8000c1e1500 */
[----:B-1----:R-:W3:Y:S01]  /*08b0*/  LDG.E R10, desc[UR36][R10.64+0x4] ;  /* 0x000004240a0a7981 */ /* 0x002ee2000c1e1900 */
[----:B--2---:R-:W3:Y:S08]  /*08c0*/  I2F.S8 R7, R8 ;  /* 0x0000000800077306 */ /* 0x004ef00000001400 */
[----:B------:R-:W1:Y:S01]  /*08d0*/  I2F.S8 R12, R8.B1 ;  /* 0x10000008000c7306 */ /* 0x000e620000001400 */
[-C--:B---3--:R-:W-:Y:S01]  /*08e0*/  FMUL.FTZ R7, R7, R10.reuse ;  /* 0x0000000a07077220 */ /* 0x088fe20000410000 */
[----:B-1----:R-:W-:-:S05]  /*08f0*/  FMUL.FTZ R12, R12, R10 ;  /* 0x0000000a0c0c7220 */ /* 0x002fca0000410000 */
[----:B------:R-:W-:-:S07]  /*0900*/  F2FP.F16.F32.PACK_AB R16, R12, R7 ;  /* 0x000000070c10723e */ /* 0x000fce00000000ff */
.L_x_1492:
[----:B------:R-:W-:Y:S05]  /*0910*/  BSYNC B0 ;  /* 0x0000000000007941 */ /* 0x000fea0003800000 */
.L_x_1490:
[----:B------:R-:W-:Y:S01]  /*0920*/  ULDC.64 UR8, c[0x0][0x230] ;  /* 0x00008c0000087ab9 */ /* 0x000fe20000000a00 */
[----:B------:R-:W-:Y:S01]  /*0930*/  ULDC.64 UR4, c[0x0][0x220] ;  /* 0x0000880000047ab9 */ /* 0x000fe20000000a00 */
[----:B------:R-:W-:Y:S01]  /*0940*/  ISETP.EQ.U32.AND P1, PT, RZ, UR8, PT ;  /* 0x00000008ff007c0c */ /* 0x000fe2000bf22070 */
[----:B------:R-:W-:Y:S01]  /*0950*/  IMAD.U32 R15, RZ, RZ, UR7 ;  /* 0x00000007ff0f7e24 */ /* 0x000fe2000f8e00ff */
[----:B------:R-:W-:Y:S01]  /*0960*/  ISETP.EQ.U32.AND P3, PT, RZ, UR4, PT ;  /* 0x00000004ff007c0c */ /* 0x000fe2000bf62070 */
[----:B------:R-:W-:Y:S01]  /*0970*/  IMAD.MOV.U32 R7, RZ, RZ, RZ ;  /* 0x000000ffff077224 */ /* 0x000fe200078e00ff */
        /* <DEDUP_REMOVED lines=8> */
[----:B-1----:R-:W1:Y:S02]  /*0a00*/  @!P1 LDC.64 R8, c[0x0][0x230] ;  /* 0x00008c00ff089b82 */ /* 0x002e640000000a00 */
[----:B------:R-:W-:Y:S02]  /*0a10*/  PLOP3.LUT P4, PT, PT, PT, UP0, 0x80, 0x0 ;  /* 0x000000000000781c */ /* 0x000fe40003f8f008 */
[----:B-----5:R-:W-:-:S03]  /*0a20*/  @!P2 IMAD R15, R24, R15, UR44 ;  /* 0x0000002c180fae24 */ /* 0x020fc6000f8e020f */
[----:B------:R-:W-:Y:S01]  /*0a30*/  @UP0 ULDC.64 UR4, c[0x0][0x2a8] ;  /* 0x0000aa0000040ab9 */ /* 0x000fe20000000a00 */
[----:B------:R-:W2:Y:S01]  /*0a40*/  @!P3 LDC.64 R4, c[0x0][0x220] ;  /* 0x00008800ff04bb82 */ /* 0x000ea20000000a00 */
[----:B------:R-:W-:Y:S01]  /*0a50*/  @UP0 UIMAD.WIDE UR4, UR6, 0x4, UR4 ;  /* 0x00000004060408a5 */ /* 0x000fe2000f8e0204 */
[----:B------:R-:W-:Y:S01]  /*0a60*/  HFMA2.MMA R19, -RZ, RZ, 0, 0 ;  /* 0x00000000ff137435 */ /* 0x000fe200000001ff */
[----:B------:R-:W-:-:S04]  /*0a70*/  @!P2 IMAD R15, R15, 0x20, R0 ;  /* 0x000000200f0fa824 */ /* 0x000fc800078e0200 */
[----:B------:R-:W-:Y:S01]  /*0a80*/  IMAD.U32 R12, RZ, RZ, UR4 ;  /* 0x00000004ff0c7e24 */ /* 0x000fe2000f8e00ff */
[----:B------:R-:W3:Y:S01]  /*0a90*/  @!P2 LDC.64 R10, c[0x0][0x2e0] ;  /* 0x0000b800ff0aab82 */ /* 0x000ee20000000a00 */
[----:B------:R-:W-:Y:S01]  /*0aa0*/  MOV R13, UR5 ;  /* 0x00000005000d7c02 */ /* 0x000fe20008000f00 */
[----:B------:R-:W-:-:S04]  /*0ab0*/  ULDC.U8 UR4, c[0x0][0x294] ;  /* 0x0000a50000047ab9 */ /* 0x000fc80000000000 */
[----:B------:R-:W4:Y:S01]  /*0ac0*/  @P4 LDG.E R12, desc[UR36][R12.64] ;  /* 0x000000240c0c4981 */ /* 0x000f22000c1e1900 */
[----:B-1----:R-:W-:-:S05]  /*0ad0*/  @!P1 IMAD.WIDE R8, R3, 0x2, R8 ;  /* 0x0000000203089825 */ /* 0x002fca00078e0208 */
[----:B------:R-:W4:Y:S01]  /*0ae0*/  @!P1 LDG.E R7, desc[UR36][R8.64] ;  /* 0x0000002408079981 */ /* 0x000f22000c1e1900 */
[----:B--2---:R-:W-:-:S05]  /*0af0*/  @!P3 IMAD.WIDE R4, R3, 0x2, R4 ;  /* 0x000000020304b825 */ /* 0x004fca00078e0204 */
[----:B------:R-:W2:Y:S01]  /*0b00*/  @!P3 LDG.E R19, desc[UR36][R4.64] ;  /* 0x000000240413b981 */ /* 0x000ea2000c1e1900 */
[----:B---3--:R-:W-:Y:S02]  /*0b10*/  @!P2 IMAD.WIDE R10, R15, 0x2, R10 ;  /* 0x000000020f0aa825 */ /* 0x008fe400078e020a */
[----:B------:R-:W1:Y:S04]  /*0b20*/  LDC R15, c[0x0][0x290] ;  /* 0x0000a400ff0f7b82 */ /* 0x000e680000000800 */
[----:B------:R-:W3:Y:S01]  /*0b30*/  @!P2 LDG.E R11, desc[UR36][R10.64] ;  /* 0x000000240a0ba981 */ /* 0x000ee2000c1e1900 */
[----:B------:R-:W-:Y:S01]  /*0b40*/  ISETP.NE.AND P1, PT, RZ, UR4, PT ;  /* 0x00000004ff007c0c */ /* 0x000fe2000bf25270 */
[----:B------:R-:W-:Y:S01]  /*0b50*/  UMOV UR38, URZ ;  /* 0x0000003f00267c82 */ /* 0x000fe20008000000 */
[----:B-1----:R-:W-:-:S02]  /*0b60*/  ISETP.GT.AND P3, PT, R15, RZ, PT ;  /* 0x000000ff0f00720c */ /* 0x002fc40003f64270 */
[----:B----4-:R-:W-:Y:S01]  /*0b70*/  @P4 R2UR UR38, R12 ;  /* 0x000000000c2642ca */ /* 0x010fe200000e0000 */
[----:B------:R-:W-:Y:S01]  /*0b80*/  HADD2 R16, R16, R7 ;  /* 0x0000000710107230 */ /* 0x000fe20000000000 */
[----:B--2---:R-:W-:-:S03]  /*0b90*/  HFMA2.MMA R19, R6, 1, 1, R19 ;  /* 0x3c003c0006137835 */ /* 0x004fc60000000013 */
[----:B---3--:R-:W-:-:S06]  /*0ba0*/  @!P2 HMUL2 R16, R16, R11 ;  /* 0x0000000b1010a232 */ /* 0x008fcc0000000000 */
        /* <DEDUP_REMOVED lines=8> */
[----:B------:R-:W1:Y:S08]  /*0c30*/  I2F.RP R3, R6 ;  /* 0x0000000600037306 */ /* 0x000e700000209400 */
[----:B-1----:R-:W1:Y:S02]  /*0c40*/  MUFU.RCP R3, R3 ;  /* 0x0000000300037308 */ /* 0x002e640000001000 */
[----:B-1----:R-:W-:-:S02]  /*0c50*/  VIADD R4, R3, 0xffffffe ;  /* 0x0ffffffe03047836 */ /* 0x002fc40000000000 */
[----:B------:R-:W-:-:S04]  /*0c60*/  IMAD.MOV R3, RZ, RZ, -R9 ;  /* 0x000000ffff037224 */ /* 0x000fc800078e0a09 */
[----:B------:R1:W2:Y:S02]  /*0c70*/  F2I.FTZ.U32.TRUNC.NTZ R5, R4 ;  /* 0x0000000400057305 */ /* 0x0002a4000021f000 */
[----:B-1----:R-:W-:Y:S01]  /*0c80*/  MOV R4, RZ ;  /* 0x000000ff00047202 */ /* 0x002fe20000000f00 */
[----:B--2---:R-:W-:-:S04]  /*0c90*/  IMAD.MOV R7, RZ, RZ, -R5 ;  /* 0x000000ffff077224 */ /* 0x004fc800078e0a05 */
        /* <DEDUP_REMOVED lines=15> */
[----:B------:R-:W-:Y:S01]  /*0d90*/  P2R R26, PR, RZ, 0x2 ;  /* 0x00000002ff1a7803 */ /* 0x000fe20000000000 */
        /* <DEDUP_REMOVED lines=11> */
[----:B------:R-:W1:Y:S01]  /*0e50*/  LDC.64 R14, c[0x4][R14] ;  /* 0x010000000e0e7b82 */ /* 0x000e620000000a00 */
        /* <DEDUP_REMOVED lines=8> */
[----:B01----:R-:W-:Y:S05]  /*0ee0*/  CALL.ABS.NOINC R14 ;  /* 0x000000000e007343 */ /* 0x003fea0003c00000 */
.L_x_1495:
[----:B------:R-:W1:Y:S01]  /*0ef0*/  S2R R4, SR_CgaCtaId ;  /* 0x0000000000047919 */ /* 0x000e620000008800 */
[----:B------:R-:W2:Y:S01]  /*0f00*/  LDC R9, c[0x0][0x290] ;  /* 0x0000a400ff097b82 */ /* 0x000ea20000000800 */
[----:B------:R-:W-:Y:S01]  /*0f10*/  MOV R0, 0x400 ;  /* 0x0000040000007802 */ /* 0x000fe20000000f00 */
[----:B------:R-:W-:Y:S05]  /*0f20*/  WARPSYNC.ALL ;  /* 0x0000000000007948 */ /* 0x000fea0003800000 */
[----:B------:R-:W-:Y:S01]  /*0f30*/  VIADD R3, R0, 0x60 ;  /* 0x0000006000037836 */ /* 0x000fe20000000000 */
[----:B------:R-:W-:Y:S01]  /*0f40*/  ISETP.NE.AND P6, PT, R26, RZ, PT ;  /* 0x000000ff1a00720c */ /* 0x000fe20003fc5270 */
[----:B------:R-:W-:-:S03]  /*0f50*/  IMAD R0, R25, R18, R22 ;  /* 0x0000001219007224 */ /* 0x000fc600078e0216 */
[----:B-1----:R-:W-:-:S05]  /*0f60*/  LEA R5, R4, R3, 0x18 ;  /* 0x0000000304057211 */ /* 0x002fca00078ec0ff */
[----:B------:R-:W-:-:S05]  /*0f70*/  IMAD R0, R0, 0x2, R5 ;  /* 0x0000000200007824 */ /* 0x000fca00078e0205 */
[----:B--2---:R-:W-:Y:S01]  /*0f80*/  LEA R3, R9, R0, 0x1 ;  /* 0x0000000009037211 */ /* 0x004fe200078e08ff */
        /* <DEDUP_REMOVED lines=18> */
[----:B-1----:R-:W-:Y:S03]  /*10b0*/  LDS.U16 R19, [R12] ;  /* 0x000000000c137984 */ /* 0x002fe60000000400 */
[----:B------:R-:W-:Y:S01]  /*10c0*/  IMAD R13, R9, 0x2, R25 ;  /* 0x00000002090d7824 */ /* 0x000fe200078e0219 */
[----:B------:R-:W1:Y:S04]  /*10d0*/  LDS.U16 R4, [R25] ;  /* 0x0000000019047984 */ /* 0x000e680000000400 */
[----:B------:R-:W-:Y:S04]  /*10e0*/  LDS.U16 R16, [R11] ;  /* 0x000000000b107984 */ /* 0x000fe80000000400 */
[----:B------:R-:W2:Y:S01]  /*10f0*/  LDS.U16 R5, [R13] ;  /* 0x000000000d057984 */ /* 0x000ea20000000400 */
[----:B-1----:R-:W-:-:S02]  /*1100*/  PRMT R19, R19, 0x5410, R4 ;  /* 0x0000541013137816 */ /* 0x002fc40000000004 */
[----:B--2---:R-:W-:Y:S01]  /*1110*/  PRMT R16, R16, 0x5410, R5 ;  /* 0x0000541010107816 */ /* 0x004fe20000000005 */
[----:B------:R-:W-:Y:S06]  /*1120*/  @P0 BRA `(.L_x_1499) ;  /* 0x00000000006c0947 */ /* 0x000fec0003800000 */
[----:B------:R-:W-:Y:S01]  /*1130*/  I2FP.F32.S32 R5, R9 ;  /* 0x0000000900057245 */ /* 0x000fe20000201400 */
[----:B------:R-:W-:Y:S01]  /*1140*/  ULDC UR4, c[0x0][0x29c] ;  /* 0x0000a70000047ab9 */ /* 0x000fe20000000800 */
[----:B------:R-:W-:Y:S01]  /*1150*/  I2FP.F32.S32 R4, R6 ;  /* 0x0000000600047245 */ /* 0x000fe20000201400 */
[----:B------:R-:W-:Y:S01]  /*1160*/  UIADD3 UR4, -UR38, UR4, URZ ;  /* 0x0000000426047290 */ /* 0x000fe2000fffe13f */
[--C-:B------:R-:W-:Y:S02]  /*1170*/  HADD2.F32 R8, -RZ, R16.reuse.H1_H1 ;  /* 0x30000010ff087230 */ /* 0x100fe40000004100 */
[----:B------:R-:W1:Y:S01]  /*1180*/  MUFU.RCP R5, R5 ;  /* 0x0000000500057308 */ /* 0x000e620000001000 */
[----:B------:R-:W-:Y:S02]  /*1190*/  HADD2.F32 R16, -RZ, R16.H0_H0 ;  /* 0x20000010ff107230 */ /* 0x000fe40000004100 */
[----:B-1----:R-:W-:Y:S01]  /*11a0*/  FMUL.FTZ R4, R4, R5 ;  /* 0x0000000504047220 */ /* 0x002fe20000410000 */
[----:B------:R-:W-:-:S02]  /*11b0*/  HADD2.F32 R5, -RZ, R19.H1_H1 ;  /* 0x30000013ff057230 */ /* 0x000fc40000004100 */
[----:B------:R-:W-:Y:S02]  /*11c0*/  HADD2.F32 R19, -RZ, R19.H0_H0 ;  /* 0x20000013ff137230 */ /* 0x000fe40000004100 */
[----:B------:R-:W-:Y:S01]  /*11d0*/  FMUL.FTZ R6, R4, 13.28771209716796875 ;  /* 0x41549a7804067820 */ /* 0x000fe20000410000 */
[----:B------:R-:W-:-:S03]  /*11e0*/  I2FP.F32.S32 R4, UR4 ;  /* 0x0000000400047c45 */ /* 0x000fc60008201400 */
[----:B------:R-:W1:Y:S02]  /*11f0*/  MUFU.EX2 R7, -R6 ;  /* 0x8000000600077308 */ /* 0x000e640000000800 */
[----:B-1----:R-:W-:-:S04]  /*1200*/  FMUL.FTZ R4, R4, R7 ;  /* 0x0000000704047220 */ /* 0x002fc80000410000 */
[----:B------:R-:W-:-:S04]  /*1210*/  FMUL.RZ R10, R4, 0.15915493667125701904 ;  /* 0x3e22f983040a7820 */ /* 0x000fc8000040c000 */
[----:B------:R-:W1:Y:S08]  /*1220*/  MUFU.SIN R7, R10 ;  /* 0x0000000a00077308 */ /* 0x000e700000000400 */
[----:B------:R-:W2:Y:S01]  /*1230*/  MUFU.COS R4, R10 ;  /* 0x0000000a00047308 */ /* 0x000ea20000000000 */
[CC--:B-1----:R-:W-:Y:S01]  /*1240*/  FMUL.FTZ R9, R7.reuse, R5.reuse ;  /* 0x0000000507097220 */ /* 0x0c2fe20000410000 */
[C---:B--2---:R-:W-:Y:S01]  /*1250*/  FMUL.FTZ R6, R4.reuse, R5 ;  /* 0x0000000504067220 */ /* 0x044fe20000410000 */
        /* <DEDUP_REMOVED lines=8> */
.L_x_1499:
[----:B------:R-:W-:Y:S05]  /*12e0*/  BSYNC B1 ;  /* 0x0000000000017941 */ /* 0x000fea0003800000 */
.L_x_1498:
[----:B------:R-:W-:Y:S01]  /*12f0*/  PRMT R4, R16, 0x7632, R4 ;  /* 0x0000763210047816 */ /* 0x000fe20000000004 */
[----:B------:R2:W-:Y:S01]  /*1300*/  STS.U16 [R11], R16 ;  /* 0x000000100b007388 */ /* 0x0005e20000000400 */
[----:B------:R-:W-:-:S03]  /*1310*/  PRMT R5, R19, 0x7632, R5 ;  /* 0x0000763213057816 */ /* 0x000fc60000000005 */
[----:B------:R2:W-:Y:S04]  /*1320*/  STS.U16 [R13], R4 ;  /* 0x000000040d007388 */ /* 0x0005e80000000400 */
[----:B------:R2:W-:Y:S04]  /*1330*/  STS.U16 [R12], R19 ;  /* 0x000000130c007388 */ /* 0x0005e80000000400 */
[----:B------:R2:W-:Y:S02]  /*1340*/  STS.U16 [R25], R5 ;  /* 0x0000000519007388 */ /* 0x0005e40000000400 */
.L_x_1497:
[----:B------:R-:W-:Y:S05]  /*1350*/  BSYNC B0 ;  /* 0x0000000000007941 */ /* 0x000fea0003800000 */
.L_x_1496:
[----:B------:R-:W-:Y:S06]  /*1360*/  BAR.SYNC.DEFER_BLOCKING 0x0 ;  /* 0x0000000000007b1d */ /* 0x000fec0000010000 */
[----:B-12---:R1:W2:Y:S04]  /*1370*/  @P6 LDS R19, [R0] ;  /* 0x0000000000136984 */ /* 0x0062a80000000800 */
[----:B------:R1:W3:Y:S01]  /*1380*/  @P6 LDS R16, [R3] ;  /* 0x0000000003106984 */ /* 0x0002e20000000800 */
[----:B------:R-:W-:Y:S06]  /*1390*/  BAR.SYNC.DEFER_BLOCKING 0x0 ;  /* 0x0000000000007b1d */ /* 0x000fec0000010000 */
[----:B------:R-:W-:Y:S05]  /*13a0*/  BRA `(.L_x_1494) ;  /* 0x00000000007c7947 */ /* 0x000fea0003800000 */
.L_x_1493:
        /* <DEDUP_REMOVED lines=8> */
[----:B------:R-:W1:Y:S01]  /*1430*/  MUFU.RCP R15, R15 ;  /* 0x0000000f000f7308 */ /* 0x000e620000001000 */
[----:B------:R-:W-:Y:S02]  /*1440*/  HADD2.F32 R7, -RZ, R16.H1_H1 ;  /* 0x30000010ff077230 */ /* 0x000fe40000004100 */
[----:B------:R-:W-:Y:S01]  /*1450*/  I2FP.F32.S32 R3, UR4 ;  /* 0x0000000400037c45 */ /* 0x000fe20008201400 */
[----:B------:R-:W-:-:S02]  /*1460*/  HADD2.F32 R19, -RZ, R19.H0_H0 ;  /* 0x20000013ff137230 */ /* 0x000fc40000004100 */
[----:B------:R-:W-:Y:S02]  /*1470*/  HADD2.F32 R9, -RZ, R16.H0_H0 ;  /* 0x20000010ff097230 */ /* 0x000fe40000004100 */
[----:B-1----:R-:W-:-:S04]  /*1480*/  FMUL.FTZ R0, R0, R15 ;  /* 0x0000000f00007220 */ /* 0x002fc80000410000 */
[----:B------:R-:W-:-:S06]  /*1490*/  FMUL.FTZ R0, R0, 13.28771209716796875 ;  /* 0x41549a7800007820 */ /* 0x000fcc0000410000 */
[----:B------:R-:W1:Y:S02]  /*14a0*/  MUFU.EX2 R0, -R0 ;  /* 0x8000000000007308 */ /* 0x000e640000000800 */
[----:B-1----:R-:W-:-:S04]  /*14b0*/  FMUL.FTZ R3, R3, R0 ;  /* 0x0000000003037220 */ /* 0x002fc80000410000 */
[----:B------:R-:W-:-:S04]  /*14c0*/  FMUL.RZ R8, R3, 0.15915493667125701904 ;  /* 0x3e22f98303087820 */ /* 0x000fc8000040c000 */
[----:B------:R-:W1:Y:S08]  /*14d0*/  MUFU.SIN R4, R8 ;  /* 0x0000000800047308 */ /* 0x000e700000000400 */
[----:B------:R-:W2:Y:S01]  /*14e0*/  MUFU.COS R3, R8 ;  /* 0x0000000800037308 */ /* 0x000ea20000000000 */
[C---:B-1----:R-:W-:Y:S01]  /*14f0*/  FMUL.FTZ R0, R4.reuse, R5 ;  /* 0x0000000504007220 */ /* 0x042fe20000410000 */
[C---:B------:R-:W-:Y:S01]  /*1500*/  FMUL.FTZ R6, R4.reuse, R7 ;  /* 0x0000000704067220 */ /* 0x040fe20000410000 */
[C---:B--2---:R-:W-:Y:S01]  /*1510*/  FMUL.FTZ R5, R3.reuse, R5 ;  /* 0x0000000503057220 */ /* 0x044fe20000410000 */
[C---:B------:R-:W-:Y:S01]  /*1520*/  FMUL.FTZ R7, R3.reuse, R7 ;  /* 0x0000000703077220 */ /* 0x040fe20000410000 */
[C---:B------:R-:W-:Y:S01]  /*1530*/  FFMA.FTZ R0, R3.reuse, R19, -R0 ;  /* 0x0000001303007223 */ /* 0x040fe20000010800 */
[----:B------:R-:W-:Y:S01]  /*1540*/  FFMA.FTZ R6, R3, R9, -R6 ;  /* 0x0000000903067223 */ /* 0x000fe20000010806 */
[C---:B------:R-:W-:Y:S01]  /*1550*/  FFMA.FTZ R5, R4.reuse, R19, R5 ;  /* 0x0000001304057223 */ /* 0x040fe20000010005 */
[----:B------:R-:W-:-:S04]  /*1560*/  FFMA.FTZ R7, R4, R9, R7 ;  /* 0x0000000904077223 */ /* 0x000fc80000010007 */
[----:B------:R-:W-:Y:S02]  /*1570*/  F2FP.F16.F32.PACK_AB R19, R5, R0 ;  /* 0x000000000513723e */ /* 0x000fe400000000ff */
[----:B------:R-:W-:-:S07]  /*1580*/  F2FP.F16.F32.PACK_AB R16, R7, R6 ;  /* 0x000000060710723e */ /* 0x000fce00000000ff */
.L_x_1500:
[----:B------:R-:W-:Y:S05]  /*1590*/  BSYNC B0 ;  /* 0x0000000000007941 */ /* 0x000fea0003800000 */
.L_x_1494:
[----:B------:R-:W-:Y:S01]  /*15a0*/  ISETP.GT.AND P0, PT, R2, 0xf, PT ;  /* 0x0000000f0200780c */ /* 0x000fe20003f04270 */
[----:B------:R-:W-:Y:S01]  /*15b0*/  BSSY B0, `(.L_x_1501) ;  /* 0x0000029000007945 */ /* 0x000fe20003800000 */
[----:B------:R-:W-:-:S11]  /*15c0*/  MOV R14, RZ ;  /* 0x000000ff000e7202 */ /* 0x000fd60000000f00 */
[----:B------:R-:W-:Y:S05]  /*15d0*/  @P0 BRA `(.L_x_1502) ;  /* 0x0000000000980947 */ /* 0x000fea0003800000 */
[----:B------:R-:W4:Y:S01]  /*15e0*/  S2UR UR5, SR_CgaCtaId ;  /* 0x00000000000579c3 */ /* 0x000f220000008800 */
[----:B-1----:R-:W-:Y:S01]  /*15f0*/  SHF.R.S32.HI R3, RZ, 0x1f, R2 ;  /* 0x0000001fff037819 */ /* 0x002fe20000011402 */
[----:B------:R-:W-:Y:S02]  /*1600*/  UMOV UR4, 0x400 ;  /* 0x0000040000047882 */ /* 0x000fe40000000000 */
[----:B------:R-:W-:Y:S01]  /*1610*/  UIADD3 UR4, UR4, 0x20, URZ ;  /* 0x0000002004047890 */ /* 0x000fe2000fffe03f */
[----:B------:R-:W-:-:S03]  /*1620*/  LEA.HI R3, R3, R2, RZ, 0x2 ;  /* 0x0000000203037211 */ /* 0x000fc600078f10ff */
[----:B------:R-:W1:Y:S01]  /*1630*/  LDC.64 R4, c[0x0][0x248] ;  /* 0x00009200ff047b82 */ /* 0x000e620000000a00 */
[C---:B------:R-:W-:Y:S01]  /*1640*/  LOP3.LUT R7, R3.reuse, 0x7ffffffc, RZ, 0xc0, !PT ;  /* 0x7ffffffc03077812 */ /* 0x040fe200078ec0ff */
[----:B------:R-:W-:-:S03]  /*1650*/  IMAD.SHL.U32 R3, R3, 0x2, RZ ;  /* 0x0000000203037824 */ /* 0x000fc600078e00ff */
[----:B------:R-:W-:Y:S02]  /*1660*/  IADD3 R0, -R7, R2, RZ ;  /* 0x0000000207007210 */ /* 0x000fe40007ffe1ff */
[----:B------:R-:W-:-:S03]  /*1670*/  LOP3.LUT R3, R3, 0xfffffff8, RZ, 0xc0, !PT ;  /* 0xfffffff803037812 */ /* 0x000fc600078ec0ff */
[----:B------:R-:W-:Y:S01]  /*1680*/  IMAD R0, R23, 0x4, R0 ;  /* 0x0000000417007824 */ /* 0x000fe200078e0200 */
[----:B------:R-:W-:-:S03]  /*1690*/  IADD3 R3, R3, UR40, RZ ;  /* 0x0000002803037c10 */ /* 0x000fc6000fffe0ff */
[----:B------:R-:W-:Y:S01]  /*16a0*/  IMAD.SHL.U32 R0, R0, 0x2, RZ ;  /* 0x0000000200007824 */ /* 0x000fe200078e00ff */
[----:B----4-:R-:W-:-:S03]  /*16b0*/  ULEA UR4, UR5, UR4, 0x18 ;  /* 0x0000000405047291 */ /* 0x010fc6000f8ec03f */
[----:B------:R-:W-:Y:S02]  /*16c0*/  ULDC UR5, c[0x0][0x284] ;  /* 0x0000a10000057ab9 */ /* 0x000fe40000000800 */
[----:B------:R-:W-:Y:S01]  /*16d0*/  IMAD R3, R3, UR5, R0 ;  /* 0x0000000503037c24 */ /* 0x000fe2000f8e0200 */
[----:B------:R-:W-:Y:S01]  /*16e0*/  LEA R0, R2, UR4, 0x2 ;  /* 0x0000000402007c11 */ /* 0x000fe2000f8e10ff */
[----:B------:R-:W-:Y:S02]  /*16f0*/  UMOV UR4, 0xffff ;  /* 0x0000ffff00047882 */ /* 0x000fe40000000000 */
[----:B-1----:R-:W-:-:S04]  /*1700*/  IMAD.WIDE R4, R3, 0x2, R4 ;  /* 0x0000000203047825 */ /* 0x002fc800078e0204 */
[----:B--23--:R-:W-:Y:S01]  /*1710*/  HMUL2 R3, R19, R16 ;  /* 0x0000001013037232 */ /* 0x00cfe20000000000 */
[----:B------:R1:W-:Y:S04]  /*1720*/  STS [R0], R19 ;  /* 0x0000001300007388 */ /* 0x0003e80000000800 */
[----:B------:R1:W-:Y:S01]  /*1730*/  STG.E desc[UR36][R4.64], R16 ;  /* 0x0000001004007986 */ /* 0x0003e2000c101924 */
[--C-:B------:R-:W-:Y:S02]  /*1740*/  HADD2.F32 R13, -RZ, R3.reuse.H0_H0 ;  /* 0x20000003ff0d7230 */ /* 0x100fe40000004100 */
        /* <DEDUP_REMOVED lines=14> */
.L_x_1567:
[----:B--2---:R-:W-:-:S07]  /*1830*/  FADD.FTZ R14, R4, R14 ;  /* 0x0000000e040e7221 */ /* 0x004fce0000010000 */
.L_x_1502:
[----:B------:R-:W-:Y:S05]  /*1840*/  BSYNC B0 ;  /* 0x0000000000007941 */ /* 0x000fea0003800000 */
.L_x_1501:
[----:B------:R-:W-:-:S13]  /*1850*/  ISETP.NE.AND P0, PT, R2, RZ, PT ;  /* 0x000000ff0200720c */ /* 0x000fda0003f05270 */
[----:B-1----:R-:W-:Y:S01]  /*1860*/  @P0 MOV R0, 0xff7fffff ;  /* 0xff7fffff00000802 */ /* 0x002fe20000000f00 */
        /* <DEDUP_REMOVED lines=13> */
[----:B------:R-:W-:-:S05]  /*1940*/  MOV R5, UR5 ;  /* 0x0000000500057c02 */ /* 0x000fca0008000f00 */
[----:B------:R-:W4:Y:S01]  /*1950*/  @P0 LDG.E.U16 R4, desc[UR36][R4.64] ;  /* 0x0000002404040981 */ /* 0x000f22000c1e1500 */
[----:B------:R-:W1:Y:S01]  /*1960*/  S2UR UR6, SR_CgaCtaId ;  /* 0x00000000000679c3 */ /* 0x000e620000008800 */
[----:B------:R-:W-:Y:S01]  /*1970*/  UMOV UR4, 0x400 ;  /* 0x0000040000047882 */ /* 0x000fe20000000000 */
[----:B------:R-:W-:Y:S01]  /*1980*/  FMUL.FTZ R0, R14, UR7 ;  /* 0x000000070e007c20 */ /* 0x000fe20008410000 */
[----:B------:R-:W-:Y:S02]  /*1990*/  UIADD3 UR5, UR4, 0x60, URZ ;  /* 0x0000006004057890 */ /* 0x000fe4000fffe03f */
[----:B------:R-:W-:Y:S02]  /*19a0*/  UIADD3 UR4, -UR42, UR39, URZ ;  /* 0x000000272a047290 */ /* 0x000fe4000fffe13f */
[----:B-1----:R-:W-:-:S04]  /*19b0*/  ULEA UR5, UR6, UR5, 0x18 ;  /* 0x0000000506057291 */ /* 0x002fc8000f8ec03f */
[----:B------:R-:W-:Y:S01]  /*19c0*/  ULEA UR4, UR4, UR5, 0x2 ;  /* 0x0000000504047291 */ /* 0x000fe2000f8e103f */
[----:B----4-:R-:W-:-:S05]  /*19d0*/  @P0 HADD2.F32 R3, -RZ, R4.H0_H0 ;  /* 0x20000004ff030230 */ /* 0x010fca0000004100 */
[----:B------:R-:W-:-:S05]  /*19e0*/  @P0 FADD.FTZ R0, R0, R3 ;  /* 0x0000000300000221 */ /* 0x000fca0000010000 */
[----:B------:R1:W-:Y:S02]  /*19f0*/  STS [UR4], R0 ;  /* 0x00000000ff007988 */ /* 0x0003e40008000804 */
.L_x_1504:
[----:B------:R-:W-:Y:S05]  /*1a00*/  WARPSYNC.ALL ;  /* 0x0000000000007948 */ /* 0x000fea0003800000 */
[----:B------:R-:W-:Y:S01]  /*1a10*/  UIADD3 UR4, UR39, 0xf, -UR42 ;  /* 0x0000000f27047890 */ /* 0x000fe2000fffe82a */
[----:B------:R-:W4:Y:S01]  /*1a20*/  LDC.64 R4, c[0x0][0x280] ;  /* 0x0000a000ff047b82 */ /* 0x000f220000000a00 */
[----:B------:R-:W-:Y:S01]  /*1a30*/  LEA.HI R6, R2, R2, RZ, 0x1 ;  /* 0x0000000202067211 */ /* 0x000fe200078f08ff */
[----:B------:R-:W-:Y:S01]  /*1a40*/  ULDC UR7, c[0x0][0x2a0] ;  /* 0x0000a80000077ab9 */ /* 0x000fe20000000800 */
[----:B------:R-:W-:Y:S01]  /*1a50*/  USHF.R.S32.HI UR5, URZ, 0x1f, UR4 ;  /* 0x0000001f3f057899 */ /* 0x000fe20008011404 */
[----:B------:R-:W-:Y:S01]  /*1a60*/  BSSY B0, `(.L_x_1505) ;  /* 0x00000b3000007945 */ /* 0x000fe20003800000 */
[----:B------:R-:W-:Y:S01]  /*1a70*/  LEA.HI.SX32 R10, R6, UR42, 0x1f ;  /* 0x0000002a060a7c11 */ /* 0x000fe2000f8ffaff */
[----:B------:R-:W-:Y:S01]  /*1a80*/  ULDC.64 UR10, c[0x0][0x258] ;  /* 0x00009600000a7ab9 */ /* 0x000fe20000000a00 */
[----:B------:R-:W-:Y:S01]  /*1a90*/  ULEA.HI UR5, UR5, UR4, URZ, 0x4 ;  /* 0x0000000405057291 */ /* 0x000fe2000f8f203f */
[----:B------:R-:W-:Y:S01]  /*1aa0*/  ULDC.64 UR8, c[0x0][0x2b0] ;  /* 0x0000ac0000087ab9 */ /* 0x000fe20000000a00 */
[----:B------:R-:W-:-:S02]  /*1ab0*/  ULDC.64 UR14, c[0x0][0x2c8] ;  /* 0x0000b200000e7ab9 */ /* 0x000fc40000000a00 */
[----:B------:R-:W-:Y:S01]  /*1ac0*/  ULOP3.LUT UR5, UR5, 0xfffffff0, URZ, 0xc0, !UPT ;  /* 0xfffffff005057892 */ /* 0x000fe2000f8ec03f */
[----:B------:R-:W-:-:S03]  /*1ad0*/  ULDC.64 UR12, c[0x0][0x2d8] ;  /* 0x0000b600000c7ab9 */ /* 0x000fc60000000a00 */
[----:B------:R-:W-:Y:S01]  /*1ae0*/  UIADD3 UR5, UR42, UR5, URZ ;  /* 0x000000052a057290 */ /* 0x000fe2000fffe03f */
[----:B------:R-:W-:Y:S05]  /*1af0*/  BAR.SYNC.DEFER_BLOCKING 0x0 ;  /* 0x0000000000007b1d */ /* 0x000fea0000010000 */
[----:B------:R-:W-:Y:S01]  /*1b00*/  ISETP.GE.AND P0, PT, R10, UR5, PT ;  /* 0x000000050a007c0c */ /* 0x000fe2000bf06270 */
[----:B----4-:R-:W-:-:S04]  /*1b10*/  IMAD R4, R17, R4, UR44 ;  /* 0x0000002c11047e24 */ /* 0x010fc8000f8e0204 */
[----:B------:R-:W-:-:S08]  /*1b20*/  IMAD.SHL.U32 R28, R4, 0x20, RZ ;  /* 0x00000020041c7824 */ /* 0x000fd000078e00ff */
[----:B------:R-:W-:Y:S05]  /*1b30*/  @P0 BRA `(.L_x_1506) ;  /* 0x0000000800940947 */ /* 0x000fea0003800000 */
[----:B------:R-:W-:Y:S01]  /*1b40*/  IABS R3, R5 ;  /* 0x0000000500037213 */ /* 0x000fe20000000000 */
[----:B------:R-:W4:Y:S01]  /*1b50*/  S2UR UR6, SR_CgaCtaId ;  /* 0x00000000000679c3 */ /* 0x000f220000008800 */
[----:B------:R-:W-:Y:S01]  /*1b60*/  LOP3.LUT R7, R6, 0x3ffffffe, RZ, 0xc0, !PT ;  /* 0x3ffffffe06077812 */ /* 0x000fe200078ec0ff */
[----:B------:R-:W-:Y:S01]  /*1b70*/  UMOV UR4, 0x400 ;  /* 0x0000040000047882 */ /* 0x000fe20000000000 */
[----:B------:R-:W5:Y:S01]  /*1b80*/  I2F.RP R8, R3 ;  /* 0x0000000300087306 */ /* 0x000f620000209400 */
[----:B------:R-:W-:Y:S01]  /*1b90*/  UIADD3 UR4, UR4, 0x20, URZ ;  /* 0x0000002004047890 */ /* 0x000fe2000fffe03f */
[----:B------:R-:W-:Y:S01]  /*1ba0*/  IADD3 R4, -R7, R2, RZ ;  /* 0x0000000207047210 */ /* 0x000fe20007ffe1ff */
[----:B------:R-:W-:Y:S01]  /*1bb0*/  IMAD.U32 R13, RZ, RZ, UR44 ;  /* 0x0000002cff0d7e24 */ /* 0x000fe2000f8e00ff */
[----:B------:R-:W-:Y:S01]  /*1bc0*/  MOV R15, UR44 ;  /* 0x0000002c000f7c02 */ /* 0x000fe20008000f00 */
[----:B------:R-:W0:Y:S02]  /*1bd0*/  LDC R22, c[0x0][0x2c0] ;  /* 0x0000b000ff167b82 */ /* 0x000e240000000800 */
[----:B------:R-:W-:-:S04]  /*1be0*/  IMAD.SHL.U32 R6, R4, 0x4, RZ ;  /* 0x0000000404067824 */ /* 0x000fc800078e00ff */
[----:B------:R-:W-:Y:S02]  /*1bf0*/  IMAD R5, R28, R5, R6 ;  /* 0x000000051c057224 */ /* 0x000fe400078e0206 */
[----:B------:R-:W-:Y:S01]  /*1c00*/  IMAD.MOV.U32 R6, RZ, RZ, RZ ;  /* 0x000000ffff067224 */ /* 0x000fe200078e00ff */
[----:B-----5:R-:W5:Y:S01]  /*1c10*/  MUFU.RCP R8, R8 ;  /* 0x0000000800087308 */ /* 0x020f620000001000 */
[----:B----4-:R-:W-:-:S06]  /*1c20*/  ULEA UR4, UR6, UR4, 0x18 ;  /* 0x0000000406047291 */ /* 0x010fcc000f8ec03f */
[----:B------:R-:W-:Y:S01]  /*1c30*/  LEA R11, R4, UR4, 0x3 ;  /* 0x00000004040b7c11 */ /* 0x000fe2000f8e18ff */
[----:B------:R-:W-:Y:S02]  /*1c40*/  ULDC UR4, c[0x0][0x2d0] ;  /* 0x0000b40000047ab9 */ /* 0x000fe40000000800 */
[----:B------:R-:W-:Y:S01]  /*1c50*/  MOV R12, UR4 ;  /* 0x00000004000c7c02 */ /* 0x000fe20008000f00 */
[----:B------:R-:W-:Y:S01]  /*1c60*/  ULDC UR4, c[0x0][0x298] ;  /* 0x0000a60000047ab9 */ /* 0x000fe20000000800 */
[----:B-----5:R-:W-:Y:S01]  /*1c70*/  VIADD R7, R8, 0xffffffe ;  /* 0x0ffffffe08077836 */ /* 0x020fe20000000000 */
[----:B--2---:R-:W2:Y:S01]  /*1c80*/  LDS.64 R18, [R11] ;  /* 0x000000000b127984 */ /* 0x004ea20000000a00 */
[----:B------:R-:W4:Y:S01]  /*1c90*/  LDC.64 R8, c[0x0][0x2d8] ;  /* 0x0000b600ff087b82 */ /* 0x000f220000000a00 */
[----:B------:R-:W-:Y:S02]  /*1ca0*/  IMAD R4, R12, R13, UR39 ;  /* 0x000000270c047e24 */ /* 0x000fe4000f8e020d */
[----:B------:R-:W1:Y:S01]  /*1cb0*/  LDS.64 R20, [R11+0x10] ;  /* 0x000010000b147984 */ /* 0x000e620000000a00 */
[----:B------:R-:W5:Y:S01]  /*1cc0*/  F2I.FTZ.U32.TRUNC.NTZ R7, R7 ;  /* 0x0000000700077305 */ /* 0x000f62000021f000 */
[----:B0-----:R-:W-:-:S02]  /*1cd0*/  VIADD R22, R22, UR4 ;  /* 0x0000000416167c36 */ /* 0x001fc40008000000 */
[----:B------:R-:W0:Y:S04]  /*1ce0*/  LDS.64 R26, [R11+0x20] ;  /* 0x000020000b1a7984 */ /* 0x000e280000000a00 */
[----:B------:R3:W0:Y:S01]  /*1cf0*/  LDS.64 R30, [R11+0x30] ;  /* 0x000030000b1e7984 */ /* 0x0006220000000a00 */
[----:B-----5:R-:W-:-:S05]  /*1d00*/  IADD3 R14, RZ, -R7, RZ ;  /* 0x80000007ff0e7210 */ /* 0x020fca0007ffe0ff */
[----:B---3--:R-:W-:Y:S02]  /*1d10*/  IMAD R11, R14, R3, RZ ;  /* 0x000000030e0b7224 */ /* 0x008fe400078e02ff */
[----:B----4-:R-:W-:-:S04]  /*1d20*/  IMAD.WIDE R8, R15, 0x2, R8 ;  /* 0x000000020f087825 */ /* 0x010fc800078e0208 */
[----:B------:R-:W-:Y:S01]  /*1d30*/  IMAD.HI.U32 R6, R7, R11, R6 ;  /* 0x0000000b07067227 */ /* 0x000fe200078e0006 */
[----:B-12---:R-:W-:-:S07]  /*1d40*/  MOV R7, R10 ;  /* 0x0000000a00077202 */ /* 0x006fce0000000f00 */
.L_x_1510:
[----:B-1----:R-:W1:Y:S01]  /*1d50*/  LDC R12, c[0x0][0x284] ;  /* 0x0000a100ff0c7b82 */ /* 0x002e620000000800 */
[----:B------:R-:W-:Y:S01]  /*1d60*/  IABS R29, R7 ;  /* 0x00000007001d7213 */ /* 0x000fe20000000000 */
[----:B------:R-:W-:Y:S01]  /*1d70*/  USHF.R.S32.HI UR4, URZ, 0x1f, UR43 ;  /* 0x0000001f3f047899 */ /* 0x000fe2000801142b */
[----:B------:R-:W-:-:S03]  /*1d80*/  ISETP.GE.AND P1, PT, R7, RZ, PT ;  /* 0x000000ff0700720c */ /* 0x000fc60003f26270 */
[----:B------:R-:W-:-:S05]  /*1d90*/  IMAD.HI.U32 R10, R6, R29, RZ ;  /* 0x0000001d060a7227 */ /* 0x000fca00078e00ff */
[----:B------:R-:W-:Y:S02]  /*1da0*/  IADD3 R10, -R10, RZ, RZ ;  /* 0x000000ff0a0a7210 */ /* 0x000fe40007ffe1ff */
[----:B-1----:R-:W-:Y:S02]  /*1db0*/  IABS R14, R12 ;  /* 0x0000000c000e7213 */ /* 0x002fe40000000000 */
        /* <DEDUP_REMOVED lines=13> */
[----:B------:R-:W1:Y:S04]  /*1e90*/  @!P1 LDC R42, c[0x0][0x288] ;  /* 0x0000a200ff2a9b82 */ /* 0x000e680000000800 */
[----:B------:R-:W1:Y:S04]  /*1ea0*/  @!P1 LDG.E R15, desc[UR36][R10.64] ;  /* 0x000000240a0f9981 */ /* 0x000e68000c1e1900 */
[----:B------:R-:W2:Y:S01]  /*1eb0*/  @!P1 LDG.E R40, desc[UR36][R10.64] ;  /* 0x000000240a289981 */ /* 0x000ea2000c1e1900 */
[----:B------:R-:W2:Y:S03]  /*1ec0*/  @!P1 LDC R41, c[0x0][0x288] ;  /* 0x0000a200ff299b82 */ /* 0x000ea60000000800 */
[----:B------:R-:W3:Y:S04]  /*1ed0*/  @!P1 LDG.E R14, desc[UR36][R10.64] ;  /* 0x000000240a0e9981 */ /* 0x000ee8000c1e1900 */
[----:B0-----:R4:W5:Y:S01]  /*1ee0*/  @!P1 LDG.E R13, desc[UR36][R10.64] ;  /* 0x000000240a0d9981 */ /* 0x001962000c1e1900 */
[----:B------:R-:W0:Y:S01]  /*1ef0*/  @!P1 LDC.64 R38, c[0x0][0x248] ;  /* 0x00009200ff269b82 */ /* 0x000e220000000a00 */
[----:B------:R-:W-:-:S02]  /*1f00*/  @!P1 SHF.L.U32 R43, R29, 0x3, RZ ;  /* 0x000000031d2b9819 */ /* 0x000fc400000006ff */
[----:B------:R-:W-:Y:S01]  /*1f10*/  IADD3 R29, R29, R12, RZ ;  /* 0x0000000c1d1d7210 */ /* 0x000fe20007ffe0ff */
[----:B-1----:R-:W-:-:S04]  /*1f20*/  @!P1 IMAD R15, R15, R42, RZ ;  /* 0x0000002a0f0f9224 */ /* 0x002fc800078e02ff */
[----:B------:R-:W5:Y:S01]  /*1f30*/  @!P1 LDC R42, c[0x0][0x288] ;  /* 0x0000a200ff2a9b82 */ /* 0x000f620000000800 */
[----:B------:R-:W-:-:S07]  /*1f40*/  @!P1 IMAD.SHL.U32 R25, R15, 0x20, RZ ;  /* 0x000000200f199824 */ /* 0x000fce00078e00ff */
[----:B------:R-:W3:Y:S01]  /*1f50*/  @!P1 LDC R15, c[0x0][0x288] ;  /* 0x0000a200ff0f9b82 */ /* 0x000ee20000000800 */
[----:B------:R-:W-:Y:S01]  /*1f60*/  @!P1 IMAD R44, R25, R12, R43 ;  /* 0x0000000c192c9224 */ /* 0x000fe200078e022b */
[----:B------:R-:W-:Y:S01]  /*1f70*/  SHF.R.S32.HI R25, RZ, 0x1f, R5 ;  /* 0x0000001fff197819 */ /* 0x000fe20000011405 */
[----:B--2---:R-:W-:-:S03]  /*1f80*/  @!P1 IMAD R40, R40, R41, RZ ;  /* 0x0000002928289224 */ /* 0x004fc600078e02ff */
[----:B----4-:R-:W-:Y:S01]  /*1f90*/  @!P1 IADD3 R10, P0, R5, R44, RZ ;  /* 0x0000002c050a9210 */ /* 0x010fe20007f1e0ff */
[----:B------:R-:W-:-:S03]  /*1fa0*/  IMAD.IADD R41, R29, 0x1, R12 ;  /* 0x000000011d297824 */ /* 0x000fc600078e020c */
[----:B------:R-:W-:Y:S02]  /*1fb0*/  @!P1 LEA.HI.X.SX32 R44, R44, R25, 0x1, P0 ;  /* 0x000000192c2c9211 */ /* 0x000fe400000f0eff */
[----:B0-----:R-:W-:-:S04]  /*1fc0*/  @!P1 LEA R38, P0, R10, R38, 0x1 ;  /* 0x000000260a269211 */ /* 0x001fc800078008ff */
[----:B------:R-:W-:Y:S02]  /*1fd0*/  @!P1 LEA.HI.X R39, R10, R39, R44, 0x1, P0 ;  /* 0x000000270a279211 */ /* 0x000fe400000f0c2c */
[----:B------:R-:W0:Y:S01]  /*1fe0*/  @!P1 LDC.64 R10, c[0x0][0x248] ;  /* 0x00009200ff0a9b82 */ /* 0x000e220000000a00 */
[----:B---3--:R-:W-:Y:S01]  /*1ff0*/  @!P1 IMAD R14, R14, R15, RZ ;  /* 0x0000000f0e0e9224 */ /* 0x008fe200078e02ff */
[----:B------:R-:W-:Y:S01]  /*2000*/  IADD3 R15, R41, R12, RZ ;  /* 0x0000000c290f7210 */ /* 0x000fe20007ffe0ff */
[----:B-----5:R-:W-:Y:S01]  /*2010*/  @!P1 IMAD R13, R13, R42, RZ ;  /* 0x0000002a0d0d9224 */ /* 0x020fe200078e02ff */
[----:B------:R-:W-:Y:S01]  /*2020*/  @!P1 SHF.L.U32 R40, R40, 0x5, RZ ;  /* 0x0000000528289819 */ /* 0x000fe200000006ff */
[----:B------:R-:W-:Y:S01]  /*2030*/  @!P1 IMAD.SHL.U32 R29, R29, 0x8, RZ ;  /* 0x000000081d1d9824 */ /* 0x000fe200078e00ff */
[----:B------:R-:W-:Y:S01]  /*2040*/  @!P1 SHF.L.U32 R14, R14, 0x5, RZ ;  /* 0x000000050e0e9819 */ /* 0x000fe200000006ff */
[----:B------:R-:W-:Y:S01]  /*2050*/  @!P1 IMAD.SHL.U32 R15, R15, 0x8, RZ ;  /* 0x000000080f0f9824 */ /* 0x000fe200078e00ff */
[----:B------:R-:W-:Y:S01]  /*2060*/  @!P1 SHF.L.U32 R41, R41, 0x3, RZ ;  /* 0x0000000329299819 */ /* 0x000fe200000006ff */
[----:B------:R1:W2:Y:S02]  /*2070*/  @!P1 LDG.E.64 R16, desc[UR36][R38.64] ;  /* 0x0000002426109981 */ /* 0x0002a4000c1e1b00 */
[----:B------:R-:W-:-:S02]  /*2080*/  @!P1 IMAD R42, R14, R12, R15 ;  /* 0x0000000c0e2a9224 */ /* 0x000fc400078e020f */
[----:B------:R-:W3:Y:S01]  /*2090*/  @!P1 LDC.64 R14, c[0x0][0x248] ;  /* 0x00009200ff0e9b82 */ /* 0x000ee20000000a00 */
[----:B------:R-:W-:Y:S02]  /*20a0*/  @!P1 IMAD.SHL.U32 R13, R13, 0x20, RZ ;  /* 0x000000200d0d9824 */ /* 0x000fe400078e00ff */
[-C--:B------:R-:W-:Y:S02]  /*20b0*/  @!P1 IMAD R44, R40, R12.reuse, R29 ;  /* 0x0000000c282c9224 */ /* 0x080fe400078e021d */
[----:B------:R-:W-:-:S03]  /*20c0*/  @!P1 IMAD R40, R13, R12, R41 ;  /* 0x0000000c0d289224 */ /* 0x000fc600078e0229 */
[----:B------:R-:W4:Y:S01]  /*20d0*/  @!P1 LDC.64 R12, c[0x0][0x248] ;  /* 0x00009200ff0c9b82 */ /* 0x000f220000000a00 */
[----:B------:R-:W-:-:S04]  /*20e0*/  @!P1 IADD3 R29, P0, R5, R44, RZ ;  /* 0x0000002c051d9210 */ /* 0x000fc80007f1e0ff */
[----:B------:R-:W-:Y:S02]  /*20f0*/  @!P1 LEA.HI.X.SX32 R44, R44, R25, 0x1, P0 ;  /* 0x000000192c2c9211 */ /* 0x000fe400000f0eff */
[----:B0-----:R-:W-:Y:S02]  /*2100*/  @!P1 LEA R10, P0, R29, R10, 0x1 ;  /* 0x0000000a1d0a9211 */ /* 0x001fe400078008ff */
[----:B------:R-:W-:Y:S02]  /*2110*/  @!P1 IADD3 R41, P2, R5, R40, RZ ;  /* 0x0000002805299210 */ /* 0x000fe40007f5e0ff */
[----:B------:R-:W-:Y:S02]  /*2120*/  @!P1 LEA.HI.X R11, R29, R11, R44, 0x1, P0 ;  /* 0x0000000b1d0b9211 */ /* 0x000fe400000f0c2c */
[----:B------:R-:W-:Y:S02]  /*2130*/  @!P1 LEA.HI.X.SX32 R40, R40, R25, 0x1, P2 ;  /* 0x0000001928289211 */ /* 0x000fe400010f0eff */
[----:B---3--:R-:W-:Y:S01]  /*2140*/  @!P1 LEA R14, P2, R41, R14, 0x1 ;  /* 0x0000000e290e9211 */ /* 0x008fe200078408ff */
[----:B------:R2:W3:Y:S01]  /*2150*/  @!P1 LDG.E.64 R32, desc[UR36][R10.64] ;  /* 0x000000240a209981 */ /* 0x0004e2000c1e1b00 */
[----:B------:R-:W-:-:S02]  /*2160*/  @!P1 IADD3 R29, P3, R5, R42, RZ ;  /* 0x0000002a051d9210 */ /* 0x000fc40007f7e0ff */
[----:B------:R-:W-:Y:S02]  /*2170*/  @!P1 LEA.HI.X R15, R41, R15, R40, 0x1, P2 ;  /* 0x0000000f290f9211 */ /* 0x000fe400010f0c28 */
[----:B------:R-:W-:Y:S02]  /*2180*/  @!P1 LEA.HI.X.SX32 R42, R42, R25, 0x1, P3 ;  /* 0x000000192a2a9211 */ /* 0x000fe400018f0eff */
[C---:B----4-:R-:W-:Y:S01]  /*2190*/  @!P1 LEA R12, P3, R29.reuse, R12, 0x1 ;  /* 0x0000000c1d0c9211 */ /* 0x050fe200078608ff */
[----:B------:R-:W4:Y:S01]  /*21a0*/  @!P1 LDG.E.64 R34, desc[UR36][R14.64] ;  /* 0x000000240e229981 */ /* 0x000f22000c1e1b00 */
[----:B------:R-:W-:Y:S02]  /*21b0*/  ISETP.NE.U32.AND P0, PT, RZ, UR8, PT ;  /* 0x00000008ff007c0c */ /* 0x000fe4000bf05070 */
[----:B------:R-:W-:Y:S02]  /*21c0*/  @!P1 LEA.HI.X R13, R29, R13, R42, 0x1, P3 ;  /* 0x0000000d1d0d9211 */ /* 0x000fe400018f0c2a */
[----:B------:R-:W-:-:S03]  /*21d0*/  ISETP.NE.AND.EX P0, PT, RZ, UR9, PT, P0 ;  /* 0x00000009ff007c0c */ /* 0x000fc6000bf05300 */
[----:B------:R0:W5:Y:S01]  /*21e0*/  @!P1 LDG.E.64 R36, desc[UR36][R12.64] ;  /* 0x000000240c249981 */ /* 0x000162000c1e1b00 */
[----:B-1----:R-:W-:Y:S01]  /*21f0*/  IMAD.U32 R38, RZ, RZ, UR8 ;  /* 0x00000008ff267e24 */ /* 0x002fe2000f8e00ff */
[----:B------:R-:W-:-:S08]  /*2200*/  MOV R40, UR9 ;  /* 0x0000000900287c02 */ /* 0x000fd00008000f00 */
[----:B------:R-:W-:Y:S02]  /*2210*/  @P0 IADD3 R38, P2, P3, R7, UR43, R38 ;  /* 0x0000002b07260c10 */ /* 0x000fe4000fb5e026 */
[----:B------:R-:W-:-:S04]  /*2220*/  @P0 SHF.R.S32.HI R25, RZ, 0x1f, R7 ;  /* 0x0000001fff190819 */ /* 0x000fc80000011407 */
[----:B------:R-:W-:-:S05]  /*2230*/  @P0 IADD3.X R39, R25, UR4, R40, P2, P3 ;  /* 0x0000000419270c10 */ /* 0x000fca00097e6428 */
[----:B------:R-:W5:Y:S01]  /*2240*/  @P0 LDG.E.U8 R38, desc[UR36][R38.64] ;  /* 0x0000002426260981 */ /* 0x000f62000c1e1100 */
[----:B------:R-:W-:Y:S01]  /*2250*/  UMOV UR4, 0xffffffff ;  /* 0xffffffff00047882 */ /* 0x000fe20000000000 */
[----:B--2---:R-:W-:Y:S01]  /*2260*/  HFMA2.MMA R11, R18, R16, -RZ ;  /* 0x00000010120b7235 */ /* 0x004fe200001000ff */
[----:B0-----:R-:W-:-:S07]  /*2270*/  HMUL2 R13, R19, R17 ;  /* 0x00000011130d7232 */ /* 0x001fce0000000000 */
[----:B---3--:R-:W-:Y:S01]  /*2280*/  HFMA2.MMA R11, R20, R32, R11 ;  /* 0x00000020140b7235 */ /* 0x008fe2000000000b */
[----:B------:R-:W-:-:S07]  /*2290*/  HFMA2 R13, R21, R33, R13 ;  /* 0x00000021150d7231 */ /* 0x000fce000000000d */
[----:B----4-:R-:W-:Y:S01]  /*22a0*/  HFMA2.MMA R15, R26, R34, R11 ;  /* 0x000000221a0f7235 */ /* 0x010fe2000000000b */
[----:B------:R-:W-:-:S07]  /*22b0*/  HFMA2 R13, R27, R35, R13 ;  /* 0x000000231b0d7231 */ /* 0x000fce000000000d */
[----:B-----5:R-:W-:Y:S01]  /*22c0*/  HFMA2.MMA R15, R30, R36, R15 ;  /* 0x000000241e0f7235 */ /* 0x020fe2000000000f */
[----:B------:R-:W-:-:S09]  /*22d0*/  HFMA2 R13, R31, R37, R13 ;  /* 0x000000251f0d7231 */ /* 0x000fd2000000000d */
[----:B------:R-:W-:-:S05]  /*22e0*/  HADD2 R13, R15, R13 ;  /* 0x0000000d0f0d7230 */ /* 0x000fca0000000000 */
[--C-:B------:R-:W-:Y:S02]  /*22f0*/  HADD2.F32 R10, -RZ, R13.reuse.H0_H0 ;  /* 0x2000000dff0a7230 */ /* 0x100fe40000004100 */
[----:B------:R-:W-:Y:S01]  /*2300*/  HADD2.F32 R13, -RZ, R13.H1_H1 ;  /* 0x3000000dff0d7230 */ /* 0x000fe20000004100 */
[----:B------:R-:W-:-:S04]  /*2310*/  ISETP.NE.AND P0, PT, R38, RZ, P0 ;  /* 0x000000ff2600720c */ /* 0x000fc80000705270 */
[----:B------:R-:W-:Y:S01]  /*2320*/  FADD.FTZ R13, R10, R13 ;  /* 0x0000000d0a0d7221 */ /* 0x000fe20000010000 */
[----:B------:R-:W-:Y:S08]  /*2330*/  BRA.DIV UR4, `(.L_x_1507) ;  /* 0x0000003a04887947 */ /* 0x000ff0000b800000 */
[----:B------:R0:W1:Y:S02]  /*2340*/  SHFL.BFLY PT, R14, R13, 0x1, 0x1f ;  /* 0x0c201f000d0e7f89 */ /* 0x00006400000e0000 */
.L_x_1570:
        /* <DEDUP_REMOVED lines=10> */
[----:B0-----:R-:W0:Y:S06]  /*23f0*/  @P2 LDC R13, c[0x0][0x2d0] ;  /* 0x0000b400ff0d2b82 */ /* 0x001e2c0000000800 */
[----:B------:R-:W2:Y:S02]  /*2400*/  @P1 LDG.E.U16 R15, desc[UR36][R8.64] ;  /* 0x00000024080f1981 */ /* 0x000ea4000c1e1500 */
[----:B------:R-:W1:Y:S01]  /*2410*/  @P2 LDC.64 R10, c[0x0][0x2c8] ;  /* 0x0000b200ff0a2b82 */ /* 0x000e620000000a00 */
[----:B0-----:R-:W-:-:S04]  /*2420*/  @P2 IMAD R13, R4, R13, R7 ;  /* 0x0000000d040d2224 */ /* 0x001fc800078e0207 */
[----:B-1----:R-:W-:-:S06]  /*2430*/  @P2 IMAD.WIDE R10, R13, 0x2, R10 ;  /* 0x000000020d0a2825 */ /* 0x002fcc00078e020a */
[----:B------:R0:W3:Y:S01]  /*2440*/  @P2 LDG.E.U16 R10, desc[UR36][R10.64] ;  /* 0x000000240a0a2981 */ /* 0x0000e2000c1e1500 */
[----:B------:R-:W1:Y:S01]  /*2450*/  S2UR UR6, SR_CgaCtaId ;  /* 0x00000000000679c3 */ /* 0x000e620000008800 */
[----:B------:R-:W-:Y:S01]  /*2460*/  @P1 ISETP.GE.AND P3, PT, R7, R22, PT ;  /* 0x000000160700120c */ /* 0x000fe20003f66270 */
[----:B------:R-:W-:-:S03]  /*2470*/  UMOV UR4, 0x400 ;  /* 0x0000040000047882 */ /* 0x000fc60000000000 */
[----:B------:R-:W-:Y:S01]  /*2480*/  @P1 SEL R12, RZ, UR38, P3 ;  /* 0x00000026ff0c1c07 */ /* 0x000fe20009800000 */
[----:B------:R-:W-:-:S03]  /*2490*/  UIADD3 UR4, UR4, 0x60, URZ ;  /* 0x0000006004047890 */ /* 0x000fc6000fffe03f */
[----:B------:R-:W-:Y:S01]  /*24a0*/  @P1 IADD3 R12, R12, -UR39, R7 ;  /* 0x800000270c0c1c10 */ /* 0x000fe2000fffe007 */
[----:B------:R-:W-:-:S03]  /*24b0*/  VIADD R25, R7, -UR42 ;  /* 0x8000002a07197c36 */ /* 0x000fc60008000000 */
        /* <DEDUP_REMOVED lines=9> */
.L_x_1509:
[----:B------:R-:W-:Y:S05]  /*2550*/  BSYNC B1 ;  /* 0x0000000000017941 */ /* 0x000fea0003800000 */
.L_x_1508:
[----:B------:R-:W-:-:S04]  /*2560*/  IADD3 R7, R7, 0x40, RZ ;  /* 0x0000004007077810 */ /* 0x000fc80007ffe0ff */
[----:B------:R-:W-:-:S13]  /*2570*/  ISETP.GE.AND P0, PT, R7, UR5, PT ;  /* 0x0000000507007c0c */ /* 0x000fda000bf06270 */
[----:B------:R-:W-:Y:S05]  /*2580*/  @!P0 BRA `(.L_x_1510) ;  /* 0xfffffff400f08947 */ /* 0x000fea000383ffff */
.L_x_1506:
[----:B------:R-:W-:Y:S05]  /*2590*/  BSYNC B0 ;  /* 0x0000000000007941 */ /* 0x000fea0003800000 */
.L_x_1505:
[----:B------:R-:W-:Y:S01]  /*25a0*/  IMAD.U32 R26, RZ, RZ, UR43 ;  /* 0x0000002bff1a7e24 */ /* 0x000fe2000f8e00ff */
[----:B------:R-:W-:-:S04]  /*25b0*/  UMOV UR4, 0xffffffff ;  /* 0xffffffff00047882 */ /* 0x000fc80000000000 */
[----:B------:R-:W-:Y:S01]  /*25c0*/  SHF.R.S32.HI R26, RZ, 0x1f, R26 ;  /* 0x0000001fff1a7819 */ /* 0x000fe2000001141a */
[----:B------:R-:W-:Y:S06]  /*25d0*/  BRA.DIV UR4, `(.L_x_1511) ;  /* 0x0000003a04047947 */ /* 0x000fec000b800000 */
[----:B-1----:R-:W0:Y:S02]  /*25e0*/  SHFL.BFLY PT, R14, R0, 0x10, 0x1f ;  /* 0x0e001f00000e7f89 */ /* 0x002e2400000e0000 */
[----:B0-----:R-:W-:-:S05]  /*25f0*/  FMNMX.FTZ R13, R14, R0, !PT ;  /* 0x000000000e0d7209 */ /* 0x001fca0007810000 */
[----:B------:R-:W0:Y:S02]  /*2600*/  SHFL.BFLY PT, R14, R13, 0x8, 0x1f ;  /* 0x0d001f000d0e7f89 */ /* 0x000e2400000e0000 */
[----:B0-----:R-:W-:-:S05]  /*2610*/  FMNMX.FTZ R3, R13, R14, !PT ;  /* 0x0000000e0d037209 */ /* 0x001fca0007810000 */
[----:B------:R-:W0:Y:S02]  /*2620*/  SHFL.BFLY PT, R14, R3, 0x4, 0x1f ;  /* 0x0c801f00030e7f89 */ /* 0x000e2400000e0000 */
[----:B0-----:R-:W-:-:S05]  /*2630*/  FMNMX.FTZ R5, R3, R14, !PT ;  /* 0x0000000e03057209 */ /* 0x001fca0007810000 */
[----:B------:R0:W1:Y:S02]  /*2640*/  SHFL.BFLY PT, R14, R5, 0x2, 0x1f ;  /* 0x0c401f00050e7f89 */ /* 0x00006400000e0000 */
.L_x_1576:
[----:B------:R-:W-:Y:S01]  /*2650*/  SHF.R.S32.HI R3, RZ, 0x1f, R2 ;  /* 0x0000001fff037819 */ /* 0x000fe20000011402 */
[----:B------:R-:W-:Y:S05]  /*2660*/  WARPSYNC.ALL ;  /* 0x0000000000007948 */ /* 0x000fea0003800000 */
[----:B------:R-:W-:-:S04]  /*2670*/  LEA.HI R0, R3, R2, RZ, 0x5 ;  /* 0x0000000203007211 */ /* 0x000fc800078f28ff */
[----:B------:R-:W-:-:S04]  /*2680*/  LOP3.LUT R7, R0, 0xffffffe0, RZ, 0xc0, !PT ;  /* 0xffffffe000077812 */ /* 0x000fc800078ec0ff */
[----:B------:R-:W-:-:S04]  /*2690*/  IADD3 R7, -R7, R2, RZ ;  /* 0x0000000207077210 */ /* 0x000fc80007ffe1ff */
[----:B------:R-:W-:-:S13]  /*26a0*/  ISETP.NE.AND P0, PT, R7, RZ, PT ;  /* 0x000000ff0700720c */ /* 0x000fda0003f05270 */
[----:B------:R-:W4:Y:S01]  /*26b0*/  @!P0 S2R R4, SR_CgaCtaId ;  /* 0x0000000000048919 */ /* 0x000f220000008800 */
[----:B------:R-:W-:Y:S02]  /*26c0*/  @!P0 MOV R9, 0x400 ;  /* 0x0000040000098802 */ /* 0x000fe40000000f00 */
[----:B------:R-:W-:Y:S02]  /*26d0*/  @!P0 SHF.R.S32.HI R0, RZ, 0x5, R0 ;  /* 0x00000005ff008819 */ /* 0x000fe40000011400 */
[----:B01----:R-:W-:Y:S02]  /*26e0*/  @!P0 FMNMX.FTZ R5, R5, R14, !PT ;  /* 0x0000000e05058209 */ /* 0x003fe40007810000 */
[----:B----4-:R-:W-:-:S05]  /*26f0*/  @!P0 LEA R9, R4, R9, 0x18 ;  /* 0x0000000904098211 */ /* 0x010fca00078ec0ff */
[----:B------:R-:W-:-:S05]  /*2700*/  @!P0 IMAD R0, R0, 0x4, R9 ;  /* 0x0000000400008824 */ /* 0x000fca00078e0209 */
[----:B------:R0:W-:Y:S01]  /*2710*/  @!P0 STS [R0], R5 ;  /* 0x0000000500008388 */ /* 0x0001e20000000800 */
[----:B------:R-:W-:Y:S01]  /*2720*/  BAR.SYNC.DEFER_BLOCKING 0x0 ;  /* 0x0000000000007b1d */ /* 0x000fe20000010000 */
[----:B------:R-:W-:Y:S01]  /*2730*/  ISETP.GT.AND P0, PT, R7, 0x3, PT ;  /* 0x000000030700780c */ /* 0x000fe20003f04270 */
[----:B------:R-:W-:Y:S01]  /*2740*/  IMAD.MOV.U32 R8, RZ, RZ, RZ ;  /* 0x000000ffff087224 */ /* 0x000fe200078e00ff */
[----:B------:R-:W-:-:S03]  /*2750*/  MOV R4, 0xff7fffff ;  /* 0xff7fffff00047802 */ /* 0x000fc60000000f00 */
[----:B------:R-:W-:Y:S01]  /*2760*/  ULDC.64 UR6, c[0x0][0x2b0] ;  /* 0x0000ac0000067ab9 */ /* 0x000fe20000000a00 */
[----:B------:R-:W-:Y:S07]  /*2770*/  BSSY B0, `(.L_x_1512) ;  /* 0x000002d000007945 */ /* 0x000fee0003800000 */
[----:B0-----:R-:W0:Y:S01]  /*2780*/  @!P0 S2R R5, SR_CgaCtaId ;  /* 0x0000000000058919 */ /* 0x001e220000008800 */
[----:B------:R-:W-:-:S04]  /*2790*/  @!P0 MOV R0, 0x400 ;  /* 0x0000040000008802 */ /* 0x000fc80000000f00 */
[----:B0-----:R-:W-:-:S05]  /*27a0*/  @!P0 LEA R0, R5, R0, 0x18 ;  /* 0x0000000005008211 */ /* 0x001fca00078ec0ff */
[----:B------:R-:W-:-:S05]  /*27b0*/  @!P0 IMAD R7, R7, 0x4, R0 ;  /* 0x0000000407078824 */ /* 0x000fca00078e0200 */
[----:B------:R-:W0:Y:S04]  /*27c0*/  @!P0 LDS R4, [R7] ;  /* 0x0000000007048984 */ /* 0x000e280000000800 */
[----:B0-----:R-:W0:Y:S02]  /*27d0*/  SHFL.BFLY PT, R5, R4, 0x2, 0x1f ;  /* 0x0c401f0004057f89 */ /* 0x001e2400000e0000 */
[----:B0-----:R-:W-:-:S05]  /*27e0*/  FMNMX.FTZ R5, R5, R4, !PT ;  /* 0x0000000405057209 */ /* 0x001fca0007810000 */
[----:B------:R-:W0:Y:S02]  /*27f0*/  SHFL.BFLY PT, R0, R5, 0x1, 0x1f ;  /* 0x0c201f0005007f89 */ /* 0x000e2400000e0000 */
[----:B0-----:R-:W-:Y:S02]  /*2800*/  FMNMX.FTZ R6, R5, R0, !PT ;  /* 0x0000000005067209 */ /* 0x001fe40007810000 */
[----:B------:R-:W-:-:S03]  /*2810*/  IADD3 R0, R2, UR42, RZ ;  /* 0x0000002a02007c10 */ /* 0x000fc6000fffe0ff */
[----:B------:R0:W1:Y:S01]  /*2820*/  SHFL.IDX PT, R9, R6, RZ, 0x1f ;  /* 0x00001fff06097589 */ /* 0x00006200000e0000 */
[----:B------:R-:W-:-:S13]  /*2830*/  ISETP.GT.AND P1, PT, R0, UR39, PT ;  /* 0x0000002700007c0c */ /* 0x000fda000bf24270 */
[----:B0-----:R-:W-:Y:S05]  /*2840*/  @P1 BRA `(.L_x_1513) ;  /* 0x00000000007c1947 */ /* 0x001fea0003800000 */
[----:B------:R-:W0:Y:S01]  /*2850*/  S2R R5, SR_CgaCtaId ;  /* 0x0000000000057919 */ /* 0x000e220000008800 */
[----:B------:R-:W-:Y:S01]  /*2860*/  MOV R4, 0x400 ;  /* 0x0000040000047802 */ /* 0x000fe20000000f00 */
[----:B------:R-:W-:Y:S01]  /*2870*/  ULDC.64 UR4, c[0x0][0x2b0] ;  /* 0x0000ac0000047ab9 */ /* 0x000fe20000000a00 */
[----:B------:R-:W-:Y:S01]  /*2880*/  IMAD.MOV.U32 R8, RZ, RZ, RZ ;  /* 0x000000ffff087224 */ /* 0x000fe200078e00ff */
[----:B------:R-:W-:Y:S02]  /*2890*/  ISETP.NE.U32.AND P0, PT, RZ, UR4, PT ;  /* 0x00000004ff007c0c */ /* 0x000fe4000bf05070 */
[----:B------:R-:W-:Y:S02]  /*28a0*/  IADD3 R4, R4, 0x60, RZ ;  /* 0x0000006004047810 */ /* 0x000fe40007ffe0ff */
[----:B------:R-:W-:Y:S02]  /*28b0*/  ISETP.NE.AND.EX P0, PT, RZ, UR5, PT, P0 ;  /* 0x00000005ff007c0c */ /* 0x000fe4000bf05300 */
[----:B------:R-:W-:-:S02]  /*28c0*/  MOV R6, R0 ;  /* 0x0000000000067202 */ /* 0x000fc40000000f00 */
[----:B0-----:R-:W-:-:S09]  /*28d0*/  LEA R11, R5, R4, 0x18 ;  /* 0x00000004050b7211 */ /* 0x001fd200078ec0ff */
.L_x_1517:
[----:B0-----:R-:W-:Y:S01]  /*28e0*/  VIADD R4, R6, -UR42 ;  /* 0x8000002a06047c36 */ /* 0x001fe20008000000 */
[----:B------:R-:W-:Y:S04]  /*28f0*/  BSSY B1, `(.L_x_1514) ;  /* 0x000000f000017945 */ /* 0x000fe80003800000 */
[----:B------:R-:W-:Y:S01]  /*2900*/  LEA R10, R4, R11, 0x2 ;  /* 0x0000000b040a7211 */ /* 0x000fe200078e10ff */
[----:B------:R-:W-:Y:S06]  /*2910*/  @!P0 BRA `(.L_x_1515) ;  /* 0x0000000000208947 */ /* 0x000fec0003800000 */
[----:B------:R-:W-:Y:S01]  /*2920*/  IMAD.U32 R7, RZ, RZ, UR6 ;  /* 0x00000006ff077e24 */ /* 0x000fe2000f8e00ff */
[----:B------:R-:W-:-:S04]  /*2930*/  SHF.R.S32.HI R5, RZ, 0x1f, R6 ;  /* 0x0000001fff057819 */ /* 0x000fc80000011406 */
[----:B------:R-:W-:-:S04]  /*2940*/  IADD3 R4, P2, P3, R6, UR43, R7 ;  /* 0x0000002b06047c10 */ /* 0x000fc8000fb5e007 */
[----:B------:R-:W-:-:S05]  /*2950*/  IADD3.X R5, R5, UR7, R26, P2, P3 ;  /* 0x0000000705057c10 */ /* 0x000fca00097e641a */
[----:B------:R-:W4:Y:S02]  /*2960*/  LDG.E.U8 R4, desc[UR36][R4.64] ;  /* 0x0000002404047981 */ /* 0x000f24000c1e1100 */
[----:B----4-:R-:W-:-:S13]  /*2970*/  ISETP.NE.AND P2, PT, R4, RZ, PT ;  /* 0x000000ff0400720c */ /* 0x010fda0003f45270 */
[----:B------:R-:W-:Y:S01]  /*2980*/  @P2 MOV R7, RZ ;  /* 0x000000ff00072202 */ /* 0x000fe20000000f00 */
[----:B------:R-:W-:Y:S06]  /*2990*/  @P2 BRA `(.L_x_1516) ;  /* 0x0000000000102947 */ /* 0x000fec0003800000 */
.L_x_1515:
[----:B------:R-:W1:Y:S02]  /*29a0*/  LDS R4, [R10] ;  /* 0x000000000a047984 */ /* 0x000e640000000800 */
[----:B-1----:R-:W-:-:S04]  /*29b0*/  FADD.FTZ R4, -R9, R4 ;  /* 0x0000000409047221 */ /* 0x002fc80000010100 */
[----:B------:R-:W-:-:S04]  /*29c0*/  FMUL.FTZ R4, R4, 1.4426950216293334961 ;  /* 0x3fb8aa3b04047820 */ /* 0x000fc80000410000 */
[----:B------:R0:W4:Y:S03]  /*29d0*/  MUFU.EX2 R7, R4 ;  /* 0x0000000400077308 */ /* 0x0001260000000800 */
.L_x_1516:
[----:B------:R-:W-:Y:S05]  /*29e0*/  BSYNC B1 ;  /* 0x0000000000017941 */ /* 0x000fea0003800000 */
.L_x_1514:
[----:B----4-:R4:W-:Y:S01]  /*29f0*/  STS [R10], R7 ;  /* 0x000000070a007388 */ /* 0x0109e20000000800 */
[----:B------:R-:W-:Y:S02]  /*2a00*/  VIADD R6, R6, 0x80 ;  /* 0x0000008006067836 */ /* 0x000fe40000000000 */
[----:B------:R-:W-:-:S03]  /*2a10*/  FADD.FTZ R8, R7, R8 ;  /* 0x0000000807087221 */ /* 0x000fc60000010000 */
[----:B------:R-:W-:-:S13]  /*2a20*/  ISETP.GT.AND P2, PT, R6, UR39, PT ;  /* 0x0000002706007c0c */ /* 0x000fda000bf44270 */
[----:B----4-:R-:W-:Y:S05]  /*2a30*/  @!P2 BRA `(.L_x_1517) ;  /* 0xfffffffc00a8a947 */ /* 0x010fea000383ffff */
.L_x_1513:
[----:B------:R-:W-:Y:S05]  /*2a40*/  BSYNC B0 ;  /* 0x0000000000007941 */ /* 0x000fea0003800000 */
.L_x_1512:
[----:B------:R-:W4:Y:S01]  /*2a50*/  SHFL.BFLY PT, R5, R8, 0x10, 0x1f ;  /* 0x0e001f0008057f89 */ /* 0x000f2200000e0000 */
[----:B------:R-:W-:Y:S01]  /*2a60*/  LOP3.LUT P0, R10, R2, 0x1f, RZ, 0xc0, !PT ;  /* 0x0000001f020a7812 */ /* 0x000fe2000780c0ff */
[----:B------:R-:W-:Y:S01]  /*2a70*/  ULDC UR8, c[0x0][0x29c] ;  /* 0x0000a70000087ab9 */ /* 0x000fe20000000800 */
[----:B------:R-:W-:Y:S01]  /*2a80*/  ULDC UR9, c[0x0][0x284] ;  /* 0x0000a10000097ab9 */ /* 0x000fe20000000800 */
[----:B------:R-:W5:Y:S01]  /*2a90*/  S2UR UR7, SR_CgaCtaId ;  /* 0x00000000000779c3 */ /* 0x000f620000008800 */
[----:B------:R-:W-:Y:S01]  /*2aa0*/  ISETP.GT.U32.AND P2, PT, R10, 0x3, PT ;  /* 0x000000030a00780c */ /* 0x000fe20003f44070 */
[----:B------:R-:W-:Y:S01]  /*2ab0*/  UISETP.LT.AND UP0, UPT, UR9, UR8, UPT ;  /* 0x000000080900728c */ /* 0x000fe2000bf01270 */
[----:B------:R-:W-:-:S03]  /*2ac0*/  UMOV UR6, 0x400 ;  /* 0x0000040000067882 */ /* 0x000fc60000000000 */
[----:B------:R-:W-:Y:S02]  /*2ad0*/  USEL UR4, UR9, UR8, UP0 ;  /* 0x0000000809047287 */ /* 0x000fe40008000000 */
[----:B------:R-:W-:Y:S02]  /*2ae0*/  UIADD3 UR6, UR6, 0x60, URZ ;  /* 0x0000006006067890 */ /* 0x000fe4000fffe03f */
[----:B------:R-:W1:Y:S01]  /*2af0*/  @!P0 S2R R11, SR_CgaCtaId ;  /* 0x00000000000b8919 */ /* 0x000e620000008800 */
[----:B------:R-:W-:-:S03]  /*2b00*/  UIADD3 UR4, UR4, 0x4, URZ ;  /* 0x0000000404047890 */ /* 0x000fc6000fffe03f */
[----:B------:R-:W2:Y:S01]  /*2b10*/  @!P2 S2R R13, SR_CgaCtaId ;  /* 0x00000000000da919 */ /* 0x000ea20000008800 */
[----:B------:R-:W-:-:S04]  /*2b20*/  USHF.R.S32.HI UR5, URZ, 0x1f, UR4 ;  /* 0x0000001f3f057899 */ /* 0x000fc80008011404 */
[----:B------:R-:W-:Y:S01]  /*2b30*/  ULEA.HI UR5, UR5, UR4, URZ, 0x2 ;  /* 0x0000000405057291 */ /* 0x000fe2000f8f103f */
[----:B----4-:R-:W-:Y:S01]  /*2b40*/  FADD.FTZ R5, R5, R8 ;  /* 0x0000000805057221 */ /* 0x010fe20000010000 */
[----:B------:R-:W-:Y:S01]  /*2b50*/  @!P0 MOV R8, 0x400 ;  /* 0x0000040000088802 */ /* 0x000fe20000000f00 */
[----:B------:R-:W-:Y:S01]  /*2b60*/  ULDC.U8 UR4, c[0x0][0x31c] ;  /* 0x0000c70000047ab9 */ /* 0x000fe20000000000 */
[----:B------:R-:W-:Y:S02]  /*2b70*/  USHF.L.U32 UR5, UR5, 0x2, URZ ;  /* 0x0000000205057899 */ /* 0x000fe4000800063f */
[----:B0-----:R-:W0:Y:S01]  /*2b80*/  SHFL.BFLY PT, R4, R5, 0x8, 0x1f ;  /* 0x0d001f0005047f89 */ /* 0x001e2200000e0000 */
[----:B-----5:R-:W-:Y:S02]  /*2b90*/  ULEA UR6, UR7, UR6, 0x18 ;  /* 0x0000000607067291 */ /* 0x020fe4000f8ec03f */
[----:B------:R-:W-:-:S03]  /*2ba0*/  ULOP3.LUT UR7, UR5, 0xfffffff0, URZ, 0xc0, !UPT ;  /* 0xfffffff005077892 */ /* 0x000fc6000f8ec03f */
        /* <DEDUP_REMOVED lines=35> */
.L_x_1518:
[----:B------:R-:W-:Y:S01]  /*2de0*/  ULDC.64 UR8, c[0x0][0x310] ;  /* 0x0000c40000087ab9 */ /* 0x000fe20000000a00 */
[----:B------:R-:W-:Y:S04]  /*2df0*/  BSSY B0, `(.L_x_1519) ;  /* 0x0000014000007945 */ /* 0x000fe80003800000 */
[----:B------:R-:W-:Y:S05]  /*2e00*/  @P1 BRA `(.L_x_1520) ;  /* 0x0000000000481947 */ /* 0x000fea0003800000 */
[----:B-1----:R-:W-:-:S04]  /*2e10*/  FADD.FTZ R4, R4, 9.9999999747524270788e-07 ;  /* 0x358637bd04047421 */ /* 0x002fc80000010000 */
[----:B------:R1:W2:Y:S03]  /*2e20*/  MUFU.RCP R7, R4 ;  /* 0x0000000400077308 */ /* 0x0002a60000001000 */
.L_x_1522:
[----:B01----:R-:W-:-:S04]  /*2e30*/  IADD3 R5, R0, -UR42, RZ ;  /* 0x8000002a00057c10 */ /* 0x003fc8000fffe0ff */
[C---:B-1----:R-:W-:Y:S02]  /*2e40*/  LEA R4, R5.reuse, UR6, 0x2 ;  /* 0x0000000605047c11 */ /* 0x042fe4000f8e10ff */
[----:B------:R-:W-:-:S04]  /*2e50*/  LEA R5, R5, UR11, 0x1 ;  /* 0x0000000b05057c11 */ /* 0x000fc8000f8e08ff */
[----:B------:R-:W2:Y:S02]  /*2e60*/  LDS R4, [R4] ;  /* 0x0000000004047984 */ /* 0x000ea40000000800 */
[----:B--2---:R-:W-:-:S05]  /*2e70*/  FMUL.FTZ R9, R4, R7 ;  /* 0x0000000704097220 */ /* 0x004fca0000410000 */
        /* <DEDUP_REMOVED lines=8> */
.L_x_1521:
[----:B------:R-:W-:-:S05]  /*2f00*/  VIADD R0, R0, 0x80 ;  /* 0x0000008000007836 */ /* 0x000fca0000000000 */
[----:B------:R-:W-:-:S13]  /*2f10*/  ISETP.GT.AND P1, PT, R0, UR39, PT ;  /* 0x0000002700007c0c */ /* 0x000fda000bf24270 */
[----:B------:R-:W-:Y:S05]  /*2f20*/  @!P1 BRA `(.L_x_1522) ;  /* 0xfffffffc00c09947 */ /* 0x000fea000383ffff */
.L_x_1520:
[----:B------:R-:W-:Y:S05]  /*2f30*/  BSYNC B0 ;  /* 0x0000000000007941 */ /* 0x000fea0003800000 */
.L_x_1519:
[----:B------:R-:W-:Y:S01]  /*2f40*/  USHF.R.S32.HI UR4, URZ, 0x1f, UR39 ;  /* 0x0000001f3f047899 */ /* 0x000fe20008011427 */
[----:B------:R-:W-:Y:S01]  /*2f50*/  LEA.HI R3, R3, R2, RZ, 0x2 ;  /* 0x0000000203037211 */ /* 0x000fe200078f10ff */
[----:B------:R-:W-:Y:S01]  /*2f60*/  ULDC.64 UR8, c[0x0][0x240] ;  /* 0x0000900000087ab9 */ /* 0x000fe20000000a00 */
[----:B------:R-:W-:Y:S01]  /*2f70*/  ULDC UR5, c[0x0][0x284] ;  /* 0x0000a10000057ab9 */ /* 0x000fe20000000800 */
[----:B------:R-:W-:Y:S01]  /*2f80*/  ULEA.HI UR4, UR4, UR39, URZ, 0x5 ;  /* 0x0000002704047291 */ /* 0x000fe2000f8f283f */
[----:B------:R-:W-:Y:S02]  /*2f90*/  ISETP.NE.U32.AND P0, PT, RZ, UR8, PT ;  /* 0x00000008ff007c0c */ /* 0x000fe4000bf05070 */
[----:B------:R-:W-:Y:S02]  /*2fa0*/  CS2R R10, SRZ ;  /* 0x00000000000a7805 */ /* 0x000fe4000001ff00 */
[----:B------:R-:W-:Y:S01]  /*2fb0*/  SHF.R.S32.HI R14, RZ, 0x2, R3 ;  /* 0x00000002ff0e7819 */ /* 0x000fe20000011403 */
[----:B------:R-:W-:Y:S01]  /*2fc0*/  ULOP3.LUT UR4, UR4, 0xffffffe0, URZ, 0xc0, !UPT ;  /* 0xffffffe004047892 */ /* 0x000fe2000f8ec03f */
[----:B------:R-:W-:-:S02]  /*2fd0*/  ISETP.NE.AND.EX P0, PT, RZ, UR9, PT, P0 ;  /* 0x00000009ff007c0c */ /* 0x000fc4000bf05300 */
[----:B-1----:R-:W-:Y:S02]  /*2fe0*/  CS2R R8, SRZ ;  /* 0x0000000000087805 */ /* 0x002fe4000001ff00 */
[----:B------:R-:W-:Y:S01]  /*2ff0*/  LOP3.LUT R3, R3, 0x1ffffffc, RZ, 0xc0, !PT ;  /* 0x1ffffffc03037812 */ /* 0x000fe200078ec0ff */
[----:B------:R-:W-:Y:S01]  /*3000*/  UIADD3 UR4, -UR4, UR39, URZ ;  /* 0x0000002704047290 */ /* 0x000fe2000fffe13f */
[----:B------:R-:W-:Y:S01]  /*3010*/  IMAD.U32 R25, RZ, RZ, UR5 ;  /* 0x00000005ff197e24 */ /* 0x000fe2000f8e00ff */
[----:B------:R-:W-:Y:S01]  /*3020*/  ULDC.64 UR12, c[0x0][0x250] ;  /* 0x00009400000c7ab9 */ /* 0x000fe20000000a00 */
[----:B------:R-:W-:-:S03]  /*3030*/  IADD3 R3, -R3, R2, RZ ;  /* 0x0000000203037210 */ /* 0x000fc60007ffe1ff */
[----:B------:R-:W-:Y:S02]  /*3040*/  ISETP.NE.OR P0, PT, R14, UR4, !P0 ;  /* 0x000000040e007c0c */ /* 0x000fe4000c705670 */
[----:B------:R-:W-:-:S11]  /*3050*/  IMAD.SHL.U32 R22, R3, 0x8, RZ ;  /* 0x0000000803167824 */ /* 0x000fd600078e00ff */
[----:B0-----:R-:W0:Y:S01]  /*3060*/  @!P0 S2R R5, SR_CTAID.X ;  /* 0x0000000000058919 */ /* 0x001e220000002500 */
[----:B------:R-:W1:Y:S01]  /*3070*/  @!P0 LDC.64 R12, c[0x0][0x240] ;  /* 0x00009000ff0c8b82 */ /* 0x000e620000000a00 */
[----:B------:R-:W-:Y:S02]  /*3080*/  VIMNMX R27, R25, UR39, PT ;  /* 0x00000027191b7c48 */ /* 0x000fe4000bfe0100 */
[----:B------:R-:W-:-:S04]  /*3090*/  IADD3 R30, R14, UR42, RZ ;  /* 0x0000002a0e1e7c10 */ /* 0x000fc8000fffe0ff */
[----:B------:R-:W-:Y:S01]  /*30a0*/  ISETP.GE.AND P1, PT, R30, R27, PT ;  /* 0x0000001b1e00720c */ /* 0x000fe20003f26270 */
[----:B------:R-:W-:Y:S01]  /*30b0*/  IMAD R28, R28, R25, R22 ;  /* 0x000000191c1c7224 */ /* 0x000fe200078e0216 */
[----:B------:R-:W-:Y:S01]  /*30c0*/  BSSY B0, `(.L_x_1523) ;  /* 0x000008c000007945 */ /* 0x000fe20003800000 */
[----:B------:R-:W-:Y:S01]  /*30d0*/  HFMA2.MMA R0, -RZ, RZ, 0, 0 ;  /* 0x00000000ff007435 */ /* 0x000fe200000001ff */
[----:B------:R-:W-:Y:S02]  /*30e0*/  CS2R R6, SRZ ;  /* 0x0000000000067805 */ /* 0x000fe4000001ff00 */
[----:B------:R-:W-:Y:S02]  /*30f0*/  CS2R R20, SRZ ;  /* 0x0000000000147805 */ /* 0x000fe4000001ff00 */
[----:B---3--:R-:W-:Y:S02]  /*3100*/  LEA R16, R14, UR11, 0x1 ;  /* 0x0000000b0e107c11 */ /* 0x008fe4000f8e08ff */
[----:B------:R-:W-:-:S02]  /*3110*/  SHF.R.S32.HI R29, RZ, 0x1f, R28 ;  /* 0x0000001fff1d7819 */ /* 0x000fc4000001141c */
[----:B0-----:R-:W-:-:S05]  /*3120*/  @!P0 LEA R3, R5, R22, 0x5 ;  /* 0x0000001605038211 */ /* 0x001fca00078e28ff */
[----:B-1----:R-:W-:Y:S01]  /*3130*/  @!P0 IMAD.WIDE R12, R3, 0x2, R12 ;  /* 0x00000002030c8825 */ /* 0x002fe200078e020c */
[----:B------:R-:W-:-:S04]  /*3140*/  CS2R R4, SRZ ;  /* 0x0000000000047805 */ /* 0x000fc8000001ff00 */
[----:B------:R0:W5:Y:S01]  /*3150*/  @!P0 LDG.E.128 R8, desc[UR36][R12.64] ;  /* 0x000000240c088981 */ /* 0x000162000c1e1d00 */
[----:B------:R-:W-:Y:S01]  /*3160*/  BAR.SYNC.DEFER_BLOCKING 0x0 ;  /* 0x0000000000007b1d */ /* 0x000fe20000010000 */
[----:B------:R-:W-:Y:S01]  /*3170*/  ISETP.NE.AND P0, PT, R14, UR4, PT ;  /* 0x000000040e007c0c */ /* 0x000fe2000bf05270 */
[----:B------:R-:W-:-:S04]  /*3180*/  IMAD.MOV.U32 R3, RZ, RZ, RZ ;  /* 0x000000ffff037224 */ /* 0x000fc800078e00ff */
[----:B------:R-:W-:Y:S08]  /*3190*/  @P1 BRA `(.L_x_1524) ;  /* 0x0000000400f81947 */ /* 0x000ff00003800000 */
[----:B------:R-:W-:Y:S01]  /*31a0*/  IMAD.U32 R5, RZ, RZ, UR42 ;  /* 0x0000002aff057e24 */ /* 0x000fe2000f8e00ff */
[----:B------:R-:W-:Y:S01]  /*31b0*/  LOP3.LUT R3, RZ, R27, RZ, 0x33, !PT ;  /* 0x0000001bff037212 */ /* 0x000fe200078e33ff */
[----:B------:R-:W-:Y:S01]  /*31c0*/  BSSY B1, `(.L_x_1525) ;  /* 0x000002f000017945 */ /* 0x000fe20003800000 */
[----:B------:R-:W-:Y:S01]  /*31d0*/  CS2R R20, SRZ ;  /* 0x0000000000147805 */ /* 0x000fe2000001ff00 */
[----:B------:R-:W-:Y:S01]  /*31e0*/  IMAD.MOV.U32 R31, RZ, RZ, R30 ;  /* 0x000000ffff1f7224 */ /* 0x000fe200078e001e */
[----:B------:R-:W-:Y:S02]  /*31f0*/  IADD3 R14, -R5, -0x2, -R14 ;  /* 0xfffffffe050e7810 */ /* 0x000fe40007ffe90e */
[----:B------:R-:W-:Y:S02]  /*3200*/  CS2R R6, SRZ ;  /* 0x0000000000067805 */ /* 0x000fe4000001ff00 */
[----:B------:R-:W-:Y:S01]  /*3210*/  CS2R R4, SRZ ;  /* 0x0000000000047805 */ /* 0x000fe2000001ff00 */
[----:B------:R-:W-:Y:S01]  /*3220*/  IMAD.MOV.U32 R0, RZ, RZ, RZ ;  /* 0x000000ffff007224 */ /* 0x000fe200078e00ff */
[----:B------:R-:W-:-:S04]  /*3230*/  IADD3 R3, R14, -R3, RZ ;  /* 0x800000030e037210 */ /* 0x000fc80007ffe0ff */
[C---:B------:R-:W-:Y:S02]  /*3240*/  LOP3.LUT P1, RZ, R3.reuse, 0x20, RZ, 0xc0, !PT ;  /* 0x0000002003ff7812 */ /* 0x040fe4000782c0ff */
[----:B------:R-:W-:Y:S02]  /*3250*/  LOP3.LUT P2, RZ, R3, 0xffffffe0, RZ, 0xc0, !PT ;  /* 0xffffffe003ff7812 */ /* 0x000fe4000784c0ff */
[----:B------:R-:W-:-:S09]  /*3260*/  MOV R3, RZ ;  /* 0x000000ff00037202 */ /* 0x000fd20000000f00 */
[----:B------:R-:W-:Y:S05]  /*3270*/  @P1 BRA `(.L_x_1526) ;  /* 0x00000000008c1947 */ /* 0x000fea0003800000 */
[----:B------:R-:W-:Y:S01]  /*3280*/  IADD3 R0, P1, R30, UR43, RZ ;  /* 0x0000002b1e007c10 */ /* 0x000fe2000ff3e0ff */
[----:B------:R-:W-:-:S03]  /*3290*/  ULDC.64 UR4, c[0x0][0x258] ;  /* 0x0000960000047ab9 */ /* 0x000fc60000000a00 */
[----:B------:R-:W-:Y:S02]  /*32a0*/  LEA.HI.X.SX32 R3, R30, R26, 0x1, P1 ;  /* 0x0000001a1e037211 */ /* 0x000fe400008f0eff */
        /* <DEDUP_REMOVED lines=15> */
[----:B--2---:R-:W-:Y:S02]  /*33a0*/  HADD2.F32 R13, -RZ, R5.H0_H0 ;  /* 0x20000005ff0d7230 */ /* 0x004fe40000004100 */
[----:B------:R-:W-:-:S02]  /*33b0*/  HADD2.F32 R3, -RZ, R4.H1_H1 ;  /* 0x30000004ff037230 */ /* 0x000fc40000004100 */
[----:B------:R-:W-:Y:S02]  /*33c0*/  HADD2.F32 R5, -RZ, R5.H1_H1 ;  /* 0x30000005ff057230 */ /* 0x000fe40000004100 */
[----:B------:R-:W-:Y:S02]  /*33d0*/  HADD2.F32 R21, -RZ, R4.H0_H0 ;  /* 0x20000004ff157230 */ /* 0x000fe40000004100 */
[C---:B------:R-:W-:Y:S01]  /*33e0*/  FFMA.FTZ R20, R0.reuse, R3, RZ ;  /* 0x0000000300147223 */ /* 0x040fe200000100ff */
[--C-:B------:R-:W-:Y:S02]  /*33f0*/  HADD2.F32 R15, -RZ, R6.reuse.H0_H0 ;  /* 0x20000006ff0f7230 */ /* 0x100fe40000004100 */
[----:B------:R-:W-:Y:S02]  /*3400*/  HADD2.F32 R17, -RZ, R6.H1_H1 ;  /* 0x30000006ff117230 */ /* 0x000fe40000004100 */
[----:B------:R-:W-:Y:S01]  /*3410*/  FFMA.FTZ R6, R0, R5, RZ ;  /* 0x0000000500067223 */ /* 0x000fe200000100ff */
[----:B------:R-:W-:-:S02]  /*3420*/  HADD2.F32 R19, -RZ, R7.H0_H0 ;  /* 0x20000007ff137230 */ /* 0x000fc40000004100 */
        /* <DEDUP_REMOVED lines=8> */
.L_x_1526:
[----:B------:R-:W-:Y:S05]  /*34b0*/  BSYNC B1 ;  /* 0x0000000000017941 */ /* 0x000fea0003800000 */
.L_x_1525:
[----:B------:R-:W-:Y:S05]  /*34c0*/  @!P2 BRA `(.L_x_1524) ;  /* 0x00000004002ca947 */ /* 0x000fea0003800000 */
[C---:B0-----:R-:W-:Y:S01]  /*34d0*/  LEA R12, R31.reuse, UR7, 0x1 ;  /* 0x000000071f0c7c11 */ /* 0x041fe2000f8e08ff */
[----:B------:R-:W-:Y:S01]  /*34e0*/  ULDC UR8, c[0x0][0x288] ;  /* 0x0000a20000087ab9 */ /* 0x000fe20000000800 */
[----:B------:R-:W-:Y:S01]  /*34f0*/  MOV R13, UR42 ;  /* 0x0000002a000d7c02 */ /* 0x000fe20008000f00 */
[----:B------:R-:W-:Y:S01]  /*3500*/  ULDC.64 UR4, c[0x0][0x258] ;  /* 0x0000960000047ab9 */ /* 0x000fe20000000a00 */
[C---:B------:R-:W-:Y:S01]  /*3510*/  IADD3 R33, P1, R31.reuse, UR43, RZ ;  /* 0x0000002b1f217c10 */ /* 0x040fe2000ff3e0ff */
[----:B------:R-:W-:Y:S01]  /*3520*/  VIADD R12, R12, 0x40 ;  /* 0x000000400c0c7836 */ /* 0x000fe20000000000 */
[----:B------:R-:W-:Y:S01]  /*3530*/  SHF.L.U32 R35, R31, 0x5, RZ ;  /* 0x000000051f237819 */ /* 0x000fe200000006ff */
[----:B------:R-:W-:Y:S01]  /*3540*/  IMAD R38, R25, UR8, RZ ;  /* 0x0000000819267c24 */ /* 0x000fe2000f8e02ff */
[----:B------:R-:W-:Y:S01]  /*3550*/  LEA.HI.X.SX32 R14, R31, R26, 0x1, P1 ;  /* 0x0000001a1f0e7211 */ /* 0x000fe200008f0eff */
[----:B------:R-:W-:Y:S01]  /*3560*/  IMAD R12, R13, -0x2, R12 ;  /* 0xfffffffe0d0c7824 */ /* 0x000fe200078e020c */
[----:B------:R-:W-:Y:S01]  /*3570*/  LEA R32, P1, R33, UR4, 0x2 ;  /* 0x0000000421207c11 */ /* 0x000fe2000f8210ff */
[----:B------:R-:W-:Y:S01]  /*3580*/  IMAD.MOV.U32 R36, RZ, RZ, RZ ;  /* 0x000000ffff247224 */ /* 0x000fe200078e00ff */
[----:B------:R-:W-:Y:S01]  /*3590*/  IADD3 R37, R35, 0x400, RZ ;  /* 0x0000040023257810 */ /* 0x000fe20007ffe0ff */
[----:B------:R-:W-:Y:S01]  /*35a0*/  IMAD.SHL.U32 R38, R38, 0x20, RZ ;  /* 0x0000002026267824 */ /* 0x000fe200078e00ff */
[----:B------:R-:W-:-:S02]  /*35b0*/  LEA.HI.X R33, R33, UR5, R14, 0x2, P1 ;  /* 0x0000000521217c11 */ /* 0x000fc400088f140e */
[----:B------:R-:W-:-:S07]  /*35c0*/  IADD3 R34, R12, UR6, RZ ;  /* 0x000000060c227c10 */ /* 0x000fce000fffe0ff */
.L_x_1527:
[----:B------:R-:W2:Y:S04]  /*35d0*/  LDG.E R12, desc[UR36][R32.64] ;  /* 0x00000024200c7981 */ /* 0x000ea8000c1e1900 */
[----:B------:R-:W3:Y:S04]  /*35e0*/  LDG.E R16, desc[UR36][R32.64+0x80] ;  /* 0x0000802420107981 */ /* 0x000ee8000c1e1900 */
[----:B------:R-:W0:Y:S04]  /*35f0*/  LDS.U16 R40, [R34+-0x40] ;  /* 0xffffc00022287984 */ /* 0x000e280000000400 */
[----:B------:R1:W4:Y:S01]  /*3600*/  LDS.U16 R39, [R34] ;  /* 0x0000000022277984 */ /* 0x0003220000000400 */
[----:B--2---:R-:W-:-:S04]  /*3610*/  IMAD R13, R38, R12, R35 ;  /* 0x0000000c260d7224 */ /* 0x004fc800078e0223 */
[----:B------:R-:W-:-:S05]  /*3620*/  IMAD.IADD R13, R13, 0x1, R36 ;  /* 0x000000010d0d7824 */ /* 0x000fca00078e0224 */
[----:B------:R-:W-:-:S04]  /*3630*/  IADD3 R14, P1, R28, R13, RZ ;  /* 0x0000000d1c0e7210 */ /* 0x000fc80007f3e0ff */
[----:B------:R-:W-:Y:S02]  /*3640*/  LEA.HI.X.SX32 R13, R13, R29, 0x1, P1 ;  /* 0x0000001d0d0d7211 */ /* 0x000fe400008f0eff */
[----:B------:R-:W-:-:S04]  /*3650*/  LEA R12, P1, R14, UR12, 0x1 ;  /* 0x0000000c0e0c7c11 */ /* 0x000fc8000f8208ff */
[----:B------:R-:W-:Y:S01]  /*3660*/  LEA.HI.X R13, R14, UR13, R13, 0x1, P1 ;  /* 0x0000000d0e0d7c11 */ /* 0x000fe200088f0c0d */
[----:B---3--:R-:W-:-:S05]  /*3670*/  IMAD R17, R38, R16, R37 ;  /* 0x0000001026117224 */ /* 0x008fca00078e0225 */
[----:B------:R-:W2:Y:S01]  /*3680*/  LDG.E.128 R12, desc[UR36][R12.64] ;  /* 0x000000240c0c7981 */ /* 0x000ea2000c1e1d00 */
[----:B------:R-:W-:-:S04]  /*3690*/  IADD3 R17, R17, R36, RZ ;  /* 0x0000002411117210 */ /* 0x000fc80007ffe0ff */
[----:B------:R-:W-:-:S04]  /*36a0*/  IADD3 R18, P1, R28, R17, RZ ;  /* 0x000000111c127210 */ /* 0x000fc80007f3e0ff */
[----:B------:R-:W-:Y:S02]  /*36b0*/  LEA.HI.X.SX32 R17, R17, R29, 0x1, P1 ;  /* 0x0000001d11117211 */ /* 0x000fe400008f0eff */
[----:B------:R-:W-:-:S04]  /*36c0*/  LEA R16, P1, R18, UR12, 0x1 ;  /* 0x0000000c12107c11 */ /* 0x000fc8000f8208ff */
[----:B------:R-:W-:-:S06]  /*36d0*/  LEA.HI.X R17, R18, UR13, R17, 0x1, P1 ;  /* 0x0000000d12117c11 */ /* 0x000fcc00088f0c11 */
[----:B------:R-:W3:Y:S01]  /*36e0*/  LDG.E.128 R16, desc[UR36][R16.64] ;  /* 0x0000002410107981 */ /* 0x000ee2000c1e1d00 */
[----:B0-----:R-:W-:Y:S01]  /*36f0*/  HADD2.F32 R40, -RZ, R40.H0_H0 ;  /* 0x20000028ff287230 */ /* 0x001fe20000004100 */
[----:B------:R-:W-:Y:S01]  /*3700*/  IADD3 R32, P1, R32, 0x100, RZ ;  /* 0x0000010020207810 */ /* 0x000fe20007f3e0ff */
[----:B-1----:R-:W-:Y:S01]  /*3710*/  VIADD R34, R34, 0x80 ;  /* 0x0000008022227836 */ /* 0x002fe20000000000 */
[----:B------:R-:W-:Y:S02]  /*3720*/  IADD3 R31, R31, 0x40, RZ ;  /* 0x000000401f1f7810 */ /* 0x000fe40007ffe0ff */
[----:B------:R-:W-:Y:S01]  /*3730*/  IADD3 R36, R36, 0x800, RZ ;  /* 0x0000080024247810 */ /* 0x000fe20007ffe0ff */
[----:B------:R-:W-:Y:S01]  /*3740*/  IMAD.X R33, RZ, RZ, R33, P1 ;  /* 0x000000ffff217224 */ /* 0x000fe200008e0621 */
[----:B------:R-:W-:Y:S01]  /*3750*/  ISETP.GE.AND P1, PT, R31, R27, PT ;  /* 0x0000001b1f00720c */ /* 0x000fe20003f26270 */
[----:B--2---:R-:W-:-:S05]  /*3760*/  HADD2.F32 R41, -RZ, R12.H0_H0 ;  /* 0x2000000cff297230 */ /* 0x004fca0000004100 */
[C---:B------:R-:W-:Y:S01]  /*3770*/  FFMA.FTZ R21, R40.reuse, R41, R21 ;  /* 0x0000002928157223 */ /* 0x040fe20000010015 */
[----:B------:R-:W-:Y:S02]  /*3780*/  HADD2.F32 R41, -RZ, R12.H1_H1 ;  /* 0x3000000cff297230 */ /* 0x000fe40000004100 */
[--C-:B------:R-:W-:Y:S02]  /*3790*/  HADD2.F32 R12, -RZ, R13.reuse.H0_H0 ;  /* 0x2000000dff0c7230 */ /* 0x100fe40000004100 */
[----:B------:R-:W-:Y:S02]  /*37a0*/  HADD2.F32 R13, -RZ, R13.H1_H1 ;  /* 0x3000000dff0d7230 */ /* 0x000fe40000004100 */
[C---:B------:R-:W-:Y:S01]  /*37b0*/  FFMA.FTZ R20, R40.reuse, R41, R20 ;  /* 0x0000002928147223 */ /* 0x040fe20000010014 */
[C---:B------:R-:W-:Y:S01]  /*37c0*/  FFMA.FTZ R7, R40.reuse, R12, R7 ;  /* 0x0000000c28077223 */ /* 0x040fe20000010007 */
[--C-:B------:R-:W-:Y:S02]  /*37d0*/  HADD2.F32 R12, -RZ, R14.reuse.H0_H0 ;  /* 0x2000000eff0c7230 */ /* 0x100fe40000004100 */
[----:B------:R-:W-:Y:S01]  /*37e0*/  FFMA.FTZ R6, R40, R13, R6 ;  /* 0x0000000d28067223 */ /* 0x000fe20000010006 */
[----:B------:R-:W-:-:S02]  /*37f0*/  HADD2.F32 R13, -RZ, R14.H1_H1 ;  /* 0x3000000eff0d7230 */ /* 0x000fc40000004100 */
[C---:B------:R-:W-:Y:S01]  /*3800*/  FFMA.FTZ R5, R40.reuse, R12, R5 ;  /* 0x0000000c28057223 */ /* 0x040fe20000010005 */
[--C-:B------:R-:W-:Y:S02]  /*3810*/  HADD2.F32 R12, -RZ, R15.reuse.H0_H0 ;  /* 0x2000000fff0c7230 */ /* 0x100fe40000004100 */
[C---:B------:R-:W-:Y:S01]  /*3820*/  FFMA.FTZ R4, R40.reuse, R13, R4 ;  /* 0x0000000d28047223 */ /* 0x040fe20000010004 */
[----:B------:R-:W-:Y:S02]  /*3830*/  HADD2.F32 R15, -RZ, R15.H1_H1 ;  /* 0x3000000fff0f7230 */ /* 0x000fe40000004100 */
[--C-:B---3--:R-:W-:Y:S02]  /*3840*/  HADD2.F32 R13, -RZ, R16.reuse.H0_H0 ;  /* 0x20000010ff0d7230 */ /* 0x108fe40000004100 */
[C---:B------:R-:W-:Y:S01]  /*3850*/  FFMA.FTZ R3, R40.reuse, R12, R3 ;  /* 0x0000000c28037223 */ /* 0x040fe20000010003 */
[----:B----4-:R-:W-:Y:S02]  /*3860*/  HADD2.F32 R12, -RZ, R39.H0_H0 ;  /* 0x20000027ff0c7230 */ /* 0x010fe40000004100 */
[----:B------:R-:W-:Y:S01]  /*3870*/  FFMA.FTZ R0, R40, R15, R0 ;  /* 0x0000000f28007223 */ /* 0x000fe20000010000 */
[----:B------:R-:W-:-:S02]  /*3880*/  HADD2.F32 R15, -RZ, R16.H1_H1 ;  /* 0x30000010ff0f7230 */ /* 0x000fc40000004100 */
[----:B------:R-:W-:Y:S02]  /*3890*/  HADD2.F32 R16, -RZ, R17.H0_H0 ;  /* 0x20000011ff107230 */ /* 0x000fe40000004100 */
[C---:B------:R-:W-:Y:S01]  /*38a0*/  FFMA.FTZ R21, R12.reuse, R13, R21 ;  /* 0x0000000d0c157223 */ /* 0x040fe20000010015 */
[----:B------:R-:W-:Y:S02]  /*38b0*/  HADD2.F32 R14, -RZ, R19.H0_H0 ;  /* 0x20000013ff0e7230 */ /* 0x000fe40000004100 */
[C---:B------:R-:W-:Y:S01]  /*38c0*/  FFMA.FTZ R20, R12.reuse, R15, R20 ;  /* 0x0000000f0c147223 */ /* 0x040fe20000010014 */
        /* <DEDUP_REMOVED lines=8> */
[C---:B------:R-:W-:Y:S02]  /*3950*/  FFMA.FTZ R4, R12.reuse, R39, R4 ;  /* 0x000000270c047223 */ /* 0x040fe40000010004 */
[----:B------:R-:W-:Y:S01]  /*3960*/  FFMA.FTZ R0, R12, R19, R0 ;  /* 0x000000130c007223 */ /* 0x000fe20000010000 */
[----:B------:R-:W-:Y:S06]  /*3970*/  @!P1 BRA `(.L_x_1527) ;  /* 0xfffffffc00149947 */ /* 0x000fec000383ffff */
.L_x_1524:
[----:B------:R-:W-:Y:S05]  /*3980*/  BSYNC B0 ;  /* 0x0000000000007941 */ /* 0x000fea0003800000 */
.L_x_1523:
[----:B------:R-:W-:Y:S01]  /*3990*/  ISETP.GE.AND P1, PT, R30, UR39, PT ;  /* 0x000000271e007c0c */ /* 0x000fe2000bf26270 */
[----:B------:R-:W-:Y:S01]  /*39a0*/  ULDC UR10, c[0x0][0x288] ;  /* 0x0000a200000a7ab9 */ /* 0x000fe20000000800 */
[----:B0-----:R-:W-:Y:S01]  /*39b0*/  SHF.R.S32.HI R13, RZ, 0x1f, R2 ;  /* 0x0000001fff0d7819 */ /* 0x001fe20000011402 */
[----:B------:R-:W-:Y:S01]  /*39c0*/  ULDC.64 UR8, c[0x0][0x258] ;  /* 0x0000960000087ab9 */ /* 0x000fe20000000a00 */
[----:B------:R-:W-:Y:S01]  /*39d0*/  ULDC.64 UR12, c[0x0][0x250] ;  /* 0x00009400000c7ab9 */ /* 0x000fe20000000a00 */
[----:B------:R-:W-:Y:S01]  /*39e0*/  BSSY B0, `(.L_x_1528) ;  /* 0x00000cc000007945 */ /* 0x000fe20003800000 */
[----:B------:R-:W-:-:S04]  /*39f0*/  LEA.HI R13, R13, R2, RZ, 0x2 ;  /* 0x000000020d0d7211 */ /* 0x000fc800078f10ff */
[----:B------:R-:W-:-:S03]  /*3a00*/  SHF.R.S32.HI R27, RZ, 0x2, R13 ;  /* 0x00000002ff1b7819 */ /* 0x000fc6000001140d */
[----:B------:R-:W-:Y:S05]  /*3a10*/  @P1 BRA `(.L_x_1529) ;  /* 0x0000000c00201947 */ /* 0x000fea0003800000 */
[----:B------:R-:W-:Y:S01]  /*3a20*/  IMAD.U32 R13, RZ, RZ, UR42 ;  /* 0x0000002aff0d7e24 */ /* 0x000fe2000f8e00ff */
        /* <DEDUP_REMOVED lines=10> */
[----:B------:R-:W-:Y:S02]  /*3ad0*/  IABS R19, R30 ;  /* 0x0000001e00137213 */ /* 0x000fe40000000000 */
[----:B------:R-:W0:Y:S01]  /*3ae0*/  I2F.RP R14, R15 ;  /* 0x0000000f000e7306 */ /* 0x000e220000209400 */
[----:B------:R-:W-:Y:S02]  /*3af0*/  ISETP.GE.AND P2, PT, R30, RZ, PT ;  /* 0x000000ff1e00720c */ /* 0x000fe40003f46270 */
[----:B------:R-:W-:-:S05]  /*3b00*/  ISETP.NE.AND P3, PT, R25, RZ, PT ;  /* 0x000000ff1900720c */ /* 0x000fca0003f65270 */
[----:B0-----:R-:W0:Y:S02]  /*3b10*/  MUFU.RCP R14, R14 ;  /* 0x0000000e000e7308 */ /* 0x001e240000001000 */
[----:B0-----:R-:W-:-:S06]  /*3b20*/  IADD3 R16, R14, 0xffffffe, RZ ;  /* 0x0ffffffe0e107810 */ /* 0x001fcc0007ffe0ff */
[----:B------:R-:W0:Y:S02]  /*3b30*/  F2I.FTZ.U32.TRUNC.NTZ R13, R16 ;  /* 0x00000010000d7305 */ /* 0x000e24000021f000 */
[----:B0-----:R-:W-:-:S04]  /*3b40*/  IMAD.MOV R12, RZ, RZ, -R13 ;  /* 0x000000ffff0c7224 */ /* 0x001fc800078e0a0d */
        /* <DEDUP_REMOVED lines=16> */
[----:B------:R-:W-:Y:S01]  /*3c50*/  LEA R16, P1, R14, UR4, 0x2 ;  /* 0x000000040e107c11 */ /* 0x000fe2000f8210ff */
[----:B------:R-:W-:-:S03]  /*3c60*/  ULDC UR4, c[0x0][0x288] ;  /* 0x0000a20000047ab9 */ /* 0x000fc60000000800 */
[----:B------:R-:W-:-:S05]  /*3c70*/  LEA.HI.X R17, R14, UR5, R13, 0x2, P1 ;  /* 0x000000050e117c11 */ /* 0x000fca00088f140d */
[----:B------:R-:W2:Y:S01]  /*3c80*/  LDG.E R16, desc[UR36][R16.64] ;  /* 0x0000002410107981 */ /* 0x000ea2000c1e1900 */
[----:B------:R-:W-:Y:S01]  /*3c90*/  LEA R35, R27, UR11, 0x1 ;  /* 0x0000000b1b237c11 */ /* 0x000fe2000f8e08ff */
[----:B--2---:R-:W-:Y:S01]  /*3ca0*/  IMAD R13, R16, UR4, RZ ;  /* 0x00000004100d7c24 */ /* 0x004fe2000f8e02ff */
[----:B------:R-:W-:-:S03]  /*3cb0*/  ULDC.64 UR4, c[0x0][0x250] ;  /* 0x0000940000047ab9 */ /* 0x000fc60000000a00 */
[----:B------:R-:W0:Y:S01]  /*3cc0*/  LDS.U16 R16, [R35] ;  /* 0x0000000023107984 */ /* 0x000e220000000400 */
        /* <DEDUP_REMOVED lines=8> */
[--C-:B--2---:R-:W-:Y:S02]  /*3d50*/  HADD2.F32 R34, -RZ, R14.reuse.H0_H0 ;  /* 0x2000000eff227230 */ /* 0x104fe40000004100 */
[----:B------:R-:W-:Y:S02]  /*3d60*/  HADD2.F32 R33, -RZ, R14.H1_H1 ;  /* 0x3000000eff217230 */ /* 0x000fe40000004100 */
[----:B------:R-:W-:Y:S02]  /*3d70*/  HADD2.F32 R14, -RZ, R15.H0_H0 ;  /* 0x2000000fff0e7230 */ /* 0x000fe40000004100 */
        /* <DEDUP_REMOVED lines=8> */
[----:B------:R-:W-:Y:S01]  /*3e00*/  FFMA.FTZ R20, R16, R19, R20 ;  /* 0x0000001310147223 */ /* 0x000fe20000010014 */
[----:B------:R-:W-:-:S02]  /*3e10*/  HADD2.F32 R15, -RZ, R15.H1_H1 ;  /* 0x3000000fff0f7230 */ /* 0x000fc40000004100 */
[C---:B------:R-:W-:Y:S01]  /*3e20*/  FFMA.FTZ R7, R16.reuse, R32, R7 ;  /* 0x0000002010077223 */ /* 0x040fe20000010007 */
[C---:B------:R-:W-:Y:S02]  /*3e30*/  FFMA.FTZ R6, R16.reuse, R31, R6 ;  /* 0x0000001f10067223 */ /* 0x040fe40000010006 */
[----:B------:R-:W-:-:S07]  /*3e40*/  FFMA.FTZ R0, R16, R15, R0 ;  /* 0x0000000f10007223 */ /* 0x000fce0000010000 */
.L_x_1533:
[----:B------:R-:W-:Y:S05]  /*3e50*/  BSYNC B2 ;  /* 0x0000000000027941 */ /* 0x000fea0003800000 */
.L_x_1532:
[----:B------:R-:W-:-:S07]  /*3e60*/  IADD3 R30, R30, 0x20, RZ ;  /* 0x000000201e1e7810 */ /* 0x000fce0007ffe0ff */
.L_x_1531:
[----:B------:R-:W-:Y:S05]  /*3e70*/  BSYNC B1 ;  /* 0x0000000000017941 */ /* 0x000fea0003800000 */
.L_x_1530:
[----:B------:R-:W-:-:S13]  /*3e80*/  LOP3.LUT P1, RZ, R18, 0xffffffe0, RZ, 0xc0, !PT ;  /* 0xffffffe012ff7812 */ /* 0x000fda000782c0ff */
[----:B------:R-:W-:Y:S05]  /*3e90*/  @!P1 BRA `(.L_x_1529) ;  /* 0x0000000800009947 */ /* 0x000fea0003800000 */
[----:B------:R-:W0:Y:S01]  /*3ea0*/  LDC R25, c[0x0][0x284] ;  /* 0x0000a100ff197b82 */ /* 0x000e220000000800 */
[----:B------:R-:W-:Y:S01]  /*3eb0*/  LEA R12, R30, UR7, 0x1 ;  /* 0x000000071e0c7c11 */ /* 0x000fe2000f8e08ff */
[----:B------:R-:W-:Y:S01]  /*3ec0*/  IMAD.U32 R13, RZ, RZ, UR42 ;  /* 0x0000002aff0d7e24 */ /* 0x000fe2000f8e00ff */
[----:B------:R-:W-:-:S03]  /*3ed0*/  HFMA2.MMA R18, -RZ, RZ, 0, 0 ;  /* 0x00000000ff127435 */ /* 0x000fc600000001ff */
[----:B------:R-:W-:-:S04]  /*3ee0*/  IMAD R12, R13, -0x2, R12 ;  /* 0xfffffffe0d0c7824 */ /* 0x000fc800078e020c */
[----:B------:R-:W-:-:S07]  /*3ef0*/  VIADD R19, R12, UR6 ;  /* 0x000000060c137c36 */ /* 0x000fce0008000000 */
.L_x_1538:
[C---:B0-----:R-:W-:Y:S01]  /*3f00*/  ISETP.GE.AND P2, PT, R30.reuse, R25, PT ;  /* 0x000000191e00720c */ /* 0x041fe20003f46270 */
[----:B------:R-:W-:Y:S01]  /*3f10*/  BSSY B1, `(.L_x_1534) ;  /* 0x000003b000017945 */ /* 0x000fe20003800000 */
[----:B------:R-:W-:Y:S01]  /*3f20*/  IADD3 R32, R30, 0x20, RZ ;  /* 0x000000201e207810 */ /* 0x000fe20007ffe0ff */
[----:B------:R-:W-:-:S03]  /*3f30*/  IMAD.IADD R31, R19, 0x1, R18 ;  /* 0x00000001131f7824 */ /* 0x000fc600078e0212 */
        /* <DEDUP_REMOVED lines=14> */
[----:B------:R-:W-:Y:S02]  /*4020*/  IMAD.MOV.U32 R13, RZ, RZ, R33 ;  /* 0x000000ffff0d7224 */ /* 0x000fe400078e0021 */
[----:B------:R-:W0:Y:S02]  /*4030*/  LDS.U16 R33, [R31] ;  /* 0x000000001f217984 */ /* 0x000e240000000400 */
        /* <DEDUP_REMOVED lines=40> */
.L_x_1535:
[----:B------:R-:W-:Y:S05]  /*42c0*/  BSYNC B1 ;  /* 0x0000000000017941 */ /* 0x000fea0003800000 */
.L_x_1534:
        /* <DEDUP_REMOVED lines=56> */
.L_x_1537:
[----:B------:R-:W-:Y:S05]  /*4650*/  BSYNC B1 ;  /* 0x0000000000017941 */ /* 0x000fea0003800000 */
.L_x_1536:
[----:B------:R-:W-:Y:S01]  /*4660*/  IADD3 R30, R30, 0x40, RZ ;  /* 0x000000401e1e7810 */ /* 0x000fe20007ffe0ff */
[----:B------:R-:W-:-:S03]  /*4670*/  VIADD R18, R18, 0x80 ;  /* 0x0000008012127836 */ /* 0x000fc60000000000 */
[----:B------:R-:W-:-:S13]  /*4680*/  ISETP.GE.AND P1, PT, R30, UR39, PT ;  /* 0x000000271e007c0c */ /* 0x000fda000bf26270 */
[----:B------:R-:W-:Y:S05]  /*4690*/  @!P1 BRA `(.L_x_1538) ;  /* 0xfffffff800189947 */ /* 0x000fea000383ffff */
.L_x_1529:
[----:B------:R-:W-:Y:S05]  /*46a0*/  BSYNC B0 ;  /* 0x0000000000007941 */ /* 0x000fea0003800000 */
.L_x_1528:
[----:B------:R-:W-:Y:S04]  /*46b0*/  BSSY B0, `(.L_x_1539) ;  /* 0x000005b000007945 */ /* 0x000fe80003800000 */
[----:B------:R-:W-:Y:S05]  /*46c0*/  @P0 BRA `(.L_x_1540) ;  /* 0x0000000400640947 */ /* 0x000fea0003800000 */
[----:B------:R-:W-:Y:S01]  /*46d0*/  ULDC.64 UR4, c[0x0][0x2f0] ;  /* 0x0000bc0000047ab9 */ /* 0x000fe20000000a00 */
[----:B------:R-:W0:Y:S01]  /*46e0*/  LDC R16, c[0x0][0x308] ;  /* 0x0000c200ff107b82 */ /* 0x000e220000000800 */
[----:B------:R-:W-:-:S04]  /*46f0*/  ISETP.NE.U32.AND P0, PT, RZ, UR4, PT ;  /* 0x00000004ff007c0c */ /* 0x000fc8000bf05070 */
[----:B------:R-:W-:-:S13]  /*4700*/  ISETP.NE.AND.EX P0, PT, RZ, UR5, PT, P0 ;  /* 0x00000005ff007c0c */ /* 0x000fda000bf05300 */
[----:B------:R-:W1:Y:S01]  /*4710*/  @P0 S2R R15, SR_CTAID.X ;  /* 0x00000000000f0919 */ /* 0x000e620000002500 */
[----:B------:R-:W1:Y:S01]  /*4720*/  @P0 LDC R14, c[0x0][0x288] ;  /* 0x0000a200ff0e0b82 */ /* 0x000e620000000800 */
[----:B0-----:R-:W-:-:S07]  /*4730*/  ISETP.NE.AND P2, PT, R16, 0x2, PT ;  /* 0x000000021000780c */ /* 0x001fce0003f45270 */
[----:B------:R-:W0:Y:S08]  /*4740*/  @P0 LDC.64 R12, c[0x0][0x2e8] ;  /* 0x0000ba00ff0c0b82 */ /* 0x000e300000000a00 */
[----:B------:R-:W2:Y:S01]  /*4750*/  @P2 LDC.64 R16, c[0x0][0x238] ;  /* 0x00008e00ff102b82 */ /* 0x000ea20000000a00 */
[----:B------:R-:W-:Y:S02]  /*4760*/  VIADD R29, R22, UR41 ;  /* 0x00000029161d7c36 */ /* 0x000fe40008000000 */
[----:B-1----:R-:W-:-:S05]  /*4770*/  @P0 IMAD R15, R24, R14, R15 ;  /* 0x0000000e180f0224 */ /* 0x002fca00078e020f */
[----:B------:R-:W-:-:S05]  /*4780*/  @P0 LEA R15, R15, R22, 0x5 ;  /* 0x000000160f0f0211 */ /* 0x000fca00078e28ff */
[----:B0-----:R-:W-:-:S04]  /*4790*/  @P0 IMAD.WIDE R12, R15, 0x2, R12 ;  /* 0x000000020f0c0825 */ /* 0x001fc800078e020c */
[----:B--2---:R-:W-:Y:S02]  /*47a0*/  @P2 IMAD.WIDE R16, R29, 0x2, R16 ;  /* 0x000000021d102825 */ /* 0x004fe400078e0210 */
[----:B------:R-:W5:Y:S04]  /*47b0*/  @P0 LDG.E.128 R12, desc[UR36][R12.64] ;  /* 0x000000240c0c0981 */ /* 0x000f68000c1e1d00 */
[----:B------:R-:W5:Y:S01]  /*47c0*/  @P2 LDG.E.128 R16, desc[UR36][R16.64] ;  /* 0x0000002410102981 */ /* 0x000f62000c1e1d00 */
[----:B------:R-:W-:Y:S01]  /*47d0*/  UIADD3 UR4, -UR42, UR39, URZ ;  /* 0x000000272a047290 */ /* 0x000fe2000fffe13f */
[----:B------:R-:W-:Y:S01]  /*47e0*/  IMAD R24, R25, UR40, R22 ;  /* 0x0000002819187c24 */ /* 0x000fe2000f8e0216 */
[----:B------:R-:W-:Y:S02]  /*47f0*/  SHF.L.U32 R23, R23, 0x5, RZ ;  /* 0x0000000517177819 */ /* 0x000fe400000006ff */
        /* <DEDUP_REMOVED lines=12> */
[----:B------:R-:W1:Y:S05]  /*48c0*/  LDC.64 R30, c[0x0][0x2f8] ;  /* 0x0000be00ff1e7b82 */ /* 0x000e6a0000000a00 */
[----:B------:R-:W2:Y:S04]  /*48d0*/  LDG.E.64 R16, desc[UR36][R16.64] ;  /* 0x0000002410107981 */ /* 0x000ea8000c1e1b00 */
[----:B-1----:R1:W3:Y:S01]  /*48e0*/  LDG.E R18, desc[UR36][R30.64+0x8] ;  /* 0x000008241e127981 */ /* 0x0022e2000c1e1900 */
[C---:B--2---:R-:W-:Y:S01]  /*48f0*/  PRMT R28, R16.reuse, 0x9910, RZ ;  /* 0x00009910101c7816 */ /* 0x044fe200000000ff */
[----:B------:R2:W3:Y:S01]  /*4900*/  I2F.S8 R33, R16 ;  /* 0x0000001000217306 */ /* 0x0004e20000001400 */
[----:B------:R-:W-:-:S02]  /*4910*/  SHF.R.U64 R32, R16, 0x10, R17 ;  /* 0x0000001010207819 */ /* 0x000fc40000001211 */
[----:B-1----:R-:W-:Y:S02]  /*4920*/  PRMT R30, R17, 0x9910, RZ ;  /* 0x00009910111e7816 */ /* 0x002fe400000000ff */
[--C-:B------:R-:W-:Y:S02]  /*4930*/  SHF.R.U32.HI R19, RZ, 0x10, R17.reuse ;  /* 0x00000010ff137819 */ /* 0x100fe40000011611 */
[----:B------:R-:W-:Y:S01]  /*4940*/  SHF.R.S32.HI R23, RZ, 0x18, R17 ;  /* 0x00000018ff177819 */ /* 0x000fe20000011411 */
[----:B------:R-:W1:Y:S01]  /*4950*/  I2F.S8 R29, R17 ;  /* 0x00000011001d7306 */ /* 0x000e620000001400 */
[----:B--2---:R-:W-:Y:S02]  /*4960*/  SHF.R.S32.HI R16, RZ, 0x8, R28 ;  /* 0x00000008ff107819 */ /* 0x004fe4000001141c */
[----:B------:R-:W-:Y:S02]  /*4970*/  PRMT R28, R32, 0x9910, RZ ;  /* 0x00009910201c7816 */ /* 0x000fe400000000ff */
[----:B------:R-:W-:-:S02]  /*4980*/  SHF.R.S32.HI R30, RZ, 0x8, R30 ;  /* 0x00000008ff1e7819 */ /* 0x000fc4000001141e */
[----:B------:R-:W-:Y:S01]  /*4990*/  SHF.R.S32.HI R28, RZ, 0x8, R28 ;  /* 0x00000008ff1c7819 */ /* 0x000fe2000001141c */
[----:B------:R-:W2:Y:S01]  /*49a0*/  I2F.S8 R19, R19 ;  /* 0x0000001300137306 */ /* 0x000ea20000001400 */
[-C--:B---3--:R-:W-:Y:S01]  /*49b0*/  FMUL.FTZ R33, R33, R18.reuse ;  /* 0x0000001221217220 */ /* 0x088fe20000410000 */
[----:B-1----:R-:W-:-:S06]  /*49c0*/  FMUL.FTZ R29, R29, R18 ;  /* 0x000000121d1d7220 */ /* 0x002fcc0000410000 */
[----:B------:R-:W1:Y:S01]  /*49d0*/  I2F.S16 R23, R23 ;  /* 0x0000001700177306 */ /* 0x000e620000101400 */
[----:B--2---:R-:W-:-:S07]  /*49e0*/  FMUL.FTZ R19, R19, R18 ;  /* 0x0000001213137220 */ /* 0x004fce0000410000 */
[----:B------:R-:W2:Y:S01]  /*49f0*/  I2F.S8 R35, R32 ;  /* 0x0000002000237306 */ /* 0x000ea20000001400 */
[----:B-1----:R-:W-:-:S07]  /*4a00*/  FMUL.FTZ R36, R23, R18 ;  /* 0x0000001217247220 */ /* 0x002fce0000410000 */
[----:B------:R-:W1:Y:S01]  /*4a10*/  I2F.S16 R17, R16 ;  /* 0x0000001000117306 */ /* 0x000e620000101400 */
[----:B------:R-:W-:Y:S01]  /*4a20*/  F2FP.F16.F32.PACK_AB R19, R36, R19 ;  /* 0x000000132413723e */ /* 0x000fe200000000ff */
[----:B--2---:R-:W-:-:S06]  /*4a30*/  FMUL.FTZ R35, R35, R18 ;  /* 0x0000001223237220 */ /* 0x004fcc0000410000 */
[----:B------:R-:W2:Y:S01]  /*4a40*/  I2F.S16 R37, R30 ;  /* 0x0000001e00257306 */ /* 0x000ea20000101400 */
[----:B-1----:R-:W-:-:S07]  /*4a50*/  FMUL.FTZ R16, R17, R18 ;  /* 0x0000001211107220 */ /* 0x002fce0000410000 */
[----:B------:R-:W1:Y:S01]  /*4a60*/  I2F.S16 R31, R28 ;  /* 0x0000001c001f7306 */ /* 0x000e620000101400 */
[----:B------:R-:W-:Y:S01]  /*4a70*/  F2FP.F16.F32.PACK_AB R16, R16, R33 ;  /* 0x000000211010723e */ /* 0x000fe200000000ff */
[-C--:B--2---:R-:W-:Y:S01]  /*4a80*/  FMUL.FTZ R34, R37, R18.reuse ;  /* 0x0000001225227220 */ /* 0x084fe20000410000 */
[----:B-1----:R-:W-:-:S04]  /*4a90*/  FMUL.FTZ R32, R31, R18 ;  /* 0x000000121f207220 */ /* 0x002fc80000410000 */
[----:B------:R-:W-:Y:S02]  /*4aa0*/  F2FP.F16.F32.PACK_AB R18, R34, R29 ;  /* 0x0000001d2212723e */ /* 0x000fe400000000ff */
[----:B------:R-:W-:-:S07]  /*4ab0*/  F2FP.F16.F32.PACK_AB R17, R32, R35 ;  /* 0x000000232011723e */ /* 0x000fce00000000ff */
.L_x_1541:
[----:B-----5:R-:W-:Y:S01]  /*4ac0*/  HFMA2.MMA R8, R16, 1, 1, R8 ;  /* 0x3c003c0010087835 */ /* 0x020fe20000000008 */
[----:B------:R-:W-:Y:S01]  /*4ad0*/  HADD2 R9, R17, R9 ;  /* 0x0000000911097230 */ /* 0x000fe20000000000 */
[----:B------:R-:W-:Y:S01]  /*4ae0*/  HFMA2.MMA R10, R18, 1, 1, R10 ;  /* 0x3c003c00120a7835 */ /* 0x000fe2000000000a */
[----:B------:R-:W-:Y:S02]  /*4af0*/  HADD2 R11, R19, R11 ;  /* 0x0000000b130b7230 */ /* 0x000fe40000000000 */
[----:B0-----:R-:W-:Y:S02]  /*4b00*/  HADD2.F32 R26, -RZ, R26.H0_H0 ;  /* 0x2000001aff1a7230 */ /* 0x001fe40000004100 */
[----:B------:R-:W-:Y:S02]  /*4b10*/  @P0 HFMA2.MMA R9, R9, R13, -RZ ;  /* 0x0000000d09090235 */ /* 0x000fe400001000ff */
[----:B------:R-:W-:Y:S01]  /*4b20*/  @P0 HFMA2.MMA R11, R11, R15, -RZ ;  /* 0x0000000f0b0b0235 */ /* 0x000fe200001000ff */
[----:B------:R-:W-:-:S02]  /*4b30*/  @P0 HMUL2 R8, R8, R12 ;  /* 0x0000000c08080232 */ /* 0x000fc40000000000 */
        /* <DEDUP_REMOVED lines=17> */
[----:B0-----:R-:W-:-:S07]  /*4c50*/  FFMA.FTZ R0, R26, R19, R0 ;  /* 0x000000131a007223 */ /* 0x001fce0000010000 */
.L_x_1540:
[----:B------:R-:W-:Y:S05]  /*4c60*/  BSYNC B0 ;  /* 0x0000000000007941 */ /* 0x000fea0003800000 */
.L_x_1539:
[C---:B-----5:R-:W-:Y:S01]  /*4c70*/  LOP3.LUT R8, R2.reuse, 0xffffffc0, RZ, 0xc0, !PT ;  /* 0xffffffc002087812 */ /* 0x060fe200078ec0ff */
        /* <DEDUP_REMOVED lines=24> */
.L_x_1543:
[----:B------:R-:W-:Y:S05]  /*4e00*/  BSYNC B0 ;  /* 0x0000000000007941 */ /* 0x000fea0003800000 */
.L_x_1542:
[----:B------:R-:W-:Y:S01]  /*4e10*/  BAR.SYNC.DEFER_BLOCKING 0x0 ;  /* 0x0000000000007b1d */ /* 0x000fe20000010000 */
[----:B------:R-:W-:-:S05]  /*4e20*/  ISETP.NE.AND P5, PT, R13, 0x8, PT ;  /* 0x000000080d00780c */ /* 0x000fca0003fa5270 */
        /* <DEDUP_REMOVED lines=19> */
.L_x_1545:
[----:B------:R-:W-:Y:S05]  /*4f60*/  BSYNC B0 ;  /* 0x0000000000007941 */ /* 0x000fea0003800000 */
.L_x_1544:
        /* <DEDUP_REMOVED lines=9> */
.L_x_1547:
[----:B------:R-:W-:Y:S05]  /*5000*/  BSYNC B0 ;  /* 0x0000000000007941 */ /* 0x000fea0003800000 */
.L_x_1546:
[----:B------:R-:W-:Y:S01]  /*5010*/  BAR.SYNC.DEFER_BLOCKING 0x0 ;  /* 0x0000000000007b1d */ /* 0x000fe20000010000 */
[----:B------:R-:W-:-:S05]  /*5020*/  ISETP.GT.U32.AND P0, PT, R18, 0x6, PT ;  /* 0x000000061200780c */ /* 0x000fca0003f04070 */
        /* <DEDUP_REMOVED lines=19> */
.L_x_1549:
[----:B------:R-:W-:Y:S05]  /*5160*/  BSYNC B0 ;  /* 0x0000000000007941 */ /* 0x000fea0003800000 */
.L_x_1548:
        /* <DEDUP_REMOVED lines=8> */
.L_x_1551:
[----:B------:R-:W-:Y:S05]  /*51f0*/  BSYNC B0 ;  /* 0x0000000000007941 */ /* 0x000fea0003800000 */
.L_x_1550:
[----:B------:R-:W-:Y:S06]  /*5200*/  BAR.SYNC.DEFER_BLOCKING 0x0 ;  /* 0x0000000000007b1d */ /* 0x000fec0000010000 */
[----:B------:R-:W-:Y:S04]  /*5210*/  BSSY B0, `(.L_x_1552) ;  /* 0x0000013000007945 */ /* 0x000fe80003800000 */
        /* <DEDUP_REMOVED lines=18> */
.L_x_1553:
[----:B------:R-:W-:Y:S05]  /*5340*/  BSYNC B0 ;  /* 0x0000000000007941 */ /* 0x000fea0003800000 */
.L_x_1552:
        /* <DEDUP_REMOVED lines=8> */
.L_x_1555:
[----:B------:R-:W-:Y:S05]  /*53d0*/  BSYNC B0 ;  /* 0x0000000000007941 */ /* 0x000fea0003800000 */
.L_x_1554:
[----:B------:R-:W-:Y:S01]  /*53e0*/  BAR.SYNC.DEFER_BLOCKING 0x0 ;  /* 0x0000000000007b1d */ /* 0x000fe20000010000 */
[----:B------:R-:W-:-:S05]  /*53f0*/  ISETP.GT.AND P1, PT, R2, 0x7, PT ;  /* 0x000000070200780c */ /* 0x000fca0003f24270 */
[----:B------:R-:W-:Y:S08]  /*5400*/  BSSY B0, `(.L_x_1556) ;  /* 0x0000013000007945 */ /* 0x000ff00003800000 */
        /* <DEDUP_REMOVED lines=18> */
.L_x_1557:
[----:B------:R-:W-:Y:S05]  /*5530*/  BSYNC B0 ;  /* 0x0000000000007941 */ /* 0x000fea0003800000 */
.L_x_1556:
        /* <DEDUP_REMOVED lines=8> */
.L_x_1559:
[----:B------:R-:W-:Y:S05]  /*55c0*/  BSYNC B0 ;  /* 0x0000000000007941 */ /* 0x000fea0003800000 */
.L_x_1558:
        /* <DEDUP_REMOVED lines=20> */
.L_x_1561:
[----:B------:R-:W-:Y:S05]  /*5710*/  BSYNC B0 ;  /* 0x0000000000007941 */ /* 0x000fea0003800000 */
.L_x_1560:
[----:B------:R-:W-:Y:S06]  /*5720*/  BAR.SYNC.DEFER_BLOCKING 0x0 ;  /* 0x0000000000007b1d */ /* 0x000fec0000010000 */
[----:B------:R-:W-:Y:S05]  /*5730*/  @P0 EXIT ;  /* 0x000000000000094d */ /* 0x000fea0003800000 */
[----:B------:R-:W5:Y:S02]  /*5740*/  LDC R2, c[0x0][0x308] ;  /* 0x0000c200ff027b82 */ /* 0x000f640000000800 */
[----:B-----5:R-:W-:-:S13]  /*5750*/  ISETP.NE.AND P0, PT, R2, 0x2, PT ;  /* 0x000000020200780c */ /* 0x020fda0003f05270 */
[----:B------:R-:W-:Y:S05]  /*5760*/  @!P0 BRA `(.L_x_1562) ;  /* 0x0000000000308947 */ /* 0x000fea0003800000 */
[----:B01234-:R-:W0:Y:S01]  /*5770*/  LDC.64 R8, c[0x0][0x210] ;  /* 0x00008400ff087b82 */ /* 0x01fe220000000a00 */
        /* <DEDUP_REMOVED lines=11> */
.L_x_1562:
[----:B01234-:R-:W0:Y:S01]  /*5830*/  LDC.64 R8, c[0x0][0x300] ;  /* 0x0000c000ff087b82 */ /* 0x01fe220000000a00 */
[----:B------:R-:W-:Y:S01]  /*5840*/  VIADD R22, R22, UR40 ;  /* 0x0000002816167c36 */ /* 0x000fe20008000000 */
        /* <DEDUP_REMOVED lines=18> */
[----:B0-----:R-:W-:-:S05]  /*5970*/  PRMT R9, R6, 0x8880, RZ ;  /* 0x0000888006097816 */ /* 0x001fca00000000ff */
[----:B------:R0:W2:Y:S01]  /*5980*/  F2I.S8.NTZ R10, R5 ;  /* 0x00000005000a7305 */ /* 0x0000a20000202100 */
[----:B------:R-:W-:Y:S02]  /*5990*/  PRMT R6, R9, 0x7710, RZ ;  /* 0x0000771009067816 */ /* 0x000fe400000000ff */
[----:B-1----:R-:W-:-:S05]  /*59a0*/  PRMT R21, R21, 0x8880, RZ ;  /* 0x0000888015157816 */ /* 0x002fca00000000ff */
[----:B------:R-:W1:Y:S01]  /*59b0*/  F2I.S8.NTZ R4, R4 ;  /* 0x0000000400047305 */ /* 0x000e620000202100 */
[----:B0-----:R-:W-:Y:S02]  /*59c0*/  PRMT R5, R8, 0x7710, RZ ;  /* 0x0000771008057816 */ /* 0x001fe400000000ff */
[----:B------:R-:W-:Y:S02]  /*59d0*/  LOP3.LUT R6, R6, 0xff, RZ, 0xc0, !PT ;  /* 0x000000ff06067812 */ /* 0x000fe400078ec0ff */
[----:B------:R-:W-:Y:S02]  /*59e0*/  LOP3.LUT R9, R5, 0xff, RZ, 0xc0, !PT ;  /* 0x000000ff05097812 */ /* 0x000fe400078ec0ff */
[----:B--2---:R-:W-:Y:S01]  /*59f0*/  PRMT R2, R10, 0x8880, RZ ;  /* 0x000088800a027816 */ /* 0x004fe200000000ff */
[----:B------:R-:W0:Y:S01]  /*5a00*/  F2I.S8.NTZ R3, R3 ;  /* 0x0000000300037305 */ /* 0x000e220000202100 */
[----:B------:R-:W-:Y:S02]  /*5a10*/  SHF.L.U64.HI R10, R11, 0x8, RZ ;  /* 0x000000080b0a7819 */ /* 0x000fe400000102ff */
[----:B------:R-:W-:-:S02]  /*5a20*/  SHF.L.U64.HI R8, R9, 0x10, RZ ;  /* 0x0000001009087819 */ /* 0x000fc400000102ff */
[----:B------:R-:W-:Y:S02]  /*5a30*/  SHF.L.U64.HI R5, R6, 0x18, RZ ;  /* 0x0000001806057819 */ /* 0x000fe400000102ff */
[----:B-1----:R-:W-:Y:S01]  /*5a40*/  PRMT R12, R4, 0x8880, RZ ;  /* 0x00008880040c7816 */ /* 0x002fe200000000ff */
[----:B------:R1:W2:Y:S01]  /*5a50*/  F2I.S8.NTZ R7, R0 ;  /* 0x0000000000077305 */ /* 0x0002a20000202100 */
[----:B------:R-:W-:Y:S02]  /*5a60*/  PRMT R2, R2, 0x7710, RZ ;  /* 0x0000771002027816 */ /* 0x000fe400000000ff */
[----:B------:R-:W-:Y:S02]  /*5a70*/  LOP3.LUT R5, R5, R8, R10, 0xfe, !PT ;  /* 0x0000000805057212 */ /* 0x000fe400078efe0a */
[----:B------:R-:W-:Y:S02]  /*5a80*/  LOP3.LUT R2, R2, 0xff, RZ, 0xc0, !PT ;  /* 0x000000ff02027812 */ /* 0x000fe400078ec0ff */
[----:B0-----:R-:W-:-:S02]  /*5a90*/  PRMT R8, R3, 0x8880, RZ ;  /* 0x0000888003087816 */ /* 0x001fc400000000ff */
[----:B-1----:R-:W-:Y:S02]  /*5aa0*/  PRMT R0, R21, 0x7710, RZ ;  /* 0x0000771015007816 */ /* 0x002fe400000000ff */
[----:B------:R-:W-:Y:S02]  /*5ab0*/  LOP3.LUT R2, R2, 0xffffff00, R5, 0xf8, !PT ;  /* 0xffffff0002027812 */ /* 0x000fe400078ef805 */
[----:B------:R-:W-:Y:S02]  /*5ac0*/  PRMT R4, R0, 0x6540, R11 ;  /* 0x0000654000047816 */ /* 0x000fe4000000000b */
[----:B------:R-:W-:Y:S02]  /*5ad0*/  PRMT R0, R12, 0x7710, RZ ;  /* 0x000077100c007816 */ /* 0x000fe400000000ff */
[----:B------:R-:W-:Y:S02]  /*5ae0*/  SHF.L.U32 R5, R9, 0x10, RZ ;  /* 0x0000001009057819 */ /* 0x000fe400000006ff */
[----:B------:R-:W-:-:S02]  /*5af0*/  PRMT R3, R0, 0x7604, RZ ;  /* 0x0000760400037816 */ /* 0x000fc400000000ff */
[----:B------:R-:W-:Y:S02]  /*5b00*/  PRMT R0, R8, 0x7710, RZ ;  /* 0x0000771008007816 */ /* 0x000fe400000000ff */
[----:B------:R-:W-:Y:S02]  /*5b10*/  LOP3.LUT R3, R3, 0xffff00ff, R2, 0xf8, !PT ;  /* 0xffff00ff03037812 */ /* 0x000fe400078ef802 */
[----:B------:R-:W-:Y:S02]  /*5b20*/  PRMT R0, R0, 0x7054, RZ ;  /* 0x0000705400007816 */ /* 0x000fe400000000ff */
[----:B--2---:R-:W-:Y:S02]  /*5b30*/  PRMT R7, R7, 0x8880, RZ ;  /* 0x0000888007077816 */ /* 0x004fe400000000ff */
[----:B------:R-:W-:Y:S02]  /*5b40*/  LOP3.LUT R5, R5, 0xff00ffff, R4, 0xf8, !PT ;  /* 0xff00ffff05057812 */ /* 0x000fe400078ef804 */
[----:B------:R-:W-:-:S02]  /*5b50*/  LOP3.LUT R3, R0, 0xff00ffff, R3, 0xf8, !PT ;  /* 0xff00ffff00037812 */ /* 0x000fc400078ef803 */
[C---:B------:R-:W-:Y:S02]  /*5b60*/  IADD3 R4, P0, R22.reuse, UR4, RZ ;  /* 0x0000000416047c10 */ /* 0x040fe4000ff1e0ff */
[----:B------:R-:W-:Y:S02]  /*5b70*/  PRMT R0, R7, 0x7710, RZ ;  /* 0x0000771007007816 */ /* 0x000fe400000000ff */
[----:B------:R-:W-:Y:S02]  /*5b80*/  PRMT R2, R5, 0x4210, R6 ;  /* 0x0000421005027816 */ /* 0x000fe40000000006 */
[----:B------:R-:W-:Y:S02]  /*5b90*/  LEA.HI.X.SX32 R5, R22, UR5, 0x1, P0 ;  /* 0x0000000516057c11 */ /* 0x000fe400080f0eff */
[----:B------:R-:W-:-:S05]  /*5ba0*/  PRMT R3, R3, 0x4210, R0 ;  /* 0x0000421003037816 */ /* 0x000fca0000000000 */
[----:B------:R-:W-:Y:S01]  /*5bb0*/  STG.E.64 desc[UR36][R4.64], R2 ;  /* 0x0000000204007986 */ /* 0x000fe2000c101b24 */
[----:B------:R-:W-:Y:S05]  /*5bc0*/  EXIT ;  /* 0x000000000000794d */ /* 0x000fea0003800000 */
.L_x_1503:
[----:B------:R-:W-:Y:S01]  /*5bd0*/  HFMA2.MMA R12, -RZ, RZ, 0, 4.76837158203125e-07 ;  /* 0x00000008ff0c7435 */ /* 0x000fe200000001ff */
[----:B------:R-:W-:Y:S01]  /*5be0*/  IMAD.MOV.U32 R11, RZ, RZ, 0x1f ;  /* 0x0000001fff0b7424 */ /* 0x000fe200078e00ff */
[----:B------:R-:W-:-:S09]  /*5bf0*/  MOV R15, 0xffff ;  /* 0x0000ffff000f7802 */ /* 0x000fd20000000f00 */
[----:B01----:R-:W-:Y:S05]  /*5c00*/  WARPSYNC.COLLECTIVE R15, `(.L_x_1563) ;  /* 0x000000000f087348 */ /* 0x003fea0003c00000 */
[----:B------:R2:W3:Y:S02]  /*5c10*/  SHFL.BFLY P6, R14, R13, R12, R11 ;  /* 0x0c00000c0d0e7389 */ /* 0x0004e400000c000b */
[----:B0123--:R-:W-:Y:S01]  /*5c20*/  ENDCOLLECTIVE ;  /* 0x000000000000791b */ /* 0x00ffe20003800000 */
.L_x_1563:
[----:B------:R-:W-:Y:S01]  /*5c30*/  HFMA2.MMA R12, -RZ, RZ, 0, 2.384185791015625e-07 ;  /* 0x00000004ff0c7435 */ /* 0x000fe200000001ff */
[----:B------:R-:W-:-:S04]  /*5c40*/  FADD.FTZ R0, R13, R14 ;  /* 0x0000000e0d007221 */ /* 0x000fc80000010000 */
[----:B------:R-:W-:-:S07]  /*5c50*/  IMAD.MOV.U32 R13, RZ, RZ, R0 ;  /* 0x000000ffff0d7224 */ /* 0x000fce00078e0000 */
[----:B------:R-:W-:Y:S05]  /*5c60*/  WARPSYNC.COLLECTIVE R15, `(.L_x_1564) ;  /* 0x000000000f087348 */ /* 0x000fea0003c00000 */
[----:B------:R0:W1:Y:S02]  /*5c70*/  SHFL.BFLY P6, R14, R13, R12, R11 ;  /* 0x0c00000c0d0e7389 */ /* 0x00006400000c000b */
[----:B01----:R-:W-:Y:S01]  /*5c80*/  ENDCOLLECTIVE ;  /* 0x000000000000791b */ /* 0x003fe20003800000 */
.L_x_1564:
[----:B------:R-:W-:Y:S01]  /*5c90*/  MOV R12, 0x2 ;  /* 0x00000002000c7802 */ /* 0x000fe20000000f00 */
[----:B------:R-:W-:-:S04]  /*5ca0*/  FADD.FTZ R3, R0, R14 ;  /* 0x0000000e00037221 */ /* 0x000fc80000010000 */
[----:B------:R-:W-:-:S07]  /*5cb0*/  IMAD.MOV.U32 R13, RZ, RZ, R3 ;  /* 0x000000ffff0d7224 */ /* 0x000fce00078e0003 */
[----:B------:R-:W-:Y:S05]  /*5cc0*/  WARPSYNC.COLLECTIVE R15, `(.L_x_1565) ;  /* 0x000000000f087348 */ /* 0x000fea0003c00000 */
[----:B------:R0:W1:Y:S02]  /*5cd0*/  SHFL.BFLY P6, R14, R13, R12, R11 ;  /* 0x0c00000c0d0e7389 */ /* 0x00006400000c000b */
[----:B01----:R-:W-:Y:S01]  /*5ce0*/  ENDCOLLECTIVE ;  /* 0x000000000000791b */ /* 0x003fe20003800000 */
.L_x_1565:
[----:B------:R-:W-:Y:S01]  /*5cf0*/  HFMA2.MMA R12, -RZ, RZ, 0, 5.9604644775390625e-08 ;  /* 0x00000001ff0c7435 */ /* 0x000fe200000001ff */
[----:B------:R-:W-:-:S04]  /*5d00*/  FADD.FTZ R4, R3, R14 ;  /* 0x0000000e03047221 */ /* 0x000fc80000010000 */
[----:B------:R-:W-:-:S07]  /*5d10*/  IMAD.MOV.U32 R13, RZ, RZ, R4 ;  /* 0x000000ffff0d7224 */ /* 0x000fce00078e0004 */
[----:B------:R-:W-:Y:S05]  /*5d20*/  WARPSYNC.COLLECTIVE R15, `(.L_x_1566) ;  /* 0x000000000f087348 */ /* 0x000fea0003c00000 */
[----:B------:R0:W1:Y:S02]  /*5d30*/  SHFL.BFLY P6, R14, R13, R12, R11 ;  /* 0x0c00000c0d0e7389 */ /* 0x00006400000c000b */
[----:B01----:R-:W-:Y:S01]  /*5d40*/  ENDCOLLECTIVE ;  /* 0x000000000000791b */ /* 0x003fe20003800000 */
.L_x_1566:
[----:B------:R-:W-:Y:S05]  /*5d50*/  BRA `(.L_x_1567) ;  /* 0xffffffb800b47947 */ /* 0x000fea000383ffff */
.L_x_1507:
[----:B------:R-:W-:Y:S01]  /*5d60*/  BSSY B1, `(.L_x_1568) ;  /* 0x0000007000017945 */ /* 0x000fe20003800000 */
[----:B------:R-:W-:Y:S01]  /*5d70*/  IMAD.MOV.U32 R12, RZ, RZ, 0x1 ;  /* 0x00000001ff0c7424 */ /* 0x000fe200078e00ff */
[----:B------:R-:W-:Y:S01]  /*5d80*/  MOV R11, 0x1f ;  /* 0x0000001f000b7802 */ /* 0x000fe20000000f00 */
[----:B------:R-:W-:-:S07]  /*5d90*/  IMAD.MOV.U32 R15, RZ, RZ, -0x1 ;  /* 0xffffffffff0f7424 */ /* 0x000fce00078e00ff */
[----:B------:R-:W-:Y:S05]  /*5da0*/  WARPSYNC.COLLECTIVE R15, `(.L_x_1569) ;  /* 0x000000000f087348 */ /* 0x000fea0003c00000 */
[----:B------:R0:W1:Y:S02]  /*5db0*/  SHFL.BFLY P6, R14, R13, R12, R11 ;  /* 0x0c00000c0d0e7389 */ /* 0x00006400000c000b */
[----:B01----:R-:W-:Y:S01]  /*5dc0*/  ENDCOLLECTIVE ;  /* 0x000000000000791b */ /* 0x003fe20003800000 */
.L_x_1569:
[----:B------:R-:W-:Y:S05]  /*5dd0*/  BSYNC B1 ;  /* 0x0000000000017941 */ /* 0x000fea0003800000 */
.L_x_1568:
[----:B------:R-:W-:Y:S05]  /*5de0*/  BRA `(.L_x_1570) ;  /* 0xffffffc400587947 */ /* 0x000fea000383ffff */
.L_x_1511:
[----:B------:R-:W-:Y:S01]  /*5df0*/  HFMA2.MMA R11, -RZ, RZ, 0, 1.847743988037109375e-06 ;  /* 0x0000001fff0b7435 */ /* 0x000fe200000001ff */
[----:B------:R-:W-:Y:S01]  /*5e00*/  BSSY B0, `(.L_x_1571) ;  /* 0x0000007000007945 */ /* 0x000fe20003800000 */
[----:B0-----:R-:W-:Y:S01]  /*5e10*/  MOV R13, R0 ;  /* 0x00000000000d7202 */ /* 0x001fe20000000f00 */
[----:B------:R-:W-:Y:S02]  /*5e20*/  IMAD.MOV.U32 R12, RZ, RZ, 0x10 ;  /* 0x00000010ff0c7424 */ /* 0x000fe400078e00ff */
[----:B------:R-:W-:-:S07]  /*5e30*/  IMAD.MOV.U32 R15, RZ, RZ, -0x1 ;  /* 0xffffffffff0f7424 */ /* 0x000fce00078e00ff */
[----:B-123--:R-:W-:Y:S05]  /*5e40*/  WARPSYNC.COLLECTIVE R15, `(.L_x_1572) ;  /* 0x000000000f087348 */ /* 0x00efea0003c00000 */
[----:B-1----:R0:W1:Y:S02]  /*5e50*/  SHFL.BFLY P6, R14, R13, R12, R11 ;  /* 0x0c00000c0d0e7389 */ /* 0x00206400000c000b */
[----:B0123--:R-:W-:Y:S01]  /*5e60*/  ENDCOLLECTIVE ;  /* 0x000000000000791b */ /* 0x00ffe20003800000 */
.L_x_1572:
[----:B------:R-:W-:Y:S05]  /*5e70*/  BSYNC B0 ;  /* 0x0000000000007941 */ /* 0x000fea0003800000 */
.L_x_1571:
[----:B------:R-:W-:Y:S01]  /*5e80*/  FMNMX.FTZ R13, R14, R0, !PT ;  /* 0x000000000e0d7209 */ /* 0x000fe20007810000 */
[----:B------:R-:W-:Y:S01]  /*5e90*/  IMAD.MOV.U32 R11, RZ, RZ, 0x1f ;  /* 0x0000001fff0b7424 */ /* 0x000fe200078e00ff */
[----:B------:R-:W-:Y:S02]  /*5ea0*/  MOV R12, 0x8 ;  /* 0x00000008000c7802 */ /* 0x000fe40000000f00 */
[----:B------:R-:W-:-:S07]  /*5eb0*/  MOV R15, 0xffffffff ;  /* 0xffffffff000f7802 */ /* 0x000fce0000000f00 */
[----:B------:R-:W-:Y:S05]  /*5ec0*/  WARPSYNC.COLLECTIVE R15, `(.L_x_1573) ;  /* 0x000000000f087348 */ /* 0x000fea0003c00000 */
[----:B------:R0:W1:Y:S02]  /*5ed0*/  SHFL.BFLY P6, R14, R13, R12, R11 ;  /* 0x0c00000c0d0e7389 */ /* 0x00006400000c000b */
[----:B01----:R-:W-:Y:S01]  /*5ee0*/  ENDCOLLECTIVE ;  /* 0x000000000000791b */ /* 0x003fe20003800000 */
.L_x_1573:
[----:B------:R-:W-:Y:S01]  /*5ef0*/  HFMA2.MMA R12, -RZ, RZ, 0, 2.384185791015625e-07 ;  /* 0x00000004ff0c7435 */ /* 0x000fe200000001ff */
[----:B------:R-:W-:-:S05]  /*5f00*/  FMNMX.FTZ R3, R13, R14, !PT ;  /* 0x0000000e0d037209 */ /* 0x000fca0007810000 */
[----:B------:R-:W-:-:S07]  /*5f10*/  IMAD.MOV.U32 R13, RZ, RZ, R3 ;  /* 0x000000ffff0d7224 */ /* 0x000fce00078e0003 */
[----:B------:R-:W-:Y:S05]  /*5f20*/  WARPSYNC.COLLECTIVE R15, `(.L_x_1574) ;  /* 0x000000000f087348 */ /* 0x000fea0003c00000 */
[----:B------:R0:W1:Y:S02]  /*5f30*/  SHFL.BFLY P6, R14, R13, R12, R11 ;  /* 0x0c00000c0d0e7389 */ /* 0x00006400000c000b */
[----:B01----:R-:W-:Y:S01]  /*5f40*/  ENDCOLLECTIVE ;  /* 0x000000000000791b */ /* 0x003fe20003800000 */
.L_x_1574:
[----:B------:R-:W-:Y:S02]  /*5f50*/  MOV R12, 0x2 ;  /* 0x00000002000c7802 */ /* 0x000fe40000000f00 */
[----:B------:R-:W-:-:S05]  /*5f60*/  FMNMX.FTZ R5, R3, R14, !PT ;  /* 0x0000000e03057209 */ /* 0x000fca0007810000 */
[----:B------:R-:W-:-:S07]  /*5f70*/  IMAD.MOV.U32 R13, RZ, RZ, R5 ;  /* 0x000000ffff0d7224 */ /* 0x000fce00078e0005 */
[----:B------:R-:W-:Y:S05]  /*5f80*/  WARPSYNC.COLLECTIVE R15, `(.L_x_1575) ;  /* 0x000000000f087348 */ /* 0x000fea0003c00000 */
[----:B------:R0:W1:Y:S02]  /*5f90*/  SHFL.BFLY P6, R14, R13, R12, R11 ;  /* 0x0c00000c0d0e7389 */ /* 0x00006400000c000b */
[----:B01----:R-:W-:Y:S01]  /*5fa0*/  ENDCOLLECTIVE ;  /* 0x000000000000791b */ /* 0x003fe20003800000 */
.L_x_1575:
[----:B------:R-:W-:Y:S05]  /*5fb0*/  BRA `(.L_x_1576) ;  /* 0xffffffc400a47947 */ /* 0x000fea000383ffff */
.L_x_1577:
        /* <DEDUP_REMOVED lines=12> */
.L_x_2363:


//--------------------- .text._ZN4mmha33masked_multihead_attention_kernelItLi32ELi32ELi4ELi4ELi64ELb0ELb1EEEv26Multihead_attention_paramsIT_XT5_EE --------------------------
	.section	.text._ZN4mmha33masked_multihead_attention_kernelItLi32ELi32ELi4ELi4ELi64ELb0ELb1EEEv26Multihead_attention_paramsIT_XT5_EE,"ax",@progbits
	.align	128
        .global         _ZN4mmha33masked_multihead_attention_kernelItLi32ELi32ELi4ELi4ELi64ELb0ELb1EEEv26Multihead_attention_paramsIT_XT5_EE
        .type           _ZN4mmha33masked_multihead_attention_kernelItLi32ELi32ELi4ELi4ELi64ELb0ELb1EEEv26Multihead_attention_paramsIT_XT5_EE,@function
        .size           _ZN4mmha33masked_multihead_attention_kernelItLi32ELi32ELi4ELi4ELi64ELb0ELb1EEEv26Multihead_attention_paramsIT_XT5_EE,(.L_x_2364 - _ZN4mmha33masked_multihead_attention_kernelItLi32ELi32ELi4ELi4ELi64ELb0ELb1EEEv26Multihead_attention_paramsIT_XT5_EE)
        .other          _ZN4mmha33masked_multihead_attention_kernelItLi32ELi32ELi4ELi4ELi64ELb0ELb1EEEv26Multihead_attention_paramsIT_XT5_EE,@"STO_CUDA_ENTRY STV_DEFAULT"
_ZN4mmha33masked_multihead_attention_kernelItLi32ELi32ELi4ELi4ELi64ELb0ELb1EEEv26Multihead_attention_paramsIT_XT5_EE:
.text._ZN4mmha33masked_multihead_attention_kernelItLi32ELi32ELi4ELi4ELi64ELb0ELb1EEEv26Multihead_attention_paramsIT_XT5_EE:
        /* <DEDUP_REMOVED lines=12> */
.L_x_1578:
[----:B------:R-:W0:Y:S08]  /*00c0*/  LDC.64 R2, c[0x0][0x330] ;  /* 0x0000cc00ff027b82 */ /* 0x000e300000000a00 */
[----:B------:R-:W1:Y:S08]  /*00d0*/  LDC R11, c[0x0][0x280] ;  /* 0x0000a000ff0b7b82 */ /* 0x000e700000000800 */
[----:B------:R-:W2:Y:S01]  /*00e0*/  LDC R31, c[0x0][0x284] ;  /* 0x0000a100ff1f7b82 */ /* 0x000ea20000000800 */
[----:B------:R-:W-:Y:S01]  /*00f0*/  MOV R27, RZ ;  /* 0x000000ff001b7202 */ /* 0x000fe20000000f00 */
[----:B------:R-:W3:Y:S01]  /*0100*/  S2R R16, SR_TID.X ;  /* 0x0000000000107919 */ /* 0x000ee20000002100 */
[----:B------:R-:W-:Y:S01]  /*0110*/  ULDC UR4, c[0x0][0x288] ;  /* 0x0000a20000047ab9 */ /* 0x000fe20000000800 */
[----:B0-----:R-:W-:-:S04]  /*0120*/  ISETP.NE.U32.AND P0, PT, R2, RZ, PT ;  /* 0x000000ff0200720c */ /* 0x001fc80003f05070 */
[----:B------:R-:W-:Y:S02]  /*0130*/  ISETP.NE.AND.EX P0, PT, R3, RZ, PT, P0 ;  /* 0x000000ff0300720c */ /* 0x000fe40003f05300 */
[----:B-1----:R-:W-:-:S04]  /*0140*/  IABS R9, R11 ;  /* 0x0000000b00097213 */ /* 0x002fc80000000000 */
[----:B------:R-:W0:Y:S07]  /*0150*/  I2F.RP R6, R9 ;  /* 0x0000000900067306 */ /* 0x000e2e0000209400 */
[----:B------:R-:W1:Y:S01]  /*0160*/  @P0 LDC.64 R2, c[0x0][0x330] ;  /* 0x0000cc00ff020b82 */ /* 0x000e620000000a00 */
[----:B0-----:R-:W0:Y:S01]  /*0170*/  MUFU.RCP R6, R6 ;  /* 0x0000000600067308 */ /* 0x001e220000001000 */
[----:B-1----:R-:W-:-:S05]  /*0180*/  @P0 IMAD.WIDE R2, R0, 0x4, R2 ;  /* 0x0000000400020825 */ /* 0x002fca00078e0202 */
[----:B------:R1:W4:Y:S01]  /*0190*/  @P0 LDG.E R24, desc[UR36][R2.64] ;  /* 0x0000002402180981 */ /* 0x000322000c1e1900 */
[----:B0-----:R-:W-:Y:S01]  /*01a0*/  VIADD R7, R6, 0xffffffe ;  /* 0x0ffffffe06077836 */ /* 0x001fe20000000000 */
[----:B------:R-:W-:-:S03]  /*01b0*/  IABS R6, R0 ;  /* 0x0000000000067213 */ /* 0x000fc60000000000 */
[----:B------:R0:W3:Y:S01]  /*01c0*/  F2I.FTZ.U32.TRUNC.NTZ R5, R7 ;  /* 0x0000000700057305 */ /* 0x0000e2000021f000 */
[----:B--2---:R-:W-:Y:S01]  /*01d0*/  IABS R10, R31 ;  /* 0x0000001f000a7213 */ /* 0x004fe20000000000 */
[----:B0-----:R-:W4:Y:S01]  /*01e0*/  @P0 LDC R7, c[0x0][0x2c0] ;  /* 0x0000b000ff070b82 */ /* 0x001f220000000800 */
[----:B---3--:R-:W-:-:S04]  /*01f0*/  IMAD.MOV R4, RZ, RZ, -R5 ;  /* 0x000000ffff047224 */ /* 0x008fc800078e0a05 */
[----:B------:R-:W-:Y:S01]  /*0200*/  IMAD R13, R4, R9, RZ ;  /* 0x00000009040d7224 */ /* 0x000fe200078e02ff */
[----:B------:R-:W-:-:S10]  /*0210*/  HFMA2.MMA R4, -RZ, RZ, 0, 0 ;  /* 0x00000000ff047435 */ /* 0x000fd400000001ff */
[----:B------:R-:W-:Y:S02]  /*0220*/  IMAD.HI.U32 R8, R5, R13, R4 ;  /* 0x0000000d05087227 */ /* 0x000fe400078e0004 */
[----:B------:R-:W0:Y:S04]  /*0230*/  LDC.64 R4, c[0x0][0x2f0] ;  /* 0x0000bc00ff047b82 */ /* 0x000e280000000a00 */
[----:B------:R-:W-:-:S04]  /*0240*/  IMAD.HI.U32 R18, R8, R6, RZ ;  /* 0x0000000608127227 */ /* 0x000fc800078e00ff */
[----:B-1----:R-:W-:Y:S01]  /*0250*/  IMAD.MOV R2, RZ, RZ, -R18 ;  /* 0x000000ffff027224 */ /* 0x002fe200078e0a12 */
[----:B------:R-:W1:Y:S03]  /*0260*/  I2F.RP R8, R10 ;  /* 0x0000000a00087306 */ /* 0x000e660000209400 */
[----:B------:R-:W-:Y:S01]  /*0270*/  IMAD R2, R9, R2, R6 ;  /* 0x0000000209027224 */ /* 0x000fe200078e0206 */
[----:B------:R-:W-:-:S04]  /*0280*/  LOP3.LUT R6, R0, R11, RZ, 0x3c, !PT ;  /* 0x0000000b00067212 */ /* 0x000fc800078e3cff */
[----:B------:R-:W-:Y:S02]  /*0290*/  ISETP.GT.U32.AND P3, PT, R9, R2, PT ;  /* 0x000000020900720c */ /* 0x000fe40003f64070 */
[----:B------:R-:W-:Y:S02]  /*02a0*/  ISETP.GE.AND P4, PT, R6, RZ, PT ;  /* 0x000000ff0600720c */ /* 0x000fe40003f86270 */
[----:B0-----:R-:W-:-:S04]  /*02b0*/  ISETP.NE.U32.AND P1, PT, R4, RZ, PT ;  /* 0x000000ff0400720c */ /* 0x001fc80003f25070 */
[----:B------:R-:W-:Y:S01]  /*02c0*/  ISETP.NE.AND.EX P1, PT, R5, RZ, PT, P1 ;  /* 0x000000ff0500720c */ /* 0x000fe20003f25310 */
[----:B-1----:R-:W0:Y:S04]  /*02d0*/  MUFU.RCP R8, R8 ;  /* 0x0000000800087308 */ /* 0x002e280000001000 */
[----:B------:R-:W-:Y:S01]  /*02e0*/  @!P3 IMAD.IADD R2, R2, 0x1, -R9 ;  /* 0x000000010202b824 */ /* 0x000fe200078e0a09 */
[----:B------:R-:W-:Y:S02]  /*02f0*/  @!P3 IADD3 R18, R18, 0x1, RZ ;  /* 0x000000011212b810 */ /* 0x000fe40007ffe0ff */
[----:B------:R-:W-:Y:S02]  /*0300*/  ISETP.NE.AND P3, PT, R11, RZ, PT ;  /* 0x000000ff0b00720c */ /* 0x000fe40003f65270 */
[----:B------:R-:W-:-:S03]  /*0310*/  ISETP.GE.U32.AND P2, PT, R2, R9, PT ;  /* 0x000000090200720c */ /* 0x000fc60003f46070 */
[----:B------:R-:W1:Y:S01]  /*0320*/  @P1 LDC.64 R2, c[0x0][0x2f0] ;  /* 0x0000bc00ff021b82 */ /* 0x000e620000000a00 */
[----:B0-----:R-:W-:-:S09]  /*0330*/  VIADD R6, R8, 0xffffffe ;  /* 0x0ffffffe08067836 */ /* 0x001fd20000000000 */
[----:B------:R-:W-:-:S04]  /*0340*/  @P2 VIADD R18, R18, 0x1 ;  /* 0x0000000112122836 */ /* 0x000fc80000000000 */
[----:B------:R-:W-:Y:S01]  /*0350*/  @!P4 IMAD.MOV R18, RZ, RZ, -R18 ;  /* 0x000000ffff12c224 */ /* 0x000fe200078e0a12 */
[----:B------:R-:W-:-:S05]  /*0360*/  @!P3 LOP3.LUT R18, RZ, R11, RZ, 0x33, !PT ;  /* 0x0000000bff12b212 */ /* 0x000fca00078e33ff */
[----:B-1----:R-:W-:-:S05]  /*0370*/  @P1 IMAD.WIDE R2, R18, 0x4, R2 ;  /* 0x0000000412021825 */ /* 0x002fca00078e0202 */
[----:B------:R0:W5:Y:S01]  /*0380*/  @P1 LDG.E R27, desc[UR36][R2.64] ;  /* 0x00000024021b1981 */ /* 0x000162000c1e1900 */
[----:B------:R-:W-:Y:S01]  /*0390*/  ISETP.GT.AND P5, PT, R16, 0xf, PT ;  /* 0x0000000f1000780c */ /* 0x000fe20003fa4270 */
[----:B------:R-:W-:Y:S01]  /*03a0*/  IMAD R25, R0, R31, RZ ;  /* 0x0000001f00197224 */ /* 0x000fe200078e02ff */
[----:B------:R-:W-:Y:S01]  /*03b0*/  BSSY B0, `(.L_x_1579) ;  /* 0x0000037000007945 */ /* 0x000fe20003800000 */
[----:B------:R-:W0:Y:S01]  /*03c0*/  S2R R29, SR_CTAID.X ;  /* 0x00000000001d7919 */ /* 0x000e220000002500 */
[----:B------:R-:W-:Y:S02]  /*03d0*/  IMAD R18, R18, UR4, RZ ;  /* 0x0000000412127c24 */ /* 0x000fe4000f8e02ff */
[----:B------:R-:W-:Y:S01]  /*03e0*/  SHF.R.S32.HI R23, RZ, 0x1f, R25 ;  /* 0x0000001fff177819 */ /* 0x000fe20000011419 */
[----:B0-----:R-:W-:-:S05]  /*03f0*/  IMAD R2, R0, UR4, R29 ;  /* 0x0000000400027c24 */ /* 0x001fca000f8e021d */
[----:B------:R-:W-:Y:S01]  /*0400*/  SHF.L.U32 R2, R2, 0x5, RZ ;  /* 0x0000000502027819 */ /* 0x000fe200000006ff */
[----:B----4-:R-:W-:Y:S02]  /*0410*/  @P0 IMAD.IADD R24, R24, 0x1, R7 ;  /* 0x0000000118180824 */ /* 0x010fe400078e0207 */
[----:B------:R0:W1:Y:S04]  /*0420*/  F2I.FTZ.U32.TRUNC.NTZ R7, R6 ;  /* 0x0000000600077305 */ /* 0x000068000021f000 */
[----:B------:R-:W2:Y:S01]  /*0430*/  @!P0 LDC R24, c[0x0][0x29c] ;  /* 0x0000a700ff188b82 */ /* 0x000ea20000000800 */
[----:B0-----:R-:W-:Y:S01]  /*0440*/  IMAD.MOV.U32 R6, RZ, RZ, RZ ;  /* 0x000000ffff067224 */ /* 0x001fe200078e00ff */
[----:B-1----:R-:W-:-:S05]  /*0450*/  IADD3 R3, RZ, -R7, RZ ;  /* 0x80000007ff037210 */ /* 0x002fca0007ffe0ff */
[----:B------:R-:W-:-:S04]  /*0460*/  IMAD R3, R3, R10, RZ ;  /* 0x0000000a03037224 */ /* 0x000fc800078e02ff */
[----:B------:R-:W-:Y:S01]  /*0470*/  IMAD.HI.U32 R7, R7, R3, R6 ;  /* 0x0000000307077227 */ /* 0x000fe200078e0006 */
[----:B------:R-:W-:Y:S02]  /*0480*/  P2R R3, PR, RZ, 0x20 ;  /* 0x00000020ff037803 */ /* 0x000fe40000000000 */
[----:B--2---:R-:W-:Y:S01]  /*0490*/  IABS R19, R24 ;  /* 0x0000001800137213 */ /* 0x004fe20000000000 */
[----:B------:R-:W-:Y:S01]  /*04a0*/  IMAD.SHL.U32 R6, R29, 0x20, RZ ;  /* 0x000000201d067824 */ /* 0x000fe200078e00ff */
[----:B------:R-:W-:Y:S01]  /*04b0*/  ISETP.GE.AND P2, PT, R24, RZ, PT ;  /* 0x000000ff1800720c */ /* 0x000fe20003f46270 */
[----:B------:R-:W-:Y:S02]  /*04c0*/  IMAD.SHL.U32 R3, R16, 0x2, RZ ;  /* 0x0000000210037824 */ /* 0x000fe400078e00ff */
[----:B------:R-:W-:-:S04]  /*04d0*/  IMAD.HI.U32 R7, R7, R19, RZ ;  /* 0x0000001307077227 */ /* 0x000fc800078e00ff */
[----:B------:R-:W-:-:S04]  /*04e0*/  IMAD.MOV R7, RZ, RZ, -R7 ;  /* 0x000000ffff077224 */ /* 0x000fc800078e0a07 */
[C---:B------:R-:W-:Y:S02]  /*04f0*/  IMAD R19, R10.reuse, R7, R19 ;  /* 0x000000070a137224 */ /* 0x040fe400078e0213 */
[----:B------:R-:W0:Y:S03]  /*0500*/  LDC R7, c[0x0][0x278] ;  /* 0x00009e00ff077b82 */ /* 0x000e260000000800 */
[----:B------:R-:W-:-:S13]  /*0510*/  ISETP.GT.U32.AND P0, PT, R10, R19, PT ;  /* 0x000000130a00720c */ /* 0x000fda0003f04070 */
[----:B------:R-:W-:-:S04]  /*0520*/  @!P0 IADD3 R19, R19, -R10, RZ ;  /* 0x8000000a13138210 */ /* 0x000fc80007ffe0ff */
[----:B------:R-:W-:Y:S02]  /*0530*/  ISETP.GT.U32.AND P0, PT, R10, R19, PT ;  /* 0x000000130a00720c */ /* 0x000fe40003f04070 */
[----:B0-----:R-:W-:Y:S01]  /*0540*/  ISETP.NE.AND P1, PT, R7, RZ, PT ;  /* 0x000000ff0700720c */ /* 0x001fe20003f25270 */
[----:B------:R-:W-:Y:S01]  /*0550*/  IMAD R7, R0, R7, R6 ;  /* 0x0000000700077224 */ /* 0x000fe200078e0206 */
[----:B------:R-:W-:-:S04]  /*0560*/  IADD3 R6, R6, R3, RZ ;  /* 0x0000000306067210 */ /* 0x000fc80007ffe0ff */
[----:B------:R-:W-:-:S05]  /*0570*/  SEL R26, R2, R7, !P1 ;  /* 0x00000007021a7207 */ /* 0x000fca0004800000 */
[----:B------:R-:W-:Y:S01]  /*0580*/  @!P0 IMAD.IADD R19, R19, 0x1, -R10 ;  /* 0x0000000113138824 */ /* 0x000fe200078e0a0a */
[----:B------:R-:W-:Y:S01]  /*0590*/  ISETP.NE.AND P0, PT, R31, RZ, PT ;  /* 0x000000ff1f00720c */ /* 0x000fe20003f05270 */
[----:B------:R-:W-:Y:S02]  /*05a0*/  IMAD.IADD R7, R26, 0x1, R3 ;  /* 0x000000011a077824 */ /* 0x000fe400078e0203 */
[----:B------:R-:W-:-:S10]  /*05b0*/  @!P2 IMAD.MOV R19, RZ, RZ, -R19 ;  /* 0x000000ffff13a224 */ /* 0x000fd400078e0a13 */
[----:B------:R-:W-:Y:S02]  /*05c0*/  @!P0 LOP3.LUT R19, RZ, R31, RZ, 0x33, !PT ;  /* 0x0000001fff138212 */ /* 0x000fe400078e33ff */
[----:B------:R-:W-:-:S04]  /*05d0*/  IADD3 R31, R24, 0x1, -R31 ;  /* 0x00000001181f7810 */ /* 0x000fc80007ffe81f */
[----:B------:R-:W-:Y:S01]  /*05e0*/  VIMNMX R31, RZ, R31, !PT ;  /* 0x0000001fff1f7248 */ /* 0x000fe20007fe0100 */
        /* <DEDUP_REMOVED lines=18> */
.L_x_1580:
[----:B------:R-:W-:-:S07]  /*0710*/  IMAD.MOV.U32 R33, RZ, RZ, RZ ;  /* 0x000000ffff217224 */ /* 0x000fce00078e00ff */
.L_x_1581:
[----:B------:R-:W-:Y:S05]  /*0720*/  BSYNC B0 ;  /* 0x0000000000007941 */ /* 0x000fea0003800000 */
.L_x_1579:
        /* <DEDUP_REMOVED lines=10> */
.L_x_1583:
        /* <DEDUP_REMOVED lines=11> */
.L_x_1584:
[----:B------:R-:W-:Y:S05]  /*0880*/  BSYNC B0 ;  /* 0x0000000000007941 */ /* 0x000fea0003800000 */
.L_x_1582:
[----:B0-----:R-:W0:Y:S01]  /*0890*/  LDC.64 R8, c[0x0][0x2a8] ;  /* 0x0000aa00ff087b82 */ /* 0x001e220000000a00 */
[----:B------:R-:W-:Y:S01]  /*08a0*/  ULDC.64 UR8, c[0x0][0x230] ;  /* 0x00008c0000087ab9 */ /* 0x000fe20000000a00 */
[----:B------:R-:W-:Y:S01]  /*08b0*/  ULDC.64 UR6, c[0x0][0x220] ;  /* 0x0000880000067ab9 */ /* 0x000fe20000000a00 */
[----:B------:R-:W-:Y:S02]  /*08c0*/  ISETP.EQ.U32.AND P1, PT, RZ, UR8, PT ;  /* 0x00000008ff007c0c */ /* 0x000fe4000bf22070 */
[----:B------:R-:W-:Y:S02]  /*08d0*/  ISETP.EQ.U32.AND P3, PT, RZ, UR6, PT ;  /* 0x00000006ff007c0c */ /* 0x000fe4000bf62070 */
[----:B------:R-:W-:Y:S02]  /*08e0*/  ISETP.EQ.OR.EX P1, PT, RZ, UR9, P5, P1 ;  /* 0x00000009ff007c0c */ /* 0x000fe4000af22710 */
[----:B------:R-:W-:Y:S02]  /*08f0*/  ISETP.EQ.OR.EX P3, PT, RZ, UR7, P5, P3 ;  /* 0x00000007ff007c0c */ /* 0x000fe4000af62730 */
[----:B------:R-:W-:-:S02]  /*0900*/  ISETP.EQ.U32.AND P2, PT, R4, RZ, PT ;  /* 0x000000ff0400720c */ /* 0x000fc40003f42070 */
[----:B------:R-:W-:-:S04]  /*0910*/  ISETP.GE.AND P0, PT, R16, 0x10, PT ;  /* 0x000000101000780c */ /* 0x000fc80003f06270 */
[----:B------:R-:W-:-:S03]  /*0920*/  ISETP.EQ.OR.EX P2, PT, R5, RZ, P0, P2 ;  /* 0x000000ff0500720c */ /* 0x000fc60000742720 */
[----:B------:R-:W1:Y:S01]  /*0930*/  @!P1 LDC.64 R10, c[0x0][0x230] ;  /* 0x00008c00ff0a9b82 */ /* 0x000e620000000a00 */
[----:B0-----:R-:W-:-:S04]  /*0940*/  ISETP.NE.U32.AND P4, PT, R8, RZ, PT ;  /* 0x000000ff0800720c */ /* 0x001fc80003f85070 */
[----:B------:R-:W-:-:S03]  /*0950*/  ISETP.NE.AND.EX P4, PT, R9, RZ, PT, P4 ;  /* 0x000000ff0900720c */ /* 0x000fc60003f85340 */
[----:B------:R-:W0:Y:S02]  /*0960*/  @!P3 LDC.64 R12, c[0x0][0x220] ;  /* 0x00008800ff0cbb82 */ /* 0x000e240000000a00 */
[----:B-----5:R-:W-:Y:S01]  /*0970*/  @!P2 IMAD R14, R27, UR4, R29 ;  /* 0x000000041b0eac24 */ /* 0x020fe2000f8e021d */
[----:B------:R-:W-:-:S03]  /*0980*/  ULDC.U8 UR4, c[0x0][0x294] ;  /* 0x0000a50000047ab9 */ /* 0x000fc60000000000 */
[----:B------:R-:W-:Y:S02]  /*0990*/  @!P2 IMAD R15, R14, 0x20, R3 ;  /* 0x000000200e0fa824 */ /* 0x000fe400078e0203 */
[----:B------:R-:W2:Y:S01]  /*09a0*/  @!P2 LDC.64 R8, c[0x0][0x2e0] ;  /* 0x0000b800ff08ab82 */ /* 0x000ea20000000a00 */
[----:B-1----:R-:W-:-:S07]  /*09b0*/  @!P1 IMAD.WIDE R10, R6, 0x2, R10 ;  /* 0x00000002060a9825 */ /* 0x002fce00078e020a */
[----:B------:R-:W1:Y:S01]  /*09c0*/  @P4 LDC.64 R4, c[0x0][0x2a8] ;  /* 0x0000aa00ff044b82 */ /* 0x000e620000000a00 */
[----:B0-----:R-:W-:Y:S01]  /*09d0*/  @!P3 IMAD.WIDE R12, R6, 0x2, R12 ;  /* 0x00000002060cb825 */ /* 0x001fe200078e020c */
[----:B------:R-:W-:-:S06]  /*09e0*/  CS2R R6, SRZ ;  /* 0x0000000000067805 */ /* 0x000fcc000001ff00 */
[----:B------:R-:W0:Y:S01]  /*09f0*/  LDC R14, c[0x0][0x290] ;  /* 0x0000a400ff0e7b82 */ /* 0x000e220000000800 */
[----:B------:R-:W-:Y:S01]  /*0a00*/  IMAD.MOV.U32 R17, RZ, RZ, RZ ;  /* 0x000000ffff117224 */ /* 0x000fe200078e00ff */
[----:B------:R-:W3:Y:S01]  /*0a10*/  @!P1 LDG.E R7, desc[UR36][R10.64] ;  /* 0x000000240a079981 */ /* 0x000ee2000c1e1900 */
[----:B--2---:R-:W-:-:S03]  /*0a20*/  @!P2 IMAD.WIDE R8, R15, 0x2, R8 ;  /* 0x000000020f08a825 */ /* 0x004fc600078e0208 */
[----:B------:R-:W2:Y:S04]  /*0a30*/  @!P3 LDG.E R6, desc[UR36][R12.64] ;  /* 0x000000240c06b981 */ /* 0x000ea8000c1e1900 */
[----:B------:R-:W4:Y:S01]  /*0a40*/  @!P2 LDG.E R9, desc[UR36][R8.64] ;  /* 0x000000240809a981 */ /* 0x000f22000c1e1900 */
[----:B-1----:R-:W-:-:S05]  /*0a50*/  @P4 IMAD.WIDE R4, R0, 0x4, R4 ;  /* 0x0000000400044825 */ /* 0x002fca00078e0204 */
[----:B------:R1:W5:Y:S01]  /*0a60*/  @P4 LDG.E R17, desc[UR36][R4.64] ;  /* 0x0000002404114981 */ /* 0x000362000c1e1900 */
[----:B------:R-:W-:Y:S02]  /*0a70*/  ISETP.NE.AND P1, PT, RZ, UR4, PT ;  /* 0x00000004ff007c0c */ /* 0x000fe4000bf25270 */
[----:B0-----:R-:W-:Y:S01]  /*0a80*/  ISETP.GT.AND P3, PT, R14, RZ, PT ;  /* 0x000000ff0e00720c */ /* 0x001fe20003f64270 */
[----:B---3--:R-:W-:Y:S01]  /*0a90*/  HADD2 R22, R22, R7 ;  /* 0x0000000716167230 */ /* 0x008fe20000000000 */
[----:B--2---:R-:W-:-:S03]  /*0aa0*/  HFMA2.MMA R33, R33, 1, 1, R6 ;  /* 0x3c003c0021217835 */ /* 0x004fc60000000006 */
[----:B----4-:R-:W-:-:S08]  /*0ab0*/  @!P2 HMUL2 R22, R22, R9 ;  /* 0x000000091616a232 */ /* 0x010fd00000000000 */
        /* <DEDUP_REMOVED lines=33> */
[----:B------:R-:W-:-:S09]  /*0cd0*/  @!P3 LOP3.LUT R35, RZ, R28, RZ, 0x33, !PT ;  /* 0x0000001cff23b212 */ /* 0x000fd200078e33ff */
[----:B------:R-:W-:Y:S05]  /*0ce0*/  @P0 BRA `(.L_x_1587) ;  /* 0x0000000000400947 */ /* 0x000fea0003800000 */
        /* <DEDUP_REMOVED lines=8> */
[----:B------:R-:W-:Y:S01]  /*0d70*/  IMAD.U32 R6, RZ, RZ, UR4 ;  /* 0x00000004ff067e24 */ /* 0x000fe2000f8e00ff */
[----:B------:R-:W-:Y:S01]  /*0d80*/  MOV R7, UR5 ;  /* 0x0000000500077c02 */ /* 0x000fe20008000f00 */
[----:B------:R-:W-:-:S02]  /*0d90*/  IMAD.U32 R10, RZ, RZ, UR6 ;  /* 0x00000006ff0a7e24 */ /* 0x000fc4000f8e00ff */
[----:B------:R-:W-:Y:S02]  /*0da0*/  IMAD.U32 R11, RZ, RZ, UR7 ;  /* 0x00000007ff0b7e24 */ /* 0x000fe4000f8e00ff */
[----:B------:R-:W-:Y:S02]  /*0db0*/  IMAD.MOV.U32 R12, RZ, RZ, 0x1 ;  /* 0x00000001ff0c7424 */ /* 0x000fe400078e00ff */
[----:B------:R-:W-:-:S07]  /*0dc0*/  IMAD.MOV.U32 R13, RZ, RZ, RZ ;  /* 0x000000ffff0d7224 */ /* 0x000fce00078e00ff */
[----:B------:R-:W-:-:S07]  /*0dd0*/  LEPC R20, `(.L_x_1587) ;  /* 0x000000001014794e */ /* 0x000fce0000000000 */
[----:B0----5:R-:W-:Y:S05]  /*0de0*/  CALL.ABS.NOINC R14 ;  /* 0x000000000e007343 */ /* 0x021fea0003c00000 */
.L_x_1587:
[----:B------:R-:W0:Y:S01]  /*0df0*/  S2R R4, SR_CgaCtaId ;  /* 0x0000000000047919 */ /* 0x000e220000008800 */
[----:B------:R-:W1:Y:S01]  /*0e00*/  LDC R11, c[0x0][0x290] ;  /* 0x0000a400ff0b7b82 */ /* 0x000e620000000800 */
[----:B------:R-:W-:Y:S01]  /*0e10*/  SHF.L.U32 R3, R16, 0x1, RZ ;  /* 0x0000000110037819 */ /* 0x000fe200000006ff */
[----:B------:R-:W-:Y:S01]  /*0e20*/  IMAD.MOV R5, RZ, RZ, -R35 ;  /* 0x000000ffff057224 */ /* 0x000fe200078e0a23 */
[----:B------:R-:W-:Y:S01]  /*0e30*/  MOV R0, 0x400 ;  /* 0x0000040000007802 */ /* 0x000fe20000000f00 */
[----:B------:R-:W-:Y:S05]  /*0e40*/  WARPSYNC.ALL ;  /* 0x0000000000007948 */ /* 0x000fea0003800000 */
[----:B------:R-:W-:Y:S01]  /*0e50*/  IMAD R6, R28, R5, R3 ;  /* 0x000000051c067224 */ /* 0x000fe200078e0203 */
[----:B------:R-:W-:Y:S01]  /*0e60*/  ISETP.NE.AND P6, PT, R30, RZ, PT ;  /* 0x000000ff1e00720c */ /* 0x000fe20003fc5270 */
[----:B------:R-:W-:-:S02]  /*0e70*/  VIADD R3, R0, 0x50 ;  /* 0x0000005000037836 */ /* 0x000fc40000000000 */
[----:B------:R-:W-:-:S03]  /*0e80*/  IMAD R0, R28, R35, R6 ;  /* 0x000000231c007224 */ /* 0x000fc600078e0206 */
[----:B0-----:R-:W-:-:S04]  /*0e90*/  LEA R5, R4, R3, 0x18 ;  /* 0x0000000304057211 */ /* 0x001fc800078ec0ff */
[----:B------:R-:W-:-:S05]  /*0ea0*/  LEA R0, R0, R5, 0x1 ;  /* 0x0000000500007211 */ /* 0x000fca00078e08ff */
[----:B-1----:R-:W-:Y:S01]  /*0eb0*/  IMAD R3, R11, 0x2, R0 ;  /* 0x000000020b037824 */ /* 0x002fe200078e0200 */
        /* <DEDUP_REMOVED lines=15> */
[----:B------:R-:W-:-:S03]  /*0fb0*/  ISETP.GE.AND P0, PT, R10, R11, PT ;  /* 0x0000000b0a00720c */ /* 0x000fc60003f06270 */
[--C-:B------:R-:W-:Y:S01]  /*0fc0*/  IMAD R28, R28, 0x2, R4.reuse ;  /* 0x000000021c1c7824 */ /* 0x100fe200078e0204 */
[----:B0-----:R-:W-:Y:S01]  /*0fd0*/  LDS.U16 R33, [R4] ;  /* 0x0000000004217984 */ /* 0x001fe20000000400 */
[----:B------:R-:W-:-:S03]  /*0fe0*/  IMAD R7, R11, 0x2, R4 ;  /* 0x000000020b077824 */ /* 0x000fc600078e0204 */
[----:B------:R-:W-:Y:S01]  /*0ff0*/  LEA R5, R11, R28, 0x1 ;  /* 0x0000001c0b057211 */ /* 0x000fe200078e08ff */
        /* <DEDUP_REMOVED lines=9> */
[--C-:B------:R-:W-:Y:S01]  /*1090*/  HADD2.F32 R11, -RZ, R33.reuse.H1_H1 ;  /* 0x30000021ff0b7230 */ /* 0x100fe20000004100 */
[----:B------:R-:W0:Y:S01]  /*10a0*/  MUFU.RCP R9, R8 ;  /* 0x0000000800097308 */ /* 0x000e220000001000 */
[--C-:B------:R-:W-:Y:S02]  /*10b0*/  HADD2.F32 R15, -RZ, R22.reuse.H1_H1 ;  /* 0x30000016ff0f7230 */ /* 0x100fe40000004100 */
[----:B------:R-:W-:Y:S02]  /*10c0*/  HADD2.F32 R33, -RZ, R33.H0_H0 ;  /* 0x20000021ff217230 */ /* 0x000fe40000004100 */
[----:B------:R-:W-:Y:S02]  /*10d0*/  HADD2.F32 R13, -RZ, R22.H0_H0 ;  /* 0x20000016ff0d7230 */ /* 0x000fe40000004100 */
[----:B0-----:R-:W-:-:S04]  /*10e0*/  FMUL.FTZ R6, R6, R9 ;  /* 0x0000000906067220 */ /* 0x001fc80000410000 */
[----:B------:R-:W-:Y:S01]  /*10f0*/  FMUL.FTZ R9, R6, 13.28771209716796875 ;  /* 0x41549a7806097820 */ /* 0x000fe20000410000 */
[----:B-----5:R-:W-:-:S04]  /*1100*/  IADD3 R6, -R17, UR4, RZ ;  /* 0x0000000411067c10 */ /* 0x020fc8000fffe1ff */
[----:B------:R-:W-:Y:S01]  /*1110*/  I2FP.F32.S32 R6, R6 ;  /* 0x0000000600067245 */ /* 0x000fe20000201400 */
[----:B------:R-:W0:Y:S04]  /*1120*/  MUFU.EX2 R9, -R9 ;  /* 0x8000000900097308 */ /* 0x000e280000000800 */
[----:B0-----:R-:W-:-:S04]  /*1130*/  FMUL.FTZ R6, R6, R9 ;  /* 0x0000000906067220 */ /* 0x001fc80000410000 */
[----:B------:R-:W-:-:S04]  /*1140*/  FMUL.RZ R14, R6, 0.15915493667125701904 ;  /* 0x3e22f983060e7820 */ /* 0x000fc8000040c000 */
[----:B------:R-:W0:Y:S08]  /*1150*/  MUFU.SIN R10, R14 ;  /* 0x0000000e000a7308 */ /* 0x000e300000000400 */
[----:B------:R-:W1:Y:S01]  /*1160*/  MUFU.COS R6, R14 ;  /* 0x0000000e00067308 */ /* 0x000e620000000000 */
[C---:B0-----:R-:W-:Y:S01]  /*1170*/  FMUL.FTZ R9, R10.reuse, R11 ;  /* 0x0000000b0a097220 */ /* 0x041fe20000410000 */
[----:B------:R-:W-:Y:S01]  /*1180*/  FMUL.FTZ R12, R10, R15 ;  /* 0x0000000f0a0c7220 */ /* 0x000fe20000410000 */
        /* <DEDUP_REMOVED lines=8> */
.L_x_1591:
[----:B------:R-:W-:Y:S05]  /*1210*/  BSYNC B1 ;  /* 0x0000000000017941 */ /* 0x000fea0003800000 */
.L_x_1590:
[----:B------:R-:W-:Y:S01]  /*1220*/  PRMT R6, R22, 0x7632, R6 ;  /* 0x0000763216067816 */ /* 0x000fe20000000006 */
[----:B------:R1:W-:Y:S01]  /*1230*/  STS.U16 [R7], R22 ;  /* 0x0000001607007388 */ /* 0x0003e20000000400 */
[----:B------:R-:W-:-:S03]  /*1240*/  PRMT R14, R33, 0x7632, R14 ;  /* 0x00007632210e7816 */ /* 0x000fc6000000000e */
[----:B------:R1:W-:Y:S04]  /*1250*/  STS.U16 [R5], R6 ;  /* 0x0000000605007388 */ /* 0x0003e80000000400 */
[----:B------:R1:W-:Y:S04]  /*1260*/  STS.U16 [R4], R33 ;  /* 0x0000002104007388 */ /* 0x0003e80000000400 */
[----:B------:R1:W-:Y:S02]  /*1270*/  STS.U16 [R28], R14 ;  /* 0x0000000e1c007388 */ /* 0x0003e40000000400 */
.L_x_1589:
[----:B------:R-:W-:Y:S05]  /*1280*/  BSYNC B0 ;  /* 0x0000000000007941 */ /* 0x000fea0003800000 */
.L_x_1588:
[----:B------:R-:W-:Y:S06]  /*1290*/  BAR.SYNC.DEFER_BLOCKING 0x0 ;  /* 0x0000000000007b1d */ /* 0x000fec0000010000 */
[----:B01----:R0:W1:Y:S04]  /*12a0*/  @P6 LDS R33, [R0] ;  /* 0x0000000000216984 */ /* 0x0030680000000800 */
[----:B------:R0:W2:Y:S01]  /*12b0*/  @P6 LDS R22, [R3] ;  /* 0x0000000003166984 */ /* 0x0000a20000000800 */
[----:B------:R-:W-:Y:S06]  /*12c0*/  BAR.SYNC.DEFER_BLOCKING 0x0 ;  /* 0x0000000000007b1d */ /* 0x000fec0000010000 */
[----:B------:R-:W-:Y:S05]  /*12d0*/  BRA `(.L_x_1586) ;  /* 0x00000000007c7947 */ /* 0x000fea0003800000 */
.L_x_1585:
[----:B------:R-:W-:Y:S01]  /*12e0*/  ISETP.GE.AND P0, PT, R3, R14, PT ;  /* 0x0000000e0300720c */ /* 0x000fe20003f06270 */
[----:B------:R-:W-:-:S12]  /*12f0*/  BSSY B0, `(.L_x_1586) ;  /* 0x000001d000007945 */ /* 0x000fd80003800000 */
[----:B------:R-:W-:Y:S05]  /*1300*/  @P0 BRA `(.L_x_1592) ;  /* 0x00000000006c0947 */ /* 0x000fea0003800000 */
[----:B------:R-:W-:Y:S01]  /*1310*/  I2FP.F32.S32 R14, R14 ;  /* 0x0000000e000e7245 */ /* 0x000fe20000201400 */
[----:B------:R-:W-:Y:S01]  /*1320*/  ULDC UR4, c[0x0][0x29c] ;  /* 0x0000a70000047ab9 */ /* 0x000fe20000000800 */
[----:B------:R-:W-:Y:S01]  /*1330*/  I2FP.F32.S32 R3, R3 ;  /* 0x0000000300037245 */ /* 0x000fe20000201400 */
[--C-:B------:R-:W-:Y:S01]  /*1340*/  HADD2.F32 R9, -RZ, R22.reuse.H1_H1 ;  /* 0x30000016ff097230 */ /* 0x100fe20000004100 */
[----:B-----5:R-:W-:Y:S01]  /*1350*/  IADD3 R4, -R17, UR4, RZ ;  /* 0x0000000411047c10 */ /* 0x020fe2000fffe1ff */
[----:B------:R-:W-:Y:S01]  /*1360*/  HADD2.F32 R6, -RZ, R33.H0_H0 ;  /* 0x20000021ff067230 */ /* 0x000fe20000004100 */
[----:B------:R-:W0:Y:S01]  /*1370*/  MUFU.RCP R14, R14 ;  /* 0x0000000e000e7308 */ /* 0x000e220000001000 */
[----:B------:R-:W-:Y:S01]  /*1380*/  HADD2.F32 R22, -RZ, R22.H0_H0 ;  /* 0x20000016ff167230 */ /* 0x000fe20000004100 */
[----:B------:R-:W-:Y:S01]  /*1390*/  I2FP.F32.S32 R5, R4 ;  /* 0x0000000400057245 */ /* 0x000fe20000201400 */
[----:B0-----:R-:W-:-:S04]  /*13a0*/  FMUL.FTZ R3, R3, R14 ;  /* 0x0000000e03037220 */ /* 0x001fc80000410000 */
[----:B------:R-:W-:-:S04]  /*13b0*/  FMUL.FTZ R3, R3, 13.28771209716796875 ;  /* 0x41549a7803037820 */ /* 0x000fc80000410000 */
[----:B------:R-:W0:Y:S02]  /*13c0*/  MUFU.EX2 R0, -R3 ;  /* 0x8000000300007308 */ /* 0x000e240000000800 */
[----:B0-----:R-:W-:Y:S01]  /*13d0*/  FMUL.FTZ R0, R5, R0 ;  /* 0x0000000005007220 */ /* 0x001fe20000410000 */
[----:B------:R-:W-:-:S03]  /*13e0*/  HADD2.F32 R5, -RZ, R33.H1_H1 ;  /* 0x30000021ff057230 */ /* 0x000fc60000004100 */
        /* <DEDUP_REMOVED lines=13> */
.L_x_1592:
[----:B------:R-:W-:Y:S05]  /*14c0*/  BSYNC B0 ;  /* 0x0000000000007941 */ /* 0x000fea0003800000 */
.L_x_1586:
[----:B------:R-:W-:Y:S01]  /*14d0*/  ISETP.GT.AND P0, PT, R16, 0xf, PT ;  /* 0x0000000f1000780c */ /* 0x000fe20003f04270 */
[----:B------:R-:W-:Y:S01]  /*14e0*/  BSSY B0, `(.L_x_1593) ;  /* 0x0000029000007945 */ /* 0x000fe20003800000 */
[----:B------:R-:W-:-:S11]  /*14f0*/  IMAD.MOV.U32 R14, RZ, RZ, RZ ;  /* 0x000000ffff0e7224 */ /* 0x000fd600078e00ff */
[----:B------:R-:W-:Y:S05]  /*1500*/  @P0 BRA `(.L_x_1594) ;  /* 0x0000000000980947 */ /* 0x000fea0003800000 */
[----:B------:R-:W3:Y:S01]  /*1510*/  S2UR UR5, SR_CgaCtaId ;  /* 0x00000000000579c3 */ /* 0x000ee20000008800 */
[----:B0-----:R-:W-:Y:S01]  /*1520*/  SHF.R.S32.HI R3, RZ, 0x1f, R16 ;  /* 0x0000001fff037819 */ /* 0x001fe20000011410 */
[----:B------:R-:W-:Y:S02]  /*1530*/  UMOV UR4, 0x400 ;  /* 0x0000040000047882 */ /* 0x000fe40000000000 */
[----:B------:R-:W-:Y:S01]  /*1540*/  UIADD3 UR4, UR4, 0x10, URZ ;  /* 0x0000001004047890 */ /* 0x000fe2000fffe03f */
[----:B------:R-:W-:-:S03]  /*1550*/  LEA.HI R3, R3, R16, RZ, 0x2 ;  /* 0x0000001003037211 */ /* 0x000fc600078f10ff */
[----:B------:R-:W0:Y:S01]  /*1560*/  LDC.64 R4, c[0x0][0x248] ;  /* 0x00009200ff047b82 */ /* 0x000e220000000a00 */
[C---:B------:R-:W-:Y:S01]  /*1570*/  LOP3.LUT R7, R3.reuse, 0x7ffffffc, RZ, 0xc0, !PT ;  /* 0x7ffffffc03077812 */ /* 0x040fe200078ec0ff */
[----:B------:R-:W-:-:S03]  /*1580*/  IMAD.SHL.U32 R3, R3, 0x2, RZ ;  /* 0x0000000203037824 */ /* 0x000fc600078e00ff */
[----:B------:R-:W-:Y:S02]  /*1590*/  IADD3 R0, -R7, R16, RZ ;  /* 0x0000001007007210 */ /* 0x000fe40007ffe1ff */
[----:B------:R-:W-:-:S03]  /*15a0*/  LOP3.LUT R3, R3, 0xfffffff8, RZ, 0xc0, !PT ;  /* 0xfffffff803037812 */ /* 0x000fc600078ec0ff */
[----:B------:R-:W-:Y:S02]  /*15b0*/  IMAD R0, R19, 0x4, R0 ;  /* 0x0000000413007824 */ /* 0x000fe400078e0200 */
[----:B------:R-:W-:-:S03]  /*15c0*/  IMAD.IADD R3, R2, 0x1, R3 ;  /* 0x0000000102037824 */ /* 0x000fc600078e0203 */
[----:B------:R-:W-:Y:S01]  /*15d0*/  SHF.L.U32 R0, R0, 0x1, RZ ;  /* 0x0000000100007819 */ /* 0x000fe200000006ff */
[----:B---3--:R-:W-:-:S03]  /*15e0*/  ULEA UR4, UR5, UR4, 0x18 ;  /* 0x0000000405047291 */ /* 0x008fc6000f8ec03f */
[----:B------:R-:W-:Y:S02]  /*15f0*/  ULDC UR5, c[0x0][0x284] ;  /* 0x0000a10000057ab9 */ /* 0x000fe40000000800 */
[----:B------:R-:W-:Y:S01]  /*1600*/  IMAD R3, R3, UR5, R0 ;  /* 0x0000000503037c24 */ /* 0x000fe2000f8e0200 */
[----:B------:R-:W-:Y:S01]  /*1610*/  LEA R0, R16, UR4, 0x2 ;  /* 0x0000000410007c11 */ /* 0x000fe2000f8e10ff */
[----:B------:R-:W-:Y:S02]  /*1620*/  UMOV UR4, 0xffff ;  /* 0x0000ffff00047882 */ /* 0x000fe40000000000 */
[----:B0-----:R-:W-:-:S04]  /*1630*/  IMAD.WIDE R4, R3, 0x2, R4 ;  /* 0x0000000203047825 */ /* 0x001fc800078e0204 */
[----:B-12---:R-:W-:Y:S01]  /*1640*/  HMUL2 R3, R33, R22 ;  /* 0x0000001621037232 */ /* 0x006fe20000000000 */
[----:B------:R0:W-:Y:S04]  /*1650*/  STS [R0], R33 ;  /* 0x0000002100007388 */ /* 0x0001e80000000800 */
[----:B------:R0:W-:Y:S01]  /*1660*/  STG.E desc[UR36][R4.64], R22 ;  /* 0x0000001604007986 */ /* 0x0001e2000c101924 */
[--C-:B------:R-:W-:Y:S02]  /*1670*/  HADD2.F32 R13, -RZ, R3.reuse.H0_H0 ;  /* 0x20000003ff0d7230 */ /* 0x100fe40000004100 */
[----:B------:R-:W-:-:S05]  /*1680*/  HADD2.F32 R6, -RZ, R3.H1_H1 ;  /* 0x30000003ff067230 */ /* 0x000fca0000004100 */
[----:B------:R-:W-:Y:S01]  /*1690*/  FADD.FTZ R13, R13, R6 ;  /* 0x000000060d0d7221 */ /* 0x000fe20000010000 */
[----:B------:R-:W-:Y:S06]  /*16a0*/  BRA.DIV UR4, `(.L_x_1595) ;  /* 0x0000004204947947 */ /* 0x000fec000b800000 */
[----:B------:R-:W-:Y:S01]  /*16b0*/  IMAD.MOV.U32 R6, RZ, RZ, 0xffff ;  /* 0x0000ffffff067424 */ /* 0x000fe200078e00ff */
[----:B------:R-:W-:Y:S01]  /*16c0*/  MOV R8, 0xffff ;  /* 0x0000ffff00087802 */ /* 0x000fe20000000f00 */
[----:B0-----:R-:W-:Y:S02]  /*16d0*/  IMAD.MOV.U32 R5, RZ, RZ, 0xffff ;  /* 0x0000ffffff057424 */ /* 0x001fe400078e00ff */
        /* <DEDUP_REMOVED lines=8> */
.L_x_1655:
[----:B-1----:R-:W-:-:S07]  /*1760*/  FADD.FTZ R14, R4, R14 ;  /* 0x0000000e040e7221 */ /* 0x002fce0000010000 */
.L_x_1594:
[----:B------:R-:W-:Y:S05]  /*1770*/  BSYNC B0 ;  /* 0x0000000000007941 */ /* 0x000fea0003800000 */
.L_x_1593:
[----:B------:R-:W-:-:S13]  /*1780*/  ISETP.NE.AND P0, PT, R16, RZ, PT ;  /* 0x000000ff1000720c */ /* 0x000fda0003f05270 */
[----:B0-----:R-:W-:Y:S01]  /*1790*/  @P0 IMAD.MOV.U32 R0, RZ, RZ, -0x800001 ;  /* 0xff7fffffff000424 */ /* 0x001fe200078e00ff */
[----:B------:R-:W-:Y:S06]  /*17a0*/  @P0 BRA `(.L_x_1596) ;  /* 0x0000000000540947 */ /* 0x000fec0003800000 */
[----:B------:R-:W-:Y:S02]  /*17b0*/  ULDC.64 UR4, c[0x0][0x2c8] ;  /* 0x0000b20000047ab9 */ /* 0x000fe40000000a00 */
[----:B------:R-:W-:Y:S01]  /*17c0*/  ISETP.NE.U32.AND P0, PT, RZ, UR4, PT ;  /* 0x00000004ff007c0c */ /* 0x000fe2000bf05070 */
[----:B------:R-:W-:-:S03]  /*17d0*/  ULDC UR4, c[0x0][0x2a0] ;  /* 0x0000a80000047ab9 */ /* 0x000fc60000000800 */
[----:B------:R-:W-:-:S13]  /*17e0*/  ISETP.NE.AND.EX P0, PT, RZ, UR5, PT, P0 ;  /* 0x00000005ff007c0c */ /* 0x000fda000bf05300 */
[----:B------:R-:W0:Y:S01]  /*17f0*/  @P0 LDC R6, c[0x0][0x2d0] ;  /* 0x0000b400ff060b82 */ /* 0x000e220000000800 */
[----:B-----5:R-:W-:-:S07]  /*1800*/  @P0 IADD3 R0, -R17, R24, RZ ;  /* 0x0000001811000210 */ /* 0x020fce0007ffe1ff */
[----:B------:R-:W3:Y:S01]  /*1810*/  @P0 LDC.64 R4, c[0x0][0x2c8] ;  /* 0x0000b200ff040b82 */ /* 0x000ee20000000a00 */
[----:B0-----:R-:W-:-:S04]  /*1820*/  @P0 IMAD R3, R29, R6, R0 ;  /* 0x000000061d030224 */ /* 0x001fc800078e0200 */
[----:B------:R-:W-:-:S04]  /*1830*/  @P0 IMAD R3, R3, R6, R0 ;  /* 0x0000000603030224 */ /* 0x000fc800078e0200 */
[----:B---3--:R-:W-:-:S06]  /*1840*/  @P0 IMAD.WIDE R4, R3, 0x2, R4 ;  /* 0x0000000203040825 */ /* 0x008fcc00078e0204 */
[----:B------:R-:W3:Y:S01]  /*1850*/  @P0 LDG.E.U16 R4, desc[UR36][R4.64] ;  /* 0x0000002404040981 */ /* 0x000ee2000c1e1500 */
[----:B------:R-:W-:Y:S01]  /*1860*/  MOV R0, 0x400 ;  /* 0x0000040000007802 */ /* 0x000fe20000000f00 */
[----:B------:R-:W-:Y:S01]  /*1870*/  IMAD.IADD R6, R24, 0x1, -R31 ;  /* 0x0000000118067824 */ /* 0x000fe200078e0a1f */
[----:B------:R-:W0:Y:S03]  /*1880*/  S2R R3, SR_CgaCtaId ;  /* 0x0000000000037919 */ /* 0x000e260000008800 */
[----:B------:R-:W-:-:S05]  /*1890*/  VIADD R0, R0, 0x50 ;  /* 0x0000005000007836 */ /* 0x000fca0000000000 */
[----:B0-----:R-:W-:Y:S01]  /*18a0*/  LEA R7, R3, R0, 0x18 ;  /* 0x0000000003077211 */ /* 0x001fe200078ec0ff */
[----:B------:R-:W-:-:S03]  /*18b0*/  FMUL.FTZ R0, R14, UR4 ;  /* 0x000000040e007c20 */ /* 0x000fc60008410000 */
[----:B------:R-:W-:Y:S01]  /*18c0*/  LEA R7, R6, R7, 0x2 ;  /* 0x0000000706077211 */ /* 0x000fe200078e10ff */
[----:B---3--:R-:W-:-:S05]  /*18d0*/  @P0 HADD2.F32 R3, -RZ, R4.H0_H0 ;  /* 0x20000004ff030230 */ /* 0x008fca0000004100 */
[----:B------:R-:W-:-:S05]  /*18e0*/  @P0 FADD.FTZ R0, R0, R3 ;  /* 0x0000000300000221 */ /* 0x000fca0000010000 */
[----:B------:R0:W-:Y:S02]  /*18f0*/  STS [R7], R0 ;  /* 0x0000000007007388 */ /* 0x0001e40000000800 */
.L_x_1596:
[----:B------:R-:W-:Y:S05]  /*1900*/  WARPSYNC.ALL ;  /* 0x0000000000007948 */ /* 0x000fea0003800000 */
[----:B------:R-:W-:Y:S01]  /*1910*/  IADD3 R3, R24, 0x7, -R31 ;  /* 0x0000000718037810 */ /* 0x000fe20007ffe81f */
[----:B------:R-:W3:Y:S01]  /*1920*/  LDC.64 R10, c[0x0][0x280] ;  /* 0x0000a000ff0a7b82 */ /* 0x000ee20000000a00 */
[----:B------:R-:W-:Y:S01]  /*1930*/  SHF.R.S32.HI R5, RZ, 0x1f, R16 ;  /* 0x0000001fff057819 */ /* 0x000fe20000011410 */
[----:B------:R-:W-:Y:S01]  /*1940*/  ULDC UR7, c[0x0][0x2a0] ;  /* 0x0000a80000077ab9 */ /* 0x000fe20000000800 */
[----:B------:R-:W-:Y:S01]  /*1950*/  SHF.R.S32.HI R4, RZ, 0x1f, R3 ;  /* 0x0000001fff047819 */ /* 0x000fe20000011403 */
[----:B------:R-:W-:Y:S01]  /*1960*/  ULDC.64 UR10, c[0x0][0x258] ;  /* 0x00009600000a7ab9 */ /* 0x000fe20000000a00 */
[----:B0-----:R-:W-:Y:S01]  /*1970*/  LEA.HI R7, R5, R16, RZ, 0x2 ;  /* 0x0000001005077211 */ /* 0x001fe200078f10ff */
[----:B------:R-:W-:Y:S01]  /*1980*/  ULDC.64 UR14, c[0x0][0x2b0] ;  /* 0x0000ac00000e7ab9 */ /* 0x000fe20000000a00 */
[----:B------:R-:W-:Y:S01]  /*1990*/  LEA.HI R4, R4, R3, RZ, 0x3 ;  /* 0x0000000304047211 */ /* 0x000fe200078f18ff */
[----:B------:R-:W-:Y:S01]  /*19a0*/  ULDC.64 UR16, c[0x0][0x2c8] ;  /* 0x0000b20000107ab9 */ /* 0x000fe20000000a00 */
[----:B------:R-:W-:Y:S01]  /*19b0*/  SHF.R.S32.HI R14, RZ, 0x2, R7 ;  /* 0x00000002ff0e7819 */ /* 0x000fe20000011407 */
[----:B------:R-:W-:Y:S01]  /*19c0*/  ULDC.64 UR12, c[0x0][0x2d8] ;  /* 0x0000b600000c7ab9 */ /* 0x000fe20000000a00 */
[----:B------:R-:W-:Y:S01]  /*19d0*/  LOP3.LUT R4, R4, 0xfffffff8, RZ, 0xc0, !PT ;  /* 0xfffffff804047812 */ /* 0x000fe200078ec0ff */
[----:B------:R-:W-:Y:S02]  /*19e0*/  BSSY B0, `(.L_x_1597) ;  /* 0x00000a8000007945 */ /* 0x000fe40003800000 */
[----:B------:R-:W-:-:S02]  /*19f0*/  IMAD.IADD R28, R31, 0x1, R14 ;  /* 0x000000011f1c7824 */ /* 0x000fc400078e020e */
[----:B------:R-:W-:Y:S01]  /*1a00*/  IMAD.IADD R3, R31, 0x1, R4 ;  /* 0x000000011f037824 */ /* 0x000fe200078e0204 */
[----:B------:R-:W-:Y:S04]  /*1a10*/  BAR.SYNC.DEFER_BLOCKING 0x0 ;  /* 0x0000000000007b1d */ /* 0x000fe80000010000 */
[----:B------:R-:W-:Y:S01]  /*1a20*/  ISETP.GE.AND P0, PT, R28, R3, PT ;  /* 0x000000031c00720c */ /* 0x000fe20003f06270 */
[----:B---3--:R-:W-:-:S05]  /*1a30*/  IMAD R4, R18, R10, R29 ;  /* 0x0000000a12047224 */ /* 0x008fca00078e021d */
[----:B------:R-:W-:-:S07]  /*1a40*/  SHF.L.U32 R4, R4, 0x5, RZ ;  /* 0x0000000504047819 */ /* 0x000fce00000006ff */
[----:B------:R-:W-:Y:S05]  /*1a50*/  @P0 BRA `(.L_x_1598) ;  /* 0x0000000800800947 */ /* 0x000fea0003800000 */
[----:B------:R-:W-:Y:S01]  /*1a60*/  IABS R5, R11 ;  /* 0x0000000b00057213 */ /* 0x000fe20000000000 */
[----:B------:R-:W0:Y:S01]  /*1a70*/  S2UR UR6, SR_CgaCtaId ;  /* 0x00000000000679c3 */ /* 0x000e220000008800 */
[----:B------:R-:W-:Y:S01]  /*1a80*/  UMOV UR4, 0x400 ;  /* 0x0000040000047882 */ /* 0x000fe20000000000 */
[----:B------:R-:W-:Y:S01]  /*1a90*/  LOP3.LUT R7, R7, 0xfffffffc, RZ, 0xc0, !PT ;  /* 0xfffffffc07077812 */ /* 0x000fe200078ec0ff */
[----:B------:R-:W3:Y:S01]  /*1aa0*/  I2F.RP R8, R5 ;  /* 0x0000000500087306 */ /* 0x000ee20000209400 */
[----:B------:R-:W-:Y:S01]  /*1ab0*/  UIADD3 UR5, UR4, 0x10, URZ ;  /* 0x0000001004057890 */ /* 0x000fe2000fffe03f */
[----:B--2---:R-:W-:Y:S01]  /*1ac0*/  SHF.R.S32.HI R22, RZ, 0x1f, R28 ;  /* 0x0000001fff167819 */ /* 0x004fe2000001141c */
[----:B------:R-:W-:Y:S01]  /*1ad0*/  UIADD3 UR4, UR4, 0x50, URZ ;  /* 0x0000005004047890 */ /* 0x000fe2000fffe03f */
[----:B------:R-:W-:Y:S01]  /*1ae0*/  IMAD.IADD R12, R16, 0x1, -R7 ;  /* 0x00000001100c7824 */ /* 0x000fe200078e0a07 */
[----:B------:R-:W2:Y:S01]  /*1af0*/  LDC.64 R30, c[0x0][0x2c8] ;  /* 0x0000b200ff1e7b82 */ /* 0x000ea20000000a00 */
[----:B------:R-:W-:-:S02]  /*1b00*/  ULDC.64 UR8, c[0x0][0x2b0] ;  /* 0x0000ac0000087ab9 */ /* 0x000fc40000000a00 */
[----:B------:R-:W-:Y:S01]  /*1b10*/  IADD3 R10, P0, P1, R25, UR8, R28 ;  /* 0x00000008190a7c10 */ /* 0x000fe2000f91e01c */
[----:B------:R-:W-:-:S03]  /*1b20*/  IMAD.SHL.U32 R18, R12, 0x2, RZ ;  /* 0x000000020c127824 */ /* 0x000fc600078e00ff */
[----:B------:R-:W-:Y:S01]  /*1b30*/  IADD3.X R23, R23, UR9, R22, P0, P1 ;  /* 0x0000000917177c10 */ /* 0x000fe200087e2416 */
[----:B------:R-:W4:Y:S01]  /*1b40*/  LDC.64 R20, c[0x0][0x2d8] ;  /* 0x0000b600ff147b82 */ /* 0x000f220000000a00 */
[----:B------:R-:W-:Y:S01]  /*1b50*/  IMAD R18, R4, R11, R18 ;  /* 0x0000000b04127224 */ /* 0x000fe200078e0212 */
[----:B---3--:R-:W3:Y:S06]  /*1b60*/  MUFU.RCP R8, R8 ;  /* 0x0000000800087308 */ /* 0x008eec0000001000 */
[----:B------:R-:W2:Y:S01]  /*1b70*/  LDC R32, c[0x0][0x2c0] ;  /* 0x0000b000ff207b82 */ /* 0x000ea20000000800 */
[----:B0-----:R-:W-:-:S02]  /*1b80*/  ULEA UR5, UR6, UR5, 0x18 ;  /* 0x0000000506057291 */ /* 0x001fc4000f8ec03f */
[----:B------:R-:W-:-:S04]  /*1b90*/  ULEA UR4, UR6, UR4, 0x18 ;  /* 0x0000000406047291 */ /* 0x000fc8000f8ec03f */
[----:B------:R-:W-:Y:S01]  /*1ba0*/  LEA R15, R12, UR5, 0x2 ;  /* 0x000000050c0f7c11 */ /* 0x000fe2000f8e10ff */
[----:B------:R-:W-:Y:S01]  /*1bb0*/  ULDC UR5, c[0x0][0x2d0] ;  /* 0x0000b40000057ab9 */ /* 0x000fe20000000800 */
[----:B------:R-:W-:Y:S02]  /*1bc0*/  IMAD.MOV.U32 R12, RZ, RZ, RZ ;  /* 0x000000ffff0c7224 */ /* 0x000fe400078e00ff */
[----:B---3--:R-:W-:Y:S01]  /*1bd0*/  VIADD R13, R8, 0xffffffe ;  /* 0x0ffffffe080d7836 */ /* 0x008fe20000000000 */
[----:B------:R-:W0:Y:S01]  /*1be0*/  LDS R6, [R15] ;  /* 0x000000000f067984 */ /* 0x000e220000000800 */
[----:B-1----:R-:W-:-:S03]  /*1bf0*/  IMAD R33, R29, UR5, R24 ;  /* 0x000000051d217c24 */ /* 0x002fc6000f8e0218 */
[----:B------:R-:W1:Y:S01]  /*1c00*/  LDS R7, [R15+0x10] ;  /* 0x000010000f077984 */ /* 0x000e620000000800 */
[----:B------:R-:W3:Y:S01]  /*1c10*/  F2I.FTZ.U32.TRUNC.NTZ R13, R13 ;  /* 0x0000000d000d7305 */ /* 0x000ee2000021f000 */
[----:B------:R-:W-:Y:S01]  /*1c20*/  IMAD R33, R33, UR5, R28 ;  /* 0x0000000521217c24 */ /* 0x000fe2000f8e021c */
[----:B------:R-:W-:Y:S01]  /*1c30*/  ULDC UR5, c[0x0][0x298] ;  /* 0x0000a60000057ab9 */ /* 0x000fe20000000800 */
[----:B------:R-:W0:Y:S01]  /*1c40*/  LDS R8, [R15+0x20] ;  /* 0x000020000f087984 */ /* 0x000e220000000800 */
[----:B----4-:R-:W-:Y:S01]  /*1c50*/  IMAD.WIDE R20, R29, 0x2, R20 ;  /* 0x000000021d147825 */ /* 0x010fe200078e0214 */
[----:B------:R-:W-:Y:S02]  /*1c60*/  MOV R29, R28 ;  /* 0x0000001c001d7202 */ /* 0x000fe40000000f00 */
[----:B------:R4:W0:Y:S01]  /*1c70*/  LDS R9, [R15+0x30] ;  /* 0x000030000f097984 */ /* 0x0008220000000800 */
[----:B--2---:R-:W-:Y:S01]  /*1c80*/  IMAD.WIDE R30, R33, 0x2, R30 ;  /* 0x00000002211e7825 */ /* 0x004fe200078e021e */
[----:B------:R-:W-:-:S03]  /*1c90*/  LEA R33, R14, UR4, 0x2 ;  /* 0x000000040e217c11 */ /* 0x000fc6000f8e10ff */
[----:B------:R-:W-:Y:S01]  /*1ca0*/  VIADD R32, R32, UR5 ;  /* 0x0000000520207c36 */ /* 0x000fe20008000000 */
[----:B---3--:R-:W-:-:S05]  /*1cb0*/  IADD3 R34, RZ, -R13, RZ ;  /* 0x8000000dff227210 */ /* 0x008fca0007ffe0ff */
[----:B----4-:R-:W-:-:S04]  /*1cc0*/  IMAD R15, R34, R5, RZ ;  /* 0x00000005220f7224 */ /* 0x010fc800078e02ff */
[----:B-1----:R-:W-:-:S07]  /*1cd0*/  IMAD.HI.U32 R22, R13, R15, R12 ;  /* 0x0000000f0d167227 */ /* 0x002fce00078e000c */
.L_x_1602:
[----:B------:R-:W1:Y:S01]  /*1ce0*/  LDC R42, c[0x0][0x284] ;  /* 0x0000a100ff2a7b82 */ /* 0x000e620000000800 */
[----:B0-----:R-:W-:Y:S02]  /*1cf0*/  IABS R13, R29 ;  /* 0x0000001d000d7213 */ /* 0x001fe40000000000 */
[----:B------:R-:W-:-:S03]  /*1d00*/  ISETP.GE.AND P1, PT, R29, RZ, PT ;  /* 0x000000ff1d00720c */ /* 0x000fc60003f26270 */
[----:B------:R-:W-:-:S04]  /*1d10*/  IMAD.HI.U32 R11, R22, R13, RZ ;  /* 0x0000000d160b7227 */ /* 0x000fc800078e00ff */
[----:B------:R-:W-:Y:S01]  /*1d20*/  IMAD.MOV R38, RZ, RZ, -R11 ;  /* 0x000000ffff267224 */ /* 0x000fe200078e0a0b */
[----:B-1----:R-:W-:Y:S02]  /*1d30*/  IABS R15, R42 ;  /* 0x0000002a000f7213 */ /* 0x002fe40000000000 */
[----:B------:R-:W-:-:S03]  /*1d40*/  ISETP.NE.AND P2, PT, R42, RZ, PT ;  /* 0x000000ff2a00720c */ /* 0x000fc60003f45270 */
[----:B------:R-:W-:Y:S01]  /*1d50*/  IMAD R38, R15, R38, R13 ;  /* 0x000000260f267224 */ /* 0x000fe200078e020d */
[----:B------:R-:W-:-:S04]  /*1d60*/  SHF.R.S32.HI R13, RZ, 0x1f, R25 ;  /* 0x0000001fff0d7819 */ /* 0x000fc80000011419 */
[----:B------:R-:W-:-:S13]  /*1d70*/  ISETP.GT.U32.AND P0, PT, R5, R38, PT ;  /* 0x000000260500720c */ /* 0x000fda0003f04070 */
[----:B------:R-:W-:-:S04]  /*1d80*/  @!P0 IADD3 R38, R38, -R15, RZ ;  /* 0x8000000f26268210 */ /* 0x000fc80007ffe0ff */
[----:B------:R-:W-:-:S13]  /*1d90*/  ISETP.GT.U32.AND P0, PT, R5, R38, PT ;  /* 0x000000260500720c */ /* 0x000fda0003f04070 */
[----:B------:R-:W-:-:S04]  /*1da0*/  @!P0 IMAD.IADD R38, R38, 0x1, -R15 ;  /* 0x0000000126268824 */ /* 0x000fc800078e0a0f */
[----:B------:R-:W-:Y:S01]  /*1db0*/  @!P1 IMAD.MOV R38, RZ, RZ, -R38 ;  /* 0x000000ffff269224 */ /* 0x000fe200078e0a26 */
[----:B------:R-:W-:Y:S02]  /*1dc0*/  @!P2 LOP3.LUT R38, RZ, R42, RZ, 0x33, !PT ;  /* 0x0000002aff26a212 */ /* 0x000fe400078e33ff */
[----:B------:R-:W-:Y:S02]  /*1dd0*/  ISETP.GE.AND P1, PT, R29, R24, PT ;  /* 0x000000181d00720c */ /* 0x000fe40003f26270 */
[----:B------:R-:W-:-:S04]  /*1de0*/  IADD3 R11, P0, R25, R38, RZ ;  /* 0x00000026190b7210 */ /* 0x000fc80007f1e0ff */
[----:B------:R-:W-:Y:S02]  /*1df0*/  LEA.HI.X.SX32 R12, R38, R13, 0x1, P0 ;  /* 0x0000000d260c7211 */ /* 0x000fe400000f0eff */
[----:B------:R-:W-:-:S04]  /*1e00*/  LEA R14, P0, R11, UR10, 0x2 ;  /* 0x0000000a0b0e7c11 */ /* 0x000fc8000f8010ff */
[----:B------:R-:W-:Y:S01]  /*1e10*/  LEA.HI.X R15, R11, UR11, R12, 0x2, P0 ;  /* 0x0000000b0b0f7c11 */ /* 0x000fe200080f140c */
[----:B------:R-:W1:Y:S04]  /*1e20*/  @!P1 LDC R40, c[0x0][0x288] ;  /* 0x0000a200ff289b82 */ /* 0x000e680000000800 */
[----:B------:R-:W1:Y:S04]  /*1e30*/  @!P1 LDG.E R11, desc[UR36][R14.64] ;  /* 0x000000240e0b9981 */ /* 0x000e68000c1e1900 */
[----:B------:R-:W2:Y:S01]  /*1e40*/  @!P1 LDG.E R39, desc[UR36][R14.64] ;  /* 0x000000240e279981 */ /* 0x000ea2000c1e1900 */
[----:B------:R-:W3:Y:S03]  /*1e50*/  @!P1 LDC.64 R12, c[0x0][0x248] ;  /* 0x00009200ff0c9b82 */ /* 0x000ee60000000a00 */
[----:B------:R-:W4:Y:S05]  /*1e60*/  @!P1 LDG.E R43, desc[UR36][R14.64] ;  /* 0x000000240e2b9981 */ /* 0x000f2a000c1e1900 */
[----:B------:R-:W2:Y:S01]  /*1e70*/  @!P1 LDC R45, c[0x0][0x288] ;  /* 0x0000a200ff2d9b82 */ /* 0x000ea20000000800 */
[----:B-1----:R-:W-:-:S02]  /*1e80*/  @!P1 IMAD R11, R11, R40, RZ ;  /* 0x000000280b0b9224 */ /* 0x002fc400078e02ff */
[----:B------:R-:W-:-:S03]  /*1e90*/  @!P1 IMAD.SHL.U32 R40, R38, 0x8, RZ ;  /* 0x0000000826289824 */ /* 0x000fc600078e00ff */
[----:B------:R-:W-:-:S05]  /*1ea0*/  @!P1 SHF.L.U32 R11, R11, 0x5, RZ ;  /* 0x000000050b0b9819 */ /* 0x000fca00000006ff */
[----:B------:R-:W-:Y:S01]  /*1eb0*/  @!P1 IMAD R40, R11, R42, R40 ;  /* 0x0000002a0b289224 */ /* 0x000fe200078e0228 */
[----:B------:R-:W-:-:S04]  /*1ec0*/  SHF.R.S32.HI R11, RZ, 0x1f, R18 ;  /* 0x0000001fff0b7819 */ /* 0x000fc80000011412 */
[----:B------:R-:W-:-:S04]  /*1ed0*/  @!P1 IADD3 R41, P0, R18, R40, RZ ;  /* 0x0000002812299210 */ /* 0x000fc80007f1e0ff */
[----:B------:R-:W-:Y:S02]  /*1ee0*/  @!P1 LEA.HI.X.SX32 R44, R40, R11, 0x1, P0 ;  /* 0x0000000b282c9211 */ /* 0x000fe400000f0eff */
[----:B---3--:R-:W-:-:S04]  /*1ef0*/  @!P1 LEA R40, P0, R41, R12, 0x1 ;  /* 0x0000000c29289211 */ /* 0x008fc800078008ff */
[----:B------:R-:W-:Y:S02]  /*1f00*/  @!P1 LEA.HI.X R41, R41, R13, R44, 0x1, P0 ;  /* 0x0000000d29299211 */ /* 0x000fe400000f0c2c */
[----:B------:R1:W3:Y:S01]  /*1f10*/  @!P1 LDG.E R44, desc[UR36][R14.64] ;  /* 0x000000240e2c9981 */ /* 0x0002e2000c1e1900 */
[----:B------:R-:W0:Y:S01]  /*1f20*/  @!P1 LDC.64 R12, c[0x0][0x248] ;  /* 0x00009200ff0c9b82 */ /* 0x000e220000000a00 */
[----:B--2---:R-:W-:Y:S02]  /*1f30*/  @!P1 IMAD R39, R39, R45, RZ ;  /* 0x0000002d27279224 */ /* 0x004fe400078e02ff */
[----:B------:R-:W-:Y:S01]  /*1f40*/  IMAD.IADD R45, R38, 0x1, R42 ;  /* 0x00000001262d7824 */ /* 0x000fe200078e022a */
[----:B------:R2:W3:Y:S02]  /*1f50*/  @!P1 LDG.E R35, desc[UR36][R40.64] ;  /* 0x0000002428239981 */ /* 0x0004e4000c1e1900 */
[----:B------:R-:W-:Y:S01]  /*1f60*/  @!P1 SHF.L.U32 R38, R39, 0x5, RZ ;  /* 0x0000000527269819 */ /* 0x000fe200000006ff */
[----:B------:R-:W-:Y:S01]  /*1f70*/  @!P1 IMAD.SHL.U32 R39, R45, 0x8, RZ ;  /* 0x000000082d279824 */ /* 0x000fe200078e00ff */
[----:B-1----:R-:W3:Y:S03]  /*1f80*/  @!P1 LDC R15, c[0x0][0x288] ;  /* 0x0000a200ff0f9b82 */ /* 0x002ee60000000800 */
[----:B------:R-:W-:-:S05]  /*1f90*/  @!P1 IMAD R39, R38, R42, R39 ;  /* 0x0000002a26279224 */ /* 0x000fca00078e0227 */
[----:B--2---:R-:W-:-:S04]  /*1fa0*/  @!P1 IADD3 R40, P0, R18, R39, RZ ;  /* 0x0000002712289210 */ /* 0x004fc80007f1e0ff */
[----:B------:R-:W-:Y:S02]  /*1fb0*/  @!P1 LEA.HI.X.SX32 R39, R39, R11, 0x1, P0 ;  /* 0x0000000b27279211 */ /* 0x000fe400000f0eff */
[C---:B0-----:R-:W-:Y:S02]  /*1fc0*/  @!P1 LEA R38, P0, R40.reuse, R12, 0x1 ;  /* 0x0000000c28269211 */ /* 0x041fe400078008ff */
[----:B------:R-:W4:Y:S02]  /*1fd0*/  @!P1 LDC R12, c[0x0][0x288] ;  /* 0x0000a200ff0c9b82 */ /* 0x000f240000000800 */
[----:B------:R-:W-:Y:S01]  /*1fe0*/  @!P1 LEA.HI.X R39, R40, R13, R39, 0x1, P0 ;  /* 0x0000000d28279211 */ /* 0x000fe200000f0c27 */
[----:B------:R-:W-:-:S04]  /*1ff0*/  IMAD.IADD R13, R45, 0x1, R42 ;  /* 0x000000012d0d7824 */ /* 0x000fc800078e022a */
[----:B------:R-:W2:Y:S01]  /*2000*/  @!P1 LDG.E R34, desc[UR36][R38.64] ;  /* 0x0000002426229981 */ /* 0x000ea2000c1e1900 */
[----:B----4-:R-:W-:-:S05]  /*2010*/  @!P1 IMAD R12, R43, R12, RZ ;  /* 0x0000000c2b0c9224 */ /* 0x010fca00078e02ff */
[----:B------:R-:W-:Y:S01]  /*2020*/  @!P1 SHF.L.U32 R12, R12, 0x5, RZ ;  /* 0x000000050c0c9819 */ /* 0x000fe200000006ff */
[----:B---3--:R-:W-:Y:S01]  /*2030*/  @!P1 IMAD R44, R44, R15, RZ ;  /* 0x0000000f2c2c9224 */ /* 0x008fe200078e02ff */
[CC--:B------:R-:W-:Y:S01]  /*2040*/  IADD3 R15, R13.reuse, R42.reuse, RZ ;  /* 0x0000002a0d0f7210 */ /* 0x0c0fe20007ffe0ff */
[----:B------:R-:W-:Y:S02]  /*2050*/  @!P1 IMAD.SHL.U32 R13, R13, 0x8, RZ ;  /* 0x000000080d0d9824 */ /* 0x000fe400078e00ff */
[----:B------:R-:W-:Y:S02]  /*2060*/  @!P1 IMAD.SHL.U32 R44, R44, 0x20, RZ ;  /* 0x000000202c2c9824 */ /* 0x000fe400078e00ff */
[----:B------:R-:W-:Y:S02]  /*2070*/  @!P1 IMAD.SHL.U32 R15, R15, 0x8, RZ ;  /* 0x000000080f0f9824 */ /* 0x000fe400078e00ff */
[-C--:B------:R-:W-:Y:S02]  /*2080*/  @!P1 IMAD R14, R12, R42.reuse, R13 ;  /* 0x0000002a0c0e9224 */ /* 0x080fe400078e020d */
[----:B------:R-:W-:Y:S01]  /*2090*/  @!P1 IMAD R15, R44, R42, R15 ;  /* 0x0000002a2c0f9224 */ /* 0x000fe200078e020f */
[----:B------:R-:W0:Y:S02]  /*20a0*/  @!P1 LDC.64 R12, c[0x0][0x248] ;  /* 0x00009200ff0c9b82 */ /* 0x000e240000000a00 */
[----:B------:R-:W-:-:S02]  /*20b0*/  @!P1 IADD3 R41, P0, R18, R14, RZ ;  /* 0x0000000e12299210 */ /* 0x000fc40007f1e0ff */
[----:B------:R-:W-:Y:S02]  /*20c0*/  @!P1 IADD3 R40, P2, R18, R15, RZ ;  /* 0x0000000f12289210 */ /* 0x000fe40007f5e0ff */
[-C--:B------:R-:W-:Y:S02]  /*20d0*/  @!P1 LEA.HI.X.SX32 R42, R14, R11.reuse, 0x1, P0 ;  /* 0x0000000b0e2a9211 */ /* 0x080fe400000f0eff */
[----:B------:R-:W-:Y:S02]  /*20e0*/  @!P1 LEA.HI.X.SX32 R11, R15, R11, 0x1, P2 ;  /* 0x0000000b0f0b9211 */ /* 0x000fe400010f0eff */
[----:B------:R-:W1:Y:S01]  /*20f0*/  @!P1 LDC.64 R14, c[0x0][0x248] ;  /* 0x00009200ff0e9b82 */ /* 0x000e620000000a00 */
[----:B0-----:R-:W-:-:S04]  /*2100*/  @!P1 LEA R12, P0, R41, R12, 0x1 ;  /* 0x0000000c290c9211 */ /* 0x001fc800078008ff */
[----:B------:R-:W-:Y:S02]  /*2110*/  @!P1 LEA.HI.X R13, R41, R13, R42, 0x1, P0 ;  /* 0x0000000d290d9211 */ /* 0x000fe400000f0c2a */
[----:B------:R-:W-:-:S03]  /*2120*/  ISETP.NE.U32.AND P0, PT, RZ, UR14, PT ;  /* 0x0000000eff007c0c */ /* 0x000fc6000bf05070 */
[----:B------:R0:W3:Y:S01]  /*2130*/  @!P1 LDG.E R37, desc[UR36][R12.64] ;  /* 0x000000240c259981 */ /* 0x0000e2000c1e1900 */
[C---:B-1----:R-:W-:Y:S02]  /*2140*/  @!P1 LEA R14, P2, R40.reuse, R14, 0x1 ;  /* 0x0000000e280e9211 */ /* 0x042fe400078408ff */
[----:B------:R-:W-:Y:S02]  /*2150*/  ISETP.NE.AND.EX P0, PT, RZ, UR15, PT, P0 ;  /* 0x0000000fff007c0c */ /* 0x000fe4000bf05300 */
[----:B------:R-:W-:-:S05]  /*2160*/  @!P1 LEA.HI.X R15, R40, R15, R11, 0x1, P2 ;  /* 0x0000000f280f9211 */ /* 0x000fca00010f0c0b */
[----:B------:R-:W4:Y:S06]  /*2170*/  @!P1 LDG.E R36, desc[UR36][R14.64] ;  /* 0x000000240e249981 */ /* 0x000f2c000c1e1900 */
[----:B------:R-:W-:-:S06]  /*2180*/  @P0 IMAD.MOV.U32 R11, RZ, RZ, R23 ;  /* 0x000000ffff0b0224 */ /* 0x000fcc00078e0017 */
[----:B------:R-:W4:Y:S01]  /*2190*/  @P0 LDG.E.U8 R11, desc[UR36][R10.64] ;  /* 0x000000240a0b0981 */ /* 0x000f22000c1e1100 */
[----:B0-----:R-:W-:-:S08]  /*21a0*/  HFMA2.MMA R13, R6, R35, -RZ ;  /* 0x00000023060d7235 */ /* 0x001fd000001000ff */
[----:B--2---:R-:W-:Y:S01]  /*21b0*/  HFMA2.MMA R13, R7, R34, R13 ;  /* 0x00000022070d7235 */ /* 0x004fe2000000000d */
[----:B------:R-:W-:-:S09]  /*21c0*/  UMOV UR4, 0xffffffff ;  /* 0xffffffff00047882 */ /* 0x000fd20000000000 */
[----:B---3--:R-:W-:-:S06]  /*21d0*/  HFMA2 R13, R8, R37, R13 ;  /* 0x00000025080d7231 */ /* 0x008fcc000000000d */
[----:B----4-:R-:W-:-:S10]  /*21e0*/  HFMA2.MMA R13, R9, R36, R13 ;  /* 0x00000024090d7235 */ /* 0x010fd4000000000d */
[--C-:B------:R-:W-:Y:S02]  /*21f0*/  HADD2.F32 R38, -RZ, R13.reuse.H0_H0 ;  /* 0x2000000dff267230 */ /* 0x100fe40000004100 */
[----:B------:R-:W-:Y:S01]  /*2200*/  HADD2.F32 R39, -RZ, R13.H1_H1 ;  /* 0x3000000dff277230 */ /* 0x000fe20000004100 */
[----:B------:R-:W-:-:S04]  /*2210*/  ISETP.NE.AND P0, PT, R11, RZ, P0 ;  /* 0x000000ff0b00720c */ /* 0x000fc80000705270 */
[----:B------:R-:W-:Y:S01]  /*2220*/  FADD.FTZ R13, R38, R39 ;  /* 0x00000027260d7221 */ /* 0x000fe20000010000 */
[----:B------:R-:W-:Y:S08]  /*2230*/  BRA.DIV UR4, `(.L_x_1599) ;  /* 0x0000003a04147947 */ /* 0x000ff0000b800000 */
[----:B------:R-:W0:Y:S02]  /*2240*/  SHFL.BFLY PT, R14, R13, 0x2, 0x1f ;  /* 0x0c401f000d0e7f89 */ /* 0x000e2400000e0000 */
[----:B0-----:R-:W-:-:S05]  /*2250*/  FADD.FTZ R13, R13, R14 ;  /* 0x0000000e0d0d7221 */ /* 0x001fca0000010000 */
[----:B------:R0:W1:Y:S02]  /*2260*/  SHFL.BFLY PT, R14, R13, 0x1, 0x1f ;  /* 0x0c201f000d0e7f89 */ /* 0x00006400000e0000 */
.L_x_1659:
[----:B------:R-:W-:Y:S01]  /*2270*/  LOP3.LUT P1, RZ, R16, 0x3, RZ, 0xc0, !PT ;  /* 0x0000000310ff7812 */ /* 0x000fe2000782c0ff */
[----:B-1----:R-:W-:Y:S01]  /*2280*/  FADD.FTZ R14, R13, R14 ;  /* 0x0000000e0d0e7221 */ /* 0x002fe20000010000 */
[----:B------:R-:W-:Y:S02]  /*2290*/  BSSY B1, `(.L_x_1600) ;  /* 0x0000014000017945 */ /* 0x000fe40003800000 */
[----:B------:R-:W-:Y:S01]  /*22a0*/  ISETP.GE.OR P1, PT, R29, R24, P1 ;  /* 0x000000181d00720c */ /* 0x000fe20000f26670 */
[----:B------:R-:W-:-:S12]  /*22b0*/  FMUL.FTZ R14, R14, UR7 ;  /* 0x000000070e0e7c20 */ /* 0x000fd80008410000 */
[----:B------:R-:W-:Y:S05]  /*22c0*/  @P1 BRA `(.L_x_1601) ;  /* 0x0000000000401947 */ /* 0x000fea0003800000 */
[----:B------:R-:W-:Y:S02]  /*22d0*/  ISETP.NE.U32.AND P2, PT, RZ, UR16, PT ;  /* 0x00000010ff007c0c */ /* 0x000fe4000bf45070 */
[----:B------:R-:W-:Y:S02]  /*22e0*/  ISETP.NE.U32.AND P1, PT, RZ, UR12, PT ;  /* 0x0000000cff007c0c */ /* 0x000fe4000bf25070 */
[----:B------:R-:W-:Y:S02]  /*22f0*/  ISETP.NE.AND.EX P2, PT, RZ, UR17, PT, P2 ;  /* 0x00000011ff007c0c */ /* 0x000fe4000bf45320 */
[----:B------:R-:W-:-:S11]  /*2300*/  ISETP.NE.AND.EX P1, PT, RZ, UR13, PT, P1 ;  /* 0x0000000dff007c0c */ /* 0x000fd6000bf25310 */
[----:B------:R-:W2:Y:S04]  /*2310*/  @P2 LDG.E.U16 R11, desc[UR36][R30.64] ;  /* 0x000000241e0b2981 */ /* 0x000ea8000c1e1500 */
[----:B0-----:R-:W3:Y:S01]  /*2320*/  @P1 LDG.E.U16 R13, desc[UR36][R20.64] ;  /* 0x00000024140d1981 */ /* 0x001ee2000c1e1500 */
[----:B------:R-:W-:-:S04]  /*2330*/  @P1 ISETP.GE.AND P3, PT, R29, R32, PT ;  /* 0x000000201d00120c */ /* 0x000fc80003f66270 */
[----:B-----5:R-:W-:-:S04]  /*2340*/  @P1 SEL R12, R17, RZ, !P3 ;  /* 0x000000ff110c1207 */ /* 0x020fc80005800000 */
[----:B------:R-:W-:Y:S01]  /*2350*/  @P1 IADD3 R12, R29, -R24, R12 ;  /* 0x800000181d0c1210 */ /* 0x000fe20007ffe00c */
[----:B--2---:R-:W-:Y:S02]  /*2360*/  @P2 HADD2.F32 R11, -RZ, R11.H0_H0 ;  /* 0x2000000bff0b2230 */ /* 0x004fe40000004100 */
[----:B---3--:R-:W-:Y:S01]  /*2370*/  @P1 HADD2.F32 R15, -RZ, R13.H0_H0 ;  /* 0x2000000dff0f1230 */ /* 0x008fe20000004100 */
[----:B------:R-:W-:Y:S02]  /*2380*/  @P1 I2FP.F32.S32 R13, R12 ;  /* 0x0000000c000d1245 */ /* 0x000fe40000201400 */
[----:B------:R-:W-:-:S04]  /*2390*/  @P2 FADD.FTZ R14, R14, R11 ;  /* 0x0000000b0e0e2221 */ /* 0x000fc80000010000 */
[----:B------:R-:W-:-:S05]  /*23a0*/  @P1 FFMA.FTZ R14, R13, R15, R14 ;  /* 0x0000000f0d0e1223 */ /* 0x000fca000001000e */
[----:B------:R1:W-:Y:S01]  /*23b0*/  STS [R33], R14 ;  /* 0x0000000e21007388 */ /* 0x0003e20000000800 */
[----:B------:R-:W-:-:S07]  /*23c0*/  @!P0 FMNMX.FTZ R0, R0, R14, !PT ;  /* 0x0000000e00008209 */ /* 0x000fce0007810000 */
.L_x_1601:
[----:B------:R-:W-:Y:S05]  /*23d0*/  BSYNC B1 ;  /* 0x0000000000017941 */ /* 0x000fea0003800000 */
.L_x_1600:
[----:B------:R-:W-:Y:S01]  /*23e0*/  IADD3 R29, R29, 0x10, RZ ;  /* 0x000000101d1d7810 */ /* 0x000fe20007ffe0ff */
[----:B-1----:R-:W-:Y:S01]  /*23f0*/  VIADD R33, R33, 0x40 ;  /* 0x0000004021217836 */ /* 0x002fe20000000000 */
[----:B------:R-:W-:Y:S02]  /*2400*/  IADD3 R10, P1, R10, 0x10, RZ ;  /* 0x000000100a0a7810 */ /* 0x000fe40007f3e0ff */
[----:B------:R-:W-:Y:S02]  /*2410*/  ISETP.GE.AND P0, PT, R29, R3, PT ;  /* 0x000000031d00720c */ /* 0x000fe40003f06270 */
[----:B------:R-:W-:Y:S01]  /*2420*/  IADD3 R30, P2, R30, 0x20, RZ ;  /* 0x000000201e1e7810 */ /* 0x000fe20007f5e0ff */
[----:B------:R-:W-:-:S03]  /*2430*/  IMAD.X R23, RZ, RZ, R23, P1 ;  /* 0x000000ffff177224 */ /* 0x000fc600008e0617 */
[----:B------:R-:W-:-:S07]  /*2440*/  IADD3.X R31, RZ, R31, RZ, P2, !PT ;  /* 0x0000001fff1f7210 */ /* 0x000fce00017fe4ff */
[----:B------:R-:W-:Y:S05]  /*2450*/  @!P0 BRA `(.L_x_1602) ;  /* 0xfffffff800208947 */ /* 0x000fea000383ffff */
.L_x_1598:
[----:B------:R-:W-:Y:S05]  /*2460*/  BSYNC B0 ;  /* 0x0000000000007941 */ /* 0x000fea0003800000 */
.L_x_1597:
[----:B------:R-:W3:Y:S01]  /*2470*/  LDC R35, c[0x0][0x284] ;  /* 0x0000a100ff237b82 */ /* 0x000ee20000000800 */
[----:B------:R-:W-:Y:S01]  /*2480*/  UMOV UR4, 0xffffffff ;  /* 0xffffffff00047882 */ /* 0x000fe20000000000 */
[----:B------:R-:W-:Y:S02]  /*2490*/  SHF.R.S32.HI R21, RZ, 0x1f, R25 ;  /* 0x0000001fff157819 */ /* 0x000fe40000011419 */
[----:B------:R-:W-:Y:S02]  /*24a0*/  SHF.R.S32.HI R5, RZ, 0x1f, R16 ;  /* 0x0000001fff057819 */ /* 0x000fe40000011410 */
[----:B---3--:R-:W-:-:S04]  /*24b0*/  IADD3 R23, R24, 0x1, -R35 ;  /* 0x0000000118177810 */ /* 0x008fc80007ffe823 */
[----:B------:R-:W-:Y:S01]  /*24c0*/  VIMNMX R23, RZ, R23, !PT ;  /* 0x00000017ff177248 */ /* 0x000fe20007fe0100 */
[----:B------:R-:W-:Y:S06]  /*24d0*/  BRA.DIV UR4, `(.L_x_1603) ;  /* 0x0000003604ac7947 */ /* 0x000fec000b800000 */
[----:B------:R-:W0:Y:S02]  /*24e0*/  SHFL.BFLY PT, R14, R0, 0x10, 0x1f ;  /* 0x0e001f00000e7f89 */ /* 0x000e2400000e0000 */
[----:B0-----:R-:W-:-:S05]  /*24f0*/  FMNMX.FTZ R13, R14, R0, !PT ;  /* 0x000000000e0d7209 */ /* 0x001fca0007810000 */
[----:B------:R-:W0:Y:S02]  /*2500*/  SHFL.BFLY PT, R14, R13, 0x8, 0x1f ;  /* 0x0d001f000d0e7f89 */ /* 0x000e2400000e0000 */
[----:B0-----:R-:W-:-:S05]  /*2510*/  FMNMX.FTZ R3, R13, R14, !PT ;  /* 0x0000000e0d037209 */ /* 0x001fca0007810000 */
[----:B------:R0:W3:Y:S02]  /*2520*/  SHFL.BFLY PT, R14, R3, 0x4, 0x1f ;  /* 0x0c801f00030e7f89 */ /* 0x0000e400000e0000 */
.L_x_1664:
[----:B------:R-:W-:Y:S01]  /*2530*/  LEA.HI R0, R5, R16, RZ, 0x5 ;  /* 0x0000001005007211 */ /* 0x000fe200078f28ff */
[----:B------:R-:W-:Y:S05]  /*2540*/  WARPSYNC.ALL ;  /* 0x0000000000007948 */ /* 0x000fea0003800000 */
[----:B------:R-:W-:-:S05]  /*2550*/  LOP3.LUT R5, R0, 0xffffffe0, RZ, 0xc0, !PT ;  /* 0xffffffe000057812 */ /* 0x000fca00078ec0ff */
[----:B------:R-:W-:-:S05]  /*2560*/  IMAD.IADD R5, R16, 0x1, -R5 ;  /* 0x0000000110057824 */ /* 0x000fca00078e0a05 */
[----:B------:R-:W-:-:S13]  /*2570*/  ISETP.NE.AND P0, PT, R5, RZ, PT ;  /* 0x000000ff0500720c */ /* 0x000fda0003f05270 */
[----:B------:R-:W4:Y:S01]  /*2580*/  @!P0 S2R R6, SR_CgaCtaId ;  /* 0x0000000000068919 */ /* 0x000f220000008800 */
[----:B------:R-:W-:Y:S02]  /*2590*/  @!P0 MOV R7, 0x400 ;  /* 0x0000040000078802 */ /* 0x000fe40000000f00 */
[----:B------:R-:W-:Y:S02]  /*25a0*/  @!P0 SHF.R.S32.HI R0, RZ, 0x5, R0 ;  /* 0x00000005ff008819 */ /* 0x000fe40000011400 */
[----:B0--3--:R-:W-:Y:S02]  /*25b0*/  @!P0 FMNMX.FTZ R3, R3, R14, !PT ;  /* 0x0000000e03038209 */ /* 0x009fe40007810000 */
[----:B----4-:R-:W-:-:S05]  /*25c0*/  @!P0 LEA R7, R6, R7, 0x18 ;  /* 0x0000000706078211 */ /* 0x010fca00078ec0ff */
[----:B------:R-:W-:-:S05]  /*25d0*/  @!P0 IMAD R0, R0, 0x4, R7 ;  /* 0x0000000400008824 */ /* 0x000fca00078e0207 */
[----:B------:R0:W-:Y:S01]  /*25e0*/  @!P0 STS [R0], R3 ;  /* 0x0000000300008388 */ /* 0x0001e20000000800 */
[----:B------:R-:W-:Y:S01]  /*25f0*/  BAR.SYNC.DEFER_BLOCKING 0x0 ;  /* 0x0000000000007b1d */ /* 0x000fe20000010000 */
[----:B------:R-:W-:Y:S01]  /*2600*/  ISETP.GT.AND P0, PT, R5, 0x1, PT ;  /* 0x000000010500780c */ /* 0x000fe20003f04270 */
[----:B------:R-:W-:-:S04]  /*2610*/  HFMA2.MMA R8, -RZ, RZ, 0, 0 ;  /* 0x00000000ff087435 */ /* 0x000fc800000001ff */
[----:B------:R-:W-:Y:S01]  /*2620*/  ULDC.64 UR6, c[0x0][0x2b0] ;  /* 0x0000ac0000067ab9 */ /* 0x000fe20000000a00 */
[----:B------:R-:W-:Y:S07]  /*2630*/  BSSY B0, `(.L_x_1604) ;  /* 0x000002b000007945 */ /* 0x000fee0003800000 */
[----:B0-----:R-:W0:Y:S01]  /*2640*/  @!P0 S2R R3, SR_CgaCtaId ;  /* 0x0000000000038919 */ /* 0x001e220000008800 */
[----:B------:R-:W-:-:S04]  /*2650*/  @!P0 MOV R0, 0x400 ;  /* 0x0000040000008802 */ /* 0x000fc80000000f00 */
[----:B0-----:R-:W-:Y:S02]  /*2660*/  @!P0 LEA R6, R3, R0, 0x18 ;  /* 0x0000000003068211 */ /* 0x001fe400078ec0ff */
[----:B------:R-:W-:-:S03]  /*2670*/  MOV R0, 0xff7fffff ;  /* 0xff7fffff00007802 */ /* 0x000fc60000000f00 */
[----:B------:R-:W-:-:S05]  /*2680*/  @!P0 IMAD R5, R5, 0x4, R6 ;  /* 0x0000000405058824 */ /* 0x000fca00078e0206 */
[----:B------:R-:W0:Y:S04]  /*2690*/  @!P0 LDS R0, [R5] ;  /* 0x0000000005008984 */ /* 0x000e280000000800 */
[----:B0-----:R-:W0:Y:S02]  /*26a0*/  SHFL.BFLY PT, R3, R0, 0x1, 0x1f ;  /* 0x0c201f0000037f89 */ /* 0x001e2400000e0000 */
[----:B0-----:R-:W-:Y:S01]  /*26b0*/  FMNMX.FTZ R6, R3, R0, !PT ;  /* 0x0000000003067209 */ /* 0x001fe20007810000 */
[----:B------:R-:W-:-:S04]  /*26c0*/  IMAD.IADD R3, R23, 0x1, R16 ;  /* 0x0000000117037824 */ /* 0x000fc800078e0210 */
[----:B------:R0:W3:Y:S01]  /*26d0*/  SHFL.IDX PT, R12, R6, RZ, 0x1f ;  /* 0x00001fff060c7589 */ /* 0x0000e200000e0000 */
[----:B------:R-:W-:-:S13]  /*26e0*/  ISETP.GT.AND P1, PT, R3, R24, PT ;  /* 0x000000180300720c */ /* 0x000fda0003f24270 */
[----:B0-----:R-:W-:Y:S05]  /*26f0*/  @P1 BRA `(.L_x_1605) ;  /* 0x0000000000781947 */ /* 0x001fea0003800000 */
[----:B------:R-:W0:Y:S01]  /*2700*/  S2R R5, SR_CgaCtaId ;  /* 0x0000000000057919 */ /* 0x000e220000008800 */
[----:B------:R-:W-:Y:S01]  /*2710*/  MOV R0, 0x400 ;  /* 0x0000040000007802 */ /* 0x000fe20000000f00 */
[----:B------:R-:W-:Y:S01]  /*2720*/  ULDC.64 UR4, c[0x0][0x2b0] ;  /* 0x0000ac0000047ab9 */ /* 0x000fe20000000a00 */
[----:B------:R-:W-:Y:S01]  /*2730*/  IMAD.MOV.U32 R8, RZ, RZ, RZ ;  /* 0x000000ffff087224 */ /* 0x000fe200078e00ff */
[----:B------:R-:W-:Y:S02]  /*2740*/  ISETP.NE.U32.AND P0, PT, RZ, UR4, PT ;  /* 0x00000004ff007c0c */ /* 0x000fe4000bf05070 */
[----:B------:R-:W-:Y:S02]  /*2750*/  VIADD R0, R0, 0x50 ;  /* 0x0000005000007836 */ /* 0x000fe40000000000 */
[----:B------:R-:W-:-:S03]  /*2760*/  ISETP.NE.AND.EX P0, PT, RZ, UR5, PT, P0 ;  /* 0x00000005ff007c0c */ /* 0x000fc6000bf05300 */
[----:B0-----:R-:W-:Y:S02]  /*2770*/  LEA R18, R5, R0, 0x18 ;  /* 0x0000000005127211 */ /* 0x001fe400078ec0ff */
[----:B------:R-:W-:-:S08]  /*2780*/  MOV R0, R3 ;  /* 0x0000000300007202 */ /* 0x000fd00000000f00 */
.L_x_1609:
[----:B------:R-:W-:Y:S01]  /*2790*/  IMAD.IADD R5, R0, 0x1, -R23 ;  /* 0x0000000100057824 */ /* 0x000fe200078e0a17 */
[----:B------:R-:W-:Y:S03]  /*27a0*/  BSSY B1, `(.L_x_1606) ;  /* 0x000000e000017945 */ /* 0x000fe60003800000 */
[----:B------:R-:W-:Y:S01]  /*27b0*/  IMAD R14, R5, 0x4, R18 ;  /* 0x00000004050e7824 */ /* 0x000fe200078e0212 */
[----:B------:R-:W-:Y:S06]  /*27c0*/  @!P0 BRA `(.L_x_1607) ;  /* 0x00000000001c8947 */ /* 0x000fec0003800000 */
[----:B------:R-:W-:Y:S02]  /*27d0*/  SHF.R.S32.HI R10, RZ, 0x1f, R0 ;  /* 0x0000001fff0a7819 */ /* 0x000fe40000011400 */
[----:B------:R-:W-:-:S04]  /*27e0*/  IADD3 R6, P2, P3, R0, UR6, R25 ;  /* 0x0000000600067c10 */ /* 0x000fc8000fb5e019 */
[----:B------:R-:W-:-:S05]  /*27f0*/  IADD3.X R7, R10, UR7, R21, P2, P3 ;  /* 0x000000070a077c10 */ /* 0x000fca00097e6415 */
[----:B------:R-:W4:Y:S02]  /*2800*/  LDG.E.U8 R6, desc[UR36][R6.64] ;  /* 0x0000002406067981 */ /* 0x000f24000c1e1100 */
[----:B----4-:R-:W-:-:S13]  /*2810*/  ISETP.NE.AND P2, PT, R6, RZ, PT ;  /* 0x000000ff0600720c */ /* 0x010fda0003f45270 */
[----:B------:R-:W-:Y:S01]  /*2820*/  @P2 MOV R5, RZ ;  /* 0x000000ff00052202 */ /* 0x000fe20000000f00 */
[----:B------:R-:W-:Y:S06]  /*2830*/  @P2 BRA `(.L_x_1608) ;  /* 0x0000000000102947 */ /* 0x000fec0003800000 */
.L_x_1607:
[----:B------:R-:W3:Y:S02]  /*2840*/  LDS R5, [R14] ;  /* 0x000000000e057984 */ /* 0x000ee40000000800 */
[----:B---3--:R-:W-:-:S04]  /*2850*/  FADD.FTZ R5, -R12, R5 ;  /* 0x000000050c057221 */ /* 0x008fc80000010100 */
[----:B------:R-:W-:-:S06]  /*2860*/  FMUL.FTZ R5, R5, 1.4426950216293334961 ;  /* 0x3fb8aa3b05057820 */ /* 0x000fcc0000410000 */
[----:B------:R-:W0:Y:S02]  /*2870*/  MUFU.EX2 R5, R5 ;  /* 0x0000000500057308 */ /* 0x000e240000000800 */
.L_x_1608:
[----:B------:R-:W-:Y:S05]  /*2880*/  BSYNC B1 ;  /* 0x0000000000017941 */ /* 0x000fea0003800000 */
.L_x_1606:
[----:B0-----:R0:W-:Y:S01]  /*2890*/  STS [R14], R5 ;  /* 0x000000050e007388 */ /* 0x0011e20000000800 */
[----:B------:R-:W-:Y:S02]  /*28a0*/  VIADD R0, R0, 0x40 ;  /* 0x0000004000007836 */ /* 0x000fe40000000000 */
[----:B------:R-:W-:-:S03]  /*28b0*/  FADD.FTZ R8, R5, R8 ;  /* 0x0000000805087221 */ /* 0x000fc60000010000 */
[----:B------:R-:W-:-:S13]  /*28c0*/  ISETP.GT.AND P2, PT, R0, R24, PT ;  /* 0x000000180000720c */ /* 0x000fda0003f44270 */
[----:B0-----:R-:W-:Y:S05]  /*28d0*/  @!P2 BRA `(.L_x_1609) ;  /* 0xfffffffc00aca947 */ /* 0x001fea000383ffff */
.L_x_1605:
[----:B------:R-:W-:Y:S05]  /*28e0*/  BSYNC B0 ;  /* 0x0000000000007941 */ /* 0x000fea0003800000 */
.L_x_1604:
[----:B------:R-:W0:Y:S01]  /*28f0*/  SHFL.BFLY PT, R5, R8, 0x10, 0x1f ;  /* 0x0e001f0008057f89 */ /* 0x000e2200000e0000 */
        /* <DEDUP_REMOVED lines=14> */
[----:B0-----:R-:W-:Y:S01]  /*29e0*/  FADD.FTZ R5, R5, R8 ;  /* 0x0000000805057221 */ /* 0x001fe20000010000 */
[----:B------:R-:W-:Y:S01]  /*29f0*/  @!P0 MOV R8, 0x400 ;  /* 0x0000040000088802 */ /* 0x000fe20000000f00 */
[----:B------:R-:W-:Y:S01]  /*2a00*/  ULDC.U8 UR4, c[0x0][0x31c] ;  /* 0x0000c70000047ab9 */ /* 0x000fe20000000000 */
[----:B------:R-:W-:Y:S02]  /*2a10*/  USHF.L.U32 UR5, UR5, 0x2, URZ ;  /* 0x0000000205057899 */ /* 0x000fe4000800063f */
[----:B------:R-:W0:Y:S01]  /*2a20*/  SHFL.BFLY PT, R0, R5, 0x8, 0x1f ;  /* 0x0d001f0005007f89 */ /* 0x000e2200000e0000 */
[----:B----4-:R-:W-:Y:S02]  /*2a30*/  ULEA UR10, UR9, UR6, 0x18 ;  /* 0x00000006090a7291 */ /* 0x010fe4000f8ec03f */
        /* <DEDUP_REMOVED lines=34> */
.L_x_1610:
[----:B------:R-:W-:Y:S01]  /*2c60*/  ULDC.64 UR8, c[0x0][0x310] ;  /* 0x0000c40000087ab9 */ /* 0x000fe20000000a00 */
[----:B------:R-:W-:Y:S04]  /*2c70*/  BSSY B0, `(.L_x_1611) ;  /* 0x0000014000007945 */ /* 0x000fe80003800000 */
[----:B------:R-:W-:Y:S05]  /*2c80*/  @P1 BRA `(.L_x_1612) ;  /* 0x0000000000481947 */ /* 0x000fea0003800000 */
[----:B-1----:R-:W-:-:S04]  /*2c90*/  FADD.FTZ R0, R0, 9.9999999747524270788e-07 ;  /* 0x358637bd00007421 */ /* 0x002fc80000010000 */
[----:B------:R1:W2:Y:S03]  /*2ca0*/  MUFU.RCP R9, R0 ;  /* 0x0000000000097308 */ /* 0x0002a60000001000 */
.L_x_1614:
[----:B0-----:R-:W-:-:S05]  /*2cb0*/  IMAD.IADD R5, R3, 0x1, -R23 ;  /* 0x0000000103057824 */ /* 0x001fca00078e0a17 */
[C---:B-1----:R-:W-:Y:S02]  /*2cc0*/  LEA R0, R5.reuse, UR10, 0x2 ;  /* 0x0000000a05007c11 */ /* 0x042fe4000f8e10ff */
[----:B------:R-:W-:-:S04]  /*2cd0*/  LEA R5, R5, UR11, 0x1 ;  /* 0x0000000b05057c11 */ /* 0x000fc8000f8e08ff */
[----:B------:R-:W2:Y:S02]  /*2ce0*/  LDS R0, [R0] ;  /* 0x0000000000007984 */ /* 0x000ea40000000800 */
[----:B--2---:R-:W-:-:S05]  /*2cf0*/  FMUL.FTZ R11, R0, R9 ;  /* 0x00000009000b7220 */ /* 0x004fca0000410000 */
[----:B0-----:R-:W-:-:S05]  /*2d00*/  F2FP.F16.F32.PACK_AB R6, RZ, R11 ;  /* 0x0000000bff06723e */ /* 0x001fca00000000ff */
[----:B------:R0:W-:Y:S01]  /*2d10*/  STS.U16 [R5], R6 ;  /* 0x0000000605007388 */ /* 0x0001e20000000400 */
[----:B------:R-:W-:Y:S05]  /*2d20*/  @!P0 BRA `(.L_x_1613) ;  /* 0x0000000000148947 */ /* 0x000fea0003800000 */
[----:B------:R-:W-:-:S04]  /*2d30*/  IADD3 R0, P1, R3, UR4, RZ ;  /* 0x0000000403007c10 */ /* 0x000fc8000ff3e0ff */
[----:B0-----:R-:W-:Y:S02]  /*2d40*/  LEA.HI.X.SX32 R5, R3, UR5, 0x1, P1 ;  /* 0x0000000503057c11 */ /* 0x001fe400088f0eff */
[----:B------:R-:W-:-:S04]  /*2d50*/  LEA R6, P1, R0, UR8, 0x2 ;  /* 0x0000000800067c11 */ /* 0x000fc8000f8210ff */
[----:B------:R-:W-:-:S05]  /*2d60*/  LEA.HI.X R7, R0, UR9, R5, 0x2, P1 ;  /* 0x0000000900077c11 */ /* 0x000fca00088f1405 */
[----:B------:R1:W-:Y:S04]  /*2d70*/  STG.E desc[UR36][R6.64], R11 ;  /* 0x0000000b06007986 */ /* 0x0003e8000c101924 */
.L_x_1613:
[----:B------:R-:W-:-:S05]  /*2d80*/  VIADD R3, R3, 0x40 ;  /* 0x0000004003037836 */ /* 0x000fca0000000000 */
[----:B------:R-:W-:-:S13]  /*2d90*/  ISETP.GT.AND P1, PT, R3, R24, PT ;  /* 0x000000180300720c */ /* 0x000fda0003f24270 */
[----:B------:R-:W-:Y:S05]  /*2da0*/  @!P1 BRA `(.L_x_1614) ;  /* 0xfffffffc00c09947 */ /* 0x000fea000383ffff */
.L_x_1612:
[----:B------:R-:W-:Y:S05]  /*2db0*/  BSYNC B0 ;  /* 0x0000000000007941 */ /* 0x000fea0003800000 */
.L_x_1611:
[----:B------:R-:W-:Y:S01]  /*2dc0*/  SHF.R.S32.HI R3, RZ, 0x1f, R24 ;  /* 0x0000001fff037819 */ /* 0x000fe20000011418 */
[----:B------:R-:W-:Y:S01]  /*2dd0*/  ULDC.64 UR4, c[0x0][0x240] ;  /* 0x0000900000047ab9 */ /* 0x000fe20000000a00 */
[----:B0-----:R-:W-:Y:S02]  /*2de0*/  SHF.R.S32.HI R5, RZ, 0x1f, R16 ;  /* 0x0000001fff057819 */ /* 0x001fe40000011410 */
[----:B-1----:R-:W-:Y:S02]  /*2df0*/  CS2R R10, SRZ ;  /* 0x00000000000a7805 */ /* 0x002fe4000001ff00 */
[----:B------:R-:W-:Y:S02]  /*2e00*/  LEA.HI R3, R3, R24, RZ, 0x4 ;  /* 0x0000001803037211 */ /* 0x000fe400078f20ff */
[----:B------:R-:W-:Y:S02]  /*2e10*/  CS2R R8, SRZ ;  /* 0x0000000000087805 */ /* 0x000fe4000001ff00 */
[----:B------:R-:W-:Y:S01]  /*2e20*/  ISETP.NE.U32.AND P0, PT, RZ, UR4, PT ;  /* 0x00000004ff007c0c */ /* 0x000fe2000bf05070 */
[----:B------:R-:W-:Y:S01]  /*2e30*/  ULDC UR4, c[0x0][0x284] ;  /* 0x0000a10000047ab9 */ /* 0x000fe20000000800 */
[----:B------:R-:W-:Y:S01]  /*2e40*/  LEA.HI R5, R5, R16, RZ, 0x2 ;  /* 0x0000001005057211 */ /* 0x000fe200078f10ff */
[----:B------:R-:W-:Y:S01]  /*2e50*/  ULDC.64 UR8, c[0x0][0x250] ;  /* 0x0000940000087ab9 */ /* 0x000fe20000000a00 */
[----:B------:R-:W-:-:S02]  /*2e60*/  LOP3.LUT R3, R3, 0xfffffff0, RZ, 0xc0, !PT ;  /* 0xfffffff003037812 */ /* 0x000fc400078ec0ff */
[----:B------:R-:W-:Y:S02]  /*2e70*/  ISETP.NE.AND.EX P0, PT, RZ, UR5, PT, P0 ;  /* 0x00000005ff007c0c */ /* 0x000fe4000bf05300 */
[----:B---3--:R-:W-:Y:S02]  /*2e80*/  SHF.R.S32.HI R12, RZ, 0x2, R5 ;  /* 0x00000002ff0c7819 */ /* 0x008fe40000011405 */
[----:B------:R-:W-:Y:S02]  /*2e90*/  IADD3 R3, -R3, R24, RZ ;  /* 0x0000001803037210 */ /* 0x000fe40007ffe1ff */
[----:B------:R-:W-:Y:S02]  /*2ea0*/  SHF.R.S32.HI R5, RZ, 0x1f, R16 ;  /* 0x0000001fff057819 */ /* 0x000fe40000011410 */
[----:B------:R-:W-:Y:S02]  /*2eb0*/  ISETP.NE.OR P0, PT, R12, R3, !P0 ;  /* 0x000000030c00720c */ /* 0x000fe40004705670 */
[----:B------:R-:W-:-:S04]  /*2ec0*/  LEA.HI R5, R5, R16, RZ, 0x2 ;  /* 0x0000001005057211 */ /* 0x000fc800078f10ff */
[----:B------:R-:W-:Y:S01]  /*2ed0*/  LOP3.LUT R5, R5, 0xfffffffc, RZ, 0xc0, !PT ;  /* 0xfffffffc05057812 */ /* 0x000fe200078ec0ff */
[----:B------:R-:W-:-:S04]  /*2ee0*/  IMAD.U32 R29, RZ, RZ, UR4 ;  /* 0x00000004ff1d7e24 */ /* 0x000fc8000f8e00ff */
[----:B------:R-:W-:Y:S02]  /*2ef0*/  IMAD.IADD R5, R16, 0x1, -R5 ;  /* 0x0000000110057824 */ /* 0x000fe400078e0a05 */
[----:B------:R-:W0:Y:S01]  /*2f00*/  @!P0 S2R R0, SR_CTAID.X ;  /* 0x0000000000008919 */ /* 0x000e220000002500 */
[----:B------:R-:W1:Y:S01]  /*2f10*/  @!P0 LDC.64 R6, c[0x0][0x240] ;  /* 0x00009000ff068b82 */ /* 0x000e620000000a00 */
[----:B------:R-:W-:Y:S01]  /*2f20*/  IMAD.SHL.U32 R31, R5, 0x8, RZ ;  /* 0x00000008051f7824 */ /* 0x000fe200078e00ff */
[----:B------:R-:W-:-:S04]  /*2f30*/  VIMNMX R37, R24, R29, PT ;  /* 0x0000001d18257248 */ /* 0x000fc80003fe0100 */
[----:B------:R-:W-:Y:S01]  /*2f40*/  ISETP.GE.AND P1, PT, R28, R37, PT ;  /* 0x000000251c00720c */ /* 0x000fe20003f26270 */
[----:B------:R-:W-:Y:S01]  /*2f50*/  BSSY B0, `(.L_x_1615) ;  /* 0x000008e000007945 */ /* 0x000fe20003800000 */
[----:B-----5:R-:W-:Y:S01]  /*2f60*/  IMAD.MOV.U32 R17, RZ, RZ, RZ ;  /* 0x000000ffff117224 */ /* 0x020fe200078e00ff */
[----:B------:R-:W-:Y:S01]  /*2f70*/  LEA R13, R12, UR11, 0x1 ;  /* 0x0000000b0c0d7c11 */ /* 0x000fe2000f8e08ff */
[----:B------:R-:W-:Y:S01]  /*2f80*/  IMAD.MOV.U32 R18, RZ, RZ, RZ ;  /* 0x000000ffff127224 */ /* 0x000fe200078e00ff */
[----:B0-----:R-:W-:Y:S01]  /*2f90*/  @!P0 LEA R5, R0, R31, 0x5 ;  /* 0x0000001f00058211 */ /* 0x001fe200078e28ff */
[----:B------:R-:W-:-:S04]  /*2fa0*/  IMAD R31, R4, R29, R31 ;  /* 0x0000001d041f7224 */ /* 0x000fc800078e021f */
[----:B-1----:R-:W-:Y:S01]  /*2fb0*/  @!P0 IMAD.WIDE R6, R5, 0x2, R6 ;  /* 0x0000000205068825 */ /* 0x002fe200078e0206 */
[----:B------:R-:W-:-:S04]  /*2fc0*/  HFMA2.MMA R0, -RZ, RZ, 0, 0 ;  /* 0x00000000ff007435 */ /* 0x000fc800000001ff */
[----:B------:R0:W5:Y:S01]  /*2fd0*/  @!P0 LDG.E.128 R8, desc[UR36][R6.64] ;  /* 0x0000002406088981 */ /* 0x000162000c1e1d00 */
[----:B------:R-:W-:Y:S01]  /*2fe0*/  BAR.SYNC.DEFER_BLOCKING 0x0 ;  /* 0x0000000000007b1d */ /* 0x000fe20000010000 */
[----:B------:R-:W-:Y:S01]  /*2ff0*/  ISETP.NE.AND P0, PT, R12, R3, PT ;  /* 0x000000030c00720c */ /* 0x000fe20003f05270 */
[----:B------:R-:W-:Y:S01]  /*3000*/  IMAD.MOV.U32 R3, RZ, RZ, RZ ;  /* 0x000000ffff037224 */ /* 0x000fe200078e00ff */
[----:B------:R-:W-:Y:S02]  /*3010*/  CS2R R4, SRZ ;  /* 0x0000000000047805 */ /* 0x000fe4000001ff00 */
[----:B------:R-:W-:Y:S02]  /*3020*/  SHF.R.S32.HI R33, RZ, 0x1f, R31 ;  /* 0x0000001fff217819 */ /* 0x000fe4000001141f */
[----:B0-----:R-:W-:Y:S01]  /*3030*/  CS2R R6, SRZ ;  /* 0x0000000000067805 */ /* 0x001fe2000001ff00 */
[----:B------:R-:W-:Y:S06]  /*3040*/  @P1 BRA `(.L_x_1616) ;  /* 0x0000000400f81947 */ /* 0x000fec0003800000 */
[----:B------:R-:W-:Y:S01]  /*3050*/  IADD3 R0, -R23, -0x2, -R12 ;  /* 0xfffffffe17007810 */ /* 0x000fe20007ffe90c */
[----:B------:R-:W-:Y:S01]  /*3060*/  BSSY B1, `(.L_x_1617) ;  /* 0x0000030000017945 */ /* 0x000fe20003800000 */
[----:B------:R-:W-:Y:S01]  /*3070*/  LOP3.LUT R3, RZ, R37, RZ, 0x33, !PT ;  /* 0x00000025ff037212 */ /* 0x000fe200078e33ff */
[----:B------:R-:W-:Y:S01]  /*3080*/  IMAD.MOV.U32 R18, RZ, RZ, RZ ;  /* 0x000000ffff127224 */ /* 0x000fe200078e00ff */
[----:B------:R-:W-:Y:S01]  /*3090*/  CS2R R6, SRZ ;  /* 0x0000000000067805 */ /* 0x000fe2000001ff00 */
[----:B------:R-:W-:Y:S01]  /*30a0*/  IMAD.MOV.U32 R30, RZ, RZ, R28 ;  /* 0x000000ffff1e7224 */ /* 0x000fe200078e001c */
[----:B------:R-:W-:Y:S02]  /*30b0*/  IADD3 R0, R0, -R3, RZ ;  /* 0x8000000300007210 */ /* 0x000fe40007ffe0ff */
[----:B------:R-:W-:Y:S02]  /*30c0*/  CS2R R4, SRZ ;  /* 0x0000000000047805 */ /* 0x000fe4000001ff00 */
[----:B------:R-:W-:Y:S01]  /*30d0*/  MOV R3, RZ ;  /* 0x000000ff00037202 */ /* 0x000fe20000000f00 */
[----:B------:R-:W-:Y:S01]  /*30e0*/  IMAD.MOV.U32 R17, RZ, RZ, RZ ;  /* 0x000000ffff117224 */ /* 0x000fe200078e00ff */
[----:B------:R-:W-:-:S02]  /*30f0*/  LOP3.LUT P1, RZ, R0, 0x10, RZ, 0xc0, !PT ;  /* 0x0000001000ff7812 */ /* 0x000fc4000782c0ff */
[----:B------:R-:W-:Y:S01]  /*3100*/  LOP3.LUT P2, RZ, R0, 0xfffffff0, RZ, 0xc0, !PT ;  /* 0xfffffff000ff7812 */ /* 0x000fe2000784c0ff */
[----:B------:R-:W-:-:S10]  /*3110*/  IMAD.MOV.U32 R0, RZ, RZ, RZ ;  /* 0x000000ffff007224 */ /* 0x000fd400078e00ff */
[----:B------:R-:W-:Y:S05]  /*3120*/  @P1 BRA `(.L_x_1618) ;  /* 0x00000000008c1947 */ /* 0x000fea0003800000 */
[----:B------:R-:W-:Y:S01]  /*3130*/  IADD3 R0, P1, R25, R28, RZ ;  /* 0x0000001c19007210 */ /* 0x000fe20007f3e0ff */
[----:B------:R-:W-:Y:S01]  /*3140*/  ULDC.64 UR4, c[0x0][0x258] ;  /* 0x0000960000047ab9 */ /* 0x000fe20000000a00 */
[----:B------:R-:W0:Y:S02]  /*3150*/  LDS.U16 R13, [R13] ;  /* 0x000000000d0d7984 */ /* 0x000e240000000400 */
[----:B------:R-:W-:Y:S02]  /*3160*/  LEA.HI.X.SX32 R3, R28, R21, 0x1, P1 ;  /* 0x000000151c037211 */ /* 0x000fe400008f0eff */
        /* <DEDUP_REMOVED lines=16> */
[--C-:B------:R-:W-:Y:S02]  /*3270*/  HADD2.F32 R0, -RZ, R5.reuse.H0_H0 ;  /* 0x20000005ff007230 */ /* 0x100fe40000004100 */
[----:B------:R-:W-:Y:S01]  /*3280*/  FFMA.FTZ R18, R17, R18, RZ ;  /* 0x0000001211127223 */ /* 0x000fe200000100ff */
[----:B------:R-:W-:-:S02]  /*3290*/  HADD2.F32 R12, -RZ, R5.H1_H1 ;  /* 0x30000005ff0c7230 */ /* 0x000fc40000004100 */
[--C-:B------:R-:W-:Y:S02]  /*32a0*/  HADD2.F32 R14, -RZ, R6.reuse.H0_H0 ;  /* 0x20000006ff0e7230 */ /* 0x100fe40000004100 */
[----:B------:R-:W-:Y:S02]  /*32b0*/  HADD2.F32 R20, -RZ, R6.H1_H1 ;  /* 0x30000006ff147230 */ /* 0x000fe40000004100 */
[C---:B------:R-:W-:Y:S01]  /*32c0*/  FFMA.FTZ R6, R17.reuse, R0, RZ ;  /* 0x0000000011067223 */ /* 0x040fe200000100ff */
[--C-:B------:R-:W-:Y:S02]  /*32d0*/  HADD2.F32 R22, -RZ, R7.reuse.H0_H0 ;  /* 0x20000007ff167230 */ /* 0x100fe40000004100 */
        /* <DEDUP_REMOVED lines=8> */
.L_x_1618:
[----:B------:R-:W-:Y:S05]  /*3360*/  BSYNC B1 ;  /* 0x0000000000017941 */ /* 0x000fea0003800000 */
.L_x_1617:
[----:B------:R-:W-:Y:S05]  /*3370*/  @!P2 BRA `(.L_x_1616) ;  /* 0x00000004002ca947 */ /* 0x000fea0003800000 */
[C---:B------:R-:W-:Y:S01]  /*3380*/  LEA R12, R30.reuse, UR6, 0x1 ;  /* 0x000000061e0c7c11 */ /* 0x040fe2000f8e08ff */
[----:B------:R-:W-:Y:S01]  /*3390*/  ULDC UR7, c[0x0][0x288] ;  /* 0x0000a20000077ab9 */ /* 0x000fe20000000800 */
[----:B------:R-:W-:Y:S01]  /*33a0*/  IADD3 R33, P1, R25, R30, RZ ;  /* 0x0000001e19217210 */ /* 0x000fe20007f3e0ff */
[----:B------:R-:W-:Y:S01]  /*33b0*/  ULDC.64 UR4, c[0x0][0x258] ;  /* 0x0000960000047ab9 */ /* 0x000fe20000000a00 */
[----:B------:R-:W-:Y:S01]  /*33c0*/  IMAD R39, R29, UR7, RZ ;  /* 0x000000071d277c24 */ /* 0x000fe2000f8e02ff */
[----:B------:R-:W-:Y:S01]  /*33d0*/  SHF.L.U32 R36, R30, 0x5, RZ ;  /* 0x000000051e247819 */ /* 0x000fe200000006ff */
[----:B------:R-:W-:Y:S01]  /*33e0*/  VIADD R12, R12, 0x20 ;  /* 0x000000200c0c7836 */ /* 0x000fe20000000000 */
[----:B------:R-:W-:Y:S01]  /*33f0*/  LEA.HI.X.SX32 R14, R30, R21, 0x1, P1 ;  /* 0x000000151e0e7211 */ /* 0x000fe200008f0eff */
[----:B------:R-:W-:Y:S01]  /*3400*/  IMAD.MOV.U32 R38, RZ, RZ, RZ ;  /* 0x000000ffff267224 */ /* 0x000fe200078e00ff */
[----:B------:R-:W-:Y:S01]  /*3410*/  LEA R32, P1, R33, UR4, 0x2 ;  /* 0x0000000421207c11 */ /* 0x000fe2000f8210ff */
[----:B------:R-:W-:-:S02]  /*3420*/  IMAD R12, R23, -0x2, R12 ;  /* 0xfffffffe170c7824 */ /* 0x000fc400078e020c */
[----:B------:R-:W-:Y:S01]  /*3430*/  IMAD.SHL.U32 R39, R39, 0x20, RZ ;  /* 0x0000002027277824 */ /* 0x000fe200078e00ff */
[----:B------:R-:W-:Y:S02]  /*3440*/  LEA.HI.X R33, R33, UR5, R14, 0x2, P1 ;  /* 0x0000000521217c11 */ /* 0x000fe400088f140e */
[----:B------:R-:W-:-:S07]  /*3450*/  IADD3 R34, R12, UR10, RZ ;  /* 0x0000000a0c227c10 */ /* 0x000fce000fffe0ff */
.L_x_1619:
[----:B------:R-:W2:Y:S04]  /*3460*/  LDG.E R12, desc[UR36][R32.64] ;  /* 0x00000024200c7981 */ /* 0x000ea8000c1e1900 */
[----:B------:R-:W3:Y:S01]  /*3470*/  LDG.E R22, desc[UR36][R32.64+0x40] ;  /* 0x0000402420167981 */ /* 0x000ee2000c1e1900 */
[----:B------:R-:W-:Y:S01]  /*3480*/  SHF.R.S32.HI R20, RZ, 0x1f, R31 ;  /* 0x0000001fff147819 */ /* 0x000fe2000001141f */
[----:B------:R-:W-:Y:S02]  /*3490*/  VIADD R21, R36, 0x200 ;  /* 0x0000020024157836 */ /* 0x000fe40000000000 */
[----:B------:R-:W0:Y:S04]  /*34a0*/  LDS.U16 R40, [R34+-0x20] ;  /* 0xffffe00022287984 */ /* 0x000e280000000400 */
[----:B------:R1:W4:Y:S01]  /*34b0*/  LDS.U16 R41, [R34] ;  /* 0x0000000022297984 */ /* 0x0003220000000400 */
[----:B--2---:R-:W-:-:S04]  /*34c0*/  IMAD R13, R39, R12, R36 ;  /* 0x0000000c270d7224 */ /* 0x004fc800078e0224 */
[----:B------:R-:W-:-:S05]  /*34d0*/  IMAD.IADD R13, R13, 0x1, R38 ;  /* 0x000000010d0d7824 */ /* 0x000fca00078e0226 */
[----:B------:R-:W-:Y:S01]  /*34e0*/  IADD3 R14, P1, R31, R13, RZ ;  /* 0x0000000d1f0e7210 */ /* 0x000fe20007f3e0ff */
[----:B---3--:R-:W-:-:S03]  /*34f0*/  IMAD R21, R39, R22, R21 ;  /* 0x0000001627157224 */ /* 0x008fc600078e0215 */
[----:B------:R-:W-:Y:S02]  /*3500*/  LEA.HI.X.SX32 R13, R13, R20, 0x1, P1 ;  /* 0x000000140d0d7211 */ /* 0x000fe400008f0eff */
[----:B------:R-:W-:-:S04]  /*3510*/  LEA R12, P1, R14, UR8, 0x1 ;  /* 0x000000080e0c7c11 */ /* 0x000fc8000f8208ff */
[----:B------:R-:W-:Y:S02]  /*3520*/  LEA.HI.X R13, R14, UR9, R13, 0x1, P1 ;  /* 0x000000090e0d7c11 */ /* 0x000fe400088f0c0d */
[----:B------:R-:W-:-:S04]  /*3530*/  IADD3 R21, R21, R38, RZ ;  /* 0x0000002615157210 */ /* 0x000fc80007ffe0ff */
[----:B------:R-:W2:Y:S01]  /*3540*/  LDG.E.128 R12, desc[UR36][R12.64] ;  /* 0x000000240c0c7981 */ /* 0x000ea2000c1e1d00 */
[----:B------:R-:W-:-:S04]  /*3550*/  IADD3 R22, P1, R31, R21, RZ ;  /* 0x000000151f167210 */ /* 0x000fc80007f3e0ff */
[----:B------:R-:W-:Y:S02]  /*3560*/  LEA.HI.X.SX32 R21, R21, R20, 0x1, P1 ;  /* 0x0000001415157211 */ /* 0x000fe400008f0eff */
[----:B------:R-:W-:-:S04]  /*3570*/  LEA R20, P1, R22, UR8, 0x1 ;  /* 0x0000000816147c11 */ /* 0x000fc8000f8208ff */
[----:B------:R-:W-:-:S06]  /*3580*/  LEA.HI.X R21, R22, UR9, R21, 0x1, P1 ;  /* 0x0000000916157c11 */ /* 0x000fcc00088f0c15 */
[----:B------:R-:W3:Y:S01]  /*3590*/  LDG.E.128 R20, desc[UR36][R20.64] ;  /* 0x0000002414147981 */ /* 0x000ee2000c1e1d00 */
[----:B0-----:R-:W-:Y:S01]  /*35a0*/  HADD2.F32 R40, -RZ, R40.H0_H0 ;  /* 0x20000028ff287230 */ /* 0x001fe20000004100 */
[----:B------:R-:W-:Y:S01]  /*35b0*/  IADD3 R32, P1, R32, 0x80, RZ ;  /* 0x0000008020207810 */ /* 0x000fe20007f3e0ff */
[----:B------:R-:W-:Y:S01]  /*35c0*/  VIADD R30, R30, 0x20 ;  /* 0x000000201e1e7836 */ /* 0x000fe20000000000 */
[----:B-1----:R-:W-:Y:S01]  /*35d0*/  IADD3 R34, R34, 0x40, RZ ;  /* 0x0000004022227810 */ /* 0x002fe20007ffe0ff */
[----:B----4-:R-:W-:Y:S02]  /*35e0*/  HADD2.F32 R41, -RZ, R41.H0_H0 ;  /* 0x20000029ff297230 */ /* 0x010fe40000004100 */
[----:B------:R-:W-:Y:S01]  /*35f0*/  IMAD.X R33, RZ, RZ, R33, P1 ;  /* 0x000000ffff217224 */ /* 0x000fe200008e0621 */
[----:B------:R-:W-:Y:S01]  /*3600*/  ISETP.GE.AND P1, PT, R30, R37, PT ;  /* 0x000000251e00720c */ /* 0x000fe20003f26270 */
[----:B------:R-:W-:Y:S02]  /*3610*/  VIADD R38, R38, 0x400 ;  /* 0x0000040026267836 */ /* 0x000fe40000000000 */
[----:B--2---:R-:W-:-:S02]  /*3620*/  HADD2.F32 R43, -RZ, R12.H0_H0 ;  /* 0x2000000cff2b7230 */ /* 0x004fc40000004100 */
[----:B------:R-:W-:-:S03]  /*3630*/  HADD2.F32 R12, -RZ, R12.H1_H1 ;  /* 0x3000000cff0c7230 */ /* 0x000fc60000004100 */
[C---:B------:R-:W-:Y:S01]  /*3640*/  FFMA.FTZ R18, R40.reuse, R43, R18 ;  /* 0x0000002b28127223 */ /* 0x040fe20000010012 */
[--C-:B------:R-:W-:Y:S02]  /*3650*/  HADD2.F32 R43, -RZ, R13.reuse.H0_H0 ;  /* 0x2000000dff2b7230 */ /* 0x100fe40000004100 */
[C---:B------:R-:W-:Y:S01]  /*3660*/  FFMA.FTZ R7, R40.reuse, R12, R7 ;  /* 0x0000000c28077223 */ /* 0x040fe20000010007 */
[----:B------:R-:W-:Y:S02]  /*3670*/  HADD2.F32 R12, -RZ, R13.H1_H1 ;  /* 0x3000000dff0c7230 */ /* 0x000fe40000004100 */
[--C-:B------:R-:W-:Y:S02]  /*3680*/  HADD2.F32 R13, -RZ, R14.reuse.H0_H0 ;  /* 0x2000000eff0d7230 */ /* 0x100fe40000004100 */
[C---:B------:R-:W-:Y:S01]  /*3690*/  FFMA.FTZ R6, R40.reuse, R43, R6 ;  /* 0x0000002b28067223 */ /* 0x040fe20000010006 */
[----:B------:R-:W-:Y:S02]  /*36a0*/  HADD2.F32 R14, -RZ, R14.H1_H1 ;  /* 0x3000000eff0e7230 */ /* 0x000fe40000004100 */
[C---:B------:R-:W-:Y:S01]  /*36b0*/  FFMA.FTZ R5, R40.reuse, R12, R5 ;  /* 0x0000000c28057223 */ /* 0x040fe20000010005 */
[----:B------:R-:W-:Y:S01]  /*36c0*/  FFMA.FTZ R4, R40, R13, R4 ;  /* 0x0000000d28047223 */ /* 0x000fe20000010004 */
[----:B------:R-:W-:-:S02]  /*36d0*/  HADD2.F32 R13, -RZ, R15.H0_H0 ;  /* 0x2000000fff0d7230 */ /* 0x000fc40000004100 */
[C---:B------:R-:W-:Y:S01]  /*36e0*/  FFMA.FTZ R3, R40.reuse, R14, R3 ;  /* 0x0000000e28037223 */ /* 0x040fe20000010003 */
[----:B------:R-:W-:Y:S02]  /*36f0*/  HADD2.F32 R15, -RZ, R15.H1_H1 ;  /* 0x3000000fff0f7230 */ /* 0x000fe40000004100 */
[--C-:B---3--:R-:W-:Y:S02]  /*3700*/  HADD2.F32 R12, -RZ, R20.reuse.H0_H0 ;  /* 0x20000014ff0c7230 */ /* 0x108fe40000004100 */
[C---:B------:R-:W-:Y:S01]  /*3710*/  FFMA.FTZ R0, R40.reuse, R13, R0 ;  /* 0x0000000d28007223 */ /* 0x040fe20000010000 */
[----:B------:R-:W-:Y:S02]  /*3720*/  HADD2.F32 R20, -RZ, R20.H1_H1 ;  /* 0x30000014ff147230 */ /* 0x000fe40000004100 */
[----:B------:R-:W-:Y:S01]  /*3730*/  FFMA.FTZ R40, R40, R15, R17 ;  /* 0x0000000f28287223 */ /* 0x000fe20000010011 */
[----:B------:R-:W-:Y:S02]  /*3740*/  HADD2.F32 R15, -RZ, R22.H0_H0 ;  /* 0x20000016ff0f7230 */ /* 0x000fe40000004100 */
[----:B------:R-:W-:Y:S01]  /*3750*/  FFMA.FTZ R18, R41, R12, R18 ;  /* 0x0000000c29127223 */ /* 0x000fe20000010012 */
[----:B------:R-:W-:-:S02]  /*3760*/  HADD2.F32 R17, -RZ, R23.H0_H0 ;  /* 0x20000017ff117230 */ /* 0x000fc40000004100 */
        /* <DEDUP_REMOVED lines=10> */
[----:B------:R-:W-:Y:S01]  /*3810*/  FFMA.FTZ R17, R41, R23, R40 ;  /* 0x0000001729117223 */ /* 0x000fe20000010028 */
[----:B------:R-:W-:Y:S06]  /*3820*/  @!P1 BRA `(.L_x_1619) ;  /* 0xfffffffc000c9947 */ /* 0x000fec000383ffff */
.L_x_1616:
[----:B------:R-:W-:Y:S05]  /*3830*/  BSYNC B0 ;  /* 0x0000000000007941 */ /* 0x000fea0003800000 */
.L_x_1615:
[----:B------:R-:W-:Y:S01]  /*3840*/  ISETP.GE.AND P1, PT, R28, R24, PT ;  /* 0x000000181c00720c */ /* 0x000fe20003f26270 */
[----:B------:R-:W-:Y:S01]  /*3850*/  ULDC UR7, c[0x0][0x288] ;  /* 0x0000a20000077ab9 */ /* 0x000fe20000000800 */
[----:B------:R-:W-:Y:S01]  /*3860*/  SHF.R.S32.HI R13, RZ, 0x1f, R16 ;  /* 0x0000001fff0d7819 */ /* 0x000fe20000011410 */
[----:B------:R-:W-:Y:S01]  /*3870*/  ULDC.64 UR8, c[0x0][0x258] ;  /* 0x0000960000087ab9 */ /* 0x000fe20000000a00 */
[----:B------:R-:W-:Y:S01]  /*3880*/  IADD3 R33, R24, 0x1, -R35 ;  /* 0x0000000118217810 */ /* 0x000fe20007ffe823 */
[----:B------:R-:W-:Y:S01]  /*3890*/  ULDC.64 UR12, c[0x0][0x250] ;  /* 0x00009400000c7ab9 */ /* 0x000fe20000000a00 */
[----:B------:R-:W-:Y:S01]  /*38a0*/  LEA.HI R13, R13, R16, RZ, 0x2 ;  /* 0x000000100d0d7211 */ /* 0x000fe200078f10ff */
[----:B------:R-:W-:Y:S01]  /*38b0*/  BSSY B0, `(.L_x_1620) ;  /* 0x00000cc000007945 */ /* 0x000fe20003800000 */
[----:B------:R-:W-:Y:S02]  /*38c0*/  VIMNMX R33, RZ, R33, !PT ;  /* 0x00000021ff217248 */ /* 0x000fe40007fe0100 */
[----:B------:R-:W-:-:S03]  /*38d0*/  SHF.R.S32.HI R30, RZ, 0x2, R13 ;  /* 0x00000002ff1e7819 */ /* 0x000fc6000001140d */
[----:B------:R-:W-:Y:S05]  /*38e0*/  @P1 BRA `(.L_x_1621) ;  /* 0x0000000c00201947 */ /* 0x000fea0003800000 */
[----:B------:R-:W-:Y:S01]  /*38f0*/  LOP3.LUT R32, RZ, R30, RZ, 0x33, !PT ;  /* 0x0000001eff207212 */ /* 0x000fe200078e33ff */
[----:B------:R-:W-:Y:S01]  /*3900*/  BSSY B1, `(.L_x_1622) ;  /* 0x0000045000017945 */ /* 0x000fe20003800000 */
[----:B------:R-:W-:Y:S02]  /*3910*/  SHF.R.S32.HI R20, RZ, 0x1f, R25 ;  /* 0x0000001fff147819 */ /* 0x000fe40000011419 */
[----:B------:R-:W-:Y:S02]  /*3920*/  IADD3 R32, -R33, R24, R32 ;  /* 0x0000001821207210 */ /* 0x000fe40007ffe120 */
[----:B------:R-:W-:Y:S02]  /*3930*/  SHF.R.S32.HI R21, RZ, 0x1f, R31 ;  /* 0x0000001fff157819 */ /* 0x000fe4000001141f */
        /* <DEDUP_REMOVED lines=12> */
[----:B0-----:R-:W-:-:S06]  /*3a00*/  VIADD R22, R14, 0xffffffe ;  /* 0x0ffffffe0e167836 */ /* 0x001fcc0000000000 */
[----:B------:R-:W0:Y:S02]  /*3a10*/  F2I.FTZ.U32.TRUNC.NTZ R13, R22 ;  /* 0x00000016000d7305 */ /* 0x000e24000021f000 */
[----:B0-----:R-:W-:-:S05]  /*3a20*/  IADD3 R12, RZ, -R13, RZ ;  /* 0x8000000dff0c7210 */ /* 0x001fca0007ffe0ff */
        /* <DEDUP_REMOVED lines=14> */
[----:B------:R-:W-:-:S05]  /*3b10*/  IADD3 R14, P1, R25, R12, RZ ;  /* 0x0000000c190e7210 */ /* 0x000fca0007f3e0ff */
[----:B------:R-:W-:Y:S01]  /*3b20*/  IMAD.X R13, R20, 0x1, R13, P1 ;  /* 0x00000001140d7824 */ /* 0x000fe200008e060d */
        /* <DEDUP_REMOVED lines=31> */
[----:B------:R-:W-:-:S07]  /*3d20*/  FFMA.FTZ R17, R23, R12, R17 ;  /* 0x0000000c17117223 */ /* 0x000fce0000010011 */
.L_x_1625:
[----:B------:R-:W-:Y:S05]  /*3d30*/  BSYNC B2 ;  /* 0x0000000000027941 */ /* 0x000fea0003800000 */
.L_x_1624:
[----:B------:R-:W-:-:S07]  /*3d40*/  IADD3 R28, R28, 0x10, RZ ;  /* 0x000000101c1c7810 */ /* 0x000fce0007ffe0ff */
.L_x_1623:
[----:B------:R-:W-:Y:S05]  /*3d50*/  BSYNC B1 ;  /* 0x0000000000017941 */ /* 0x000fea0003800000 */
.L_x_1622:
[----:B------:R-:W-:-:S13]  /*3d60*/  LOP3.LUT P1, RZ, R32, 0xfffffff0, RZ, 0xc0, !PT ;  /* 0xfffffff020ff7812 */ /* 0x000fda000782c0ff */
[----:B------:R-:W-:Y:S05]  /*3d70*/  @!P1 BRA `(.L_x_1621) ;  /* 0x0000000400fc9947 */ /* 0x000fea0003800000 */
[----:B------:R-:W0:Y:S01]  /*3d80*/  LDC R29, c[0x0][0x284] ;  /* 0x0000a100ff1d7b82 */ /* 0x000e220000000800 */
[----:B------:R-:W-:Y:S01]  /*3d90*/  LEA R12, R28, UR6, 0x1 ;  /* 0x000000061c0c7c11 */ /* 0x000fe2000f8e08ff */
[----:B------:R-:W-:-:S04]  /*3da0*/  IMAD.MOV.U32 R32, RZ, RZ, RZ ;  /* 0x000000ffff207224 */ /* 0x000fc800078e00ff */
[----:B------:R-:W-:-:S04]  /*3db0*/  IMAD R12, R33, -0x2, R12 ;  /* 0xfffffffe210c7824 */ /* 0x000fc800078e020c */
[----:B------:R-:W-:-:S07]  /*3dc0*/  VIADD R35, R12, UR10 ;  /* 0x0000000a0c237c36 */ /* 0x000fce0008000000 */
.L_x_1630:
[C---:B0-----:R-:W-:Y:S01]  /*3dd0*/  ISETP.GE.AND P2, PT, R28.reuse, R29, PT ;  /* 0x0000001d1c00720c */ /* 0x041fe20003f46270 */
[----:B------:R-:W-:Y:S01]  /*3de0*/  BSSY B1, `(.L_x_1626) ;  /* 0x000003b000017945 */ /* 0x000fe20003800000 */
[----:B------:R-:W-:Y:S01]  /*3df0*/  IADD3 R36, R28, 0x10, RZ ;  /* 0x000000101c247810 */ /* 0x000fe20007ffe0ff */
[----:B------:R-:W-:-:S03]  /*3e00*/  IMAD.IADD R34, R35, 0x1, R32 ;  /* 0x0000000123227824 */ /* 0x000fc600078e0220 */
[----:B------:R-:W-:-:S07]  /*3e10*/  ISETP.GE.AND P1, PT, R36, R29, PT ;  /* 0x0000001d2400720c */ /* 0x000fce0003f26270 */
[----:B------:R-:W-:Y:S06]  /*3e20*/  @!P2 BRA `(.L_x_1627) ;  /* 0x0000000000d8a947 */ /* 0x000fec0003800000 */
[----:B------:R-:W-:Y:S01]  /*3e30*/  IABS R14, R29 ;  /* 0x0000001d000e7213 */ /* 0x000fe20000000000 */
[----:B------:R-:W-:Y:S01]  /*3e40*/  IMAD.MOV.U32 R12, RZ, RZ, RZ ;  /* 0x000000ffff0c7224 */ /* 0x000fe200078e00ff */
        /* <DEDUP_REMOVED lines=8> */
[----:B------:R-:W-:-:S04]  /*3ed0*/  IMAD R23, R23, R14, RZ ;  /* 0x0000000e17177224 */ /* 0x000fc800078e02ff */
        /* <DEDUP_REMOVED lines=43> */
.L_x_1627:
[----:B------:R-:W-:Y:S05]  /*4190*/  BSYNC B1 ;  /* 0x0000000000017941 */ /* 0x000fea0003800000 */
.L_x_1626:
[----:B------:R-:W-:Y:S04]  /*41a0*/  BSSY B1, `(.L_x_1628) ;  /* 0x0000038000017945 */ /* 0x000fe80003800000 */
[----:B------:R-:W-:Y:S05]  /*41b0*/  @!P1 BRA `(.L_x_1629) ;  /* 0x0000000000d89947 */ /* 0x000fea0003800000 */
[----:B------:R-:W-:Y:S01]  /*41c0*/  IABS R14, R29 ;  /* 0x0000001d000e7213 */ /* 0x000fe20000000000 */
[----:B------:R-:W-:Y:S01]  /*41d0*/  IMAD.MOV.U32 R12, RZ, RZ, RZ ;  /* 0x000000ffff0c7224 */ /* 0x000fe200078e00ff */
[----:B------:R-:W-:Y:S01]  /*41e0*/  IABS R37, R36 ;  /* 0x0000002400257213 */ /* 0x000fe20000000000 */
[----:B------:R-:W0:Y:S01]  /*41f0*/  LDS.U16 R34, [R34+0x20] ;  /* 0x0000200022227984 */ /* 0x000e220000000400 */
[----:B------:R-:W1:Y:S01]  /*4200*/  I2F.RP R15, R14 ;  /* 0x0000000e000f7306 */ /* 0x000e620000209400 */
[----:B------:R-:W-:Y:S02]  /*4210*/  ISETP.GE.AND P2, PT, R36, RZ, PT ;  /* 0x000000ff2400720c */ /* 0x000fe40003f46270 */
[----:B------:R-:W-:-:S05]  /*4220*/  ISETP.NE.AND P3, PT, R29, RZ, PT ;  /* 0x000000ff1d00720c */ /* 0x000fca0003f65270 */
[----:B-1----:R-:W1:Y:S02]  /*4230*/  MUFU.RCP R15, R15 ;  /* 0x0000000f000f7308 */ /* 0x002e640000001000 */
[----:B-1----:R-:W-:-:S06]  /*4240*/  VIADD R22, R15, 0xffffffe ;  /* 0x0ffffffe0f167836 */ /* 0x002fcc0000000000 */
[----:B------:R-:W1:Y:S02]  /*4250*/  F2I.FTZ.U32.TRUNC.NTZ R13, R22 ;  /* 0x00000016000d7305 */ /* 0x000e64000021f000 */
[----:B-1----:R-:W-:-:S05]  /*4260*/  IADD3 R23, RZ, -R13, RZ ;  /* 0x8000000dff177210 */ /* 0x002fca0007ffe0ff */
        /* <DEDUP_REMOVED lines=28> */
[--C-:B------:R-:W-:Y:S02]  /*4430*/  HADD2.F32 R22, -RZ, R12.reuse.H0_H0 ;  /* 0x2000000cff167230 */ /* 0x100fe40000004100 */
        /* <DEDUP_REMOVED lines=14> */
.L_x_1629:
[----:B------:R-:W-:Y:S05]  /*4520*/  BSYNC B1 ;  /* 0x0000000000017941 */ /* 0x000fea0003800000 */
.L_x_1628:
[----:B------:R-:W-:Y:S01]  /*4530*/  VIADD R28, R28, 0x20 ;  /* 0x000000201c1c7836 */ /* 0x000fe20000000000 */
[----:B------:R-:W-:-:S04]  /*4540*/  IADD3 R32, R32, 0x40, RZ ;  /* 0x0000004020207810 */ /* 0x000fc80007ffe0ff */
[----:B------:R-:W-:-:S13]  /*4550*/  ISETP.GE.AND P1, PT, R28, R24, PT ;  /* 0x000000181c00720c */ /* 0x000fda0003f26270 */
[----:B------:R-:W-:Y:S05]  /*4560*/  @!P1 BRA `(.L_x_1630) ;  /* 0xfffffff800189947 */ /* 0x000fea000383ffff */
.L_x_1621:
[----:B------:R-:W-:Y:S05]  /*4570*/  BSYNC B0 ;  /* 0x0000000000007941 */ /* 0x000fea0003800000 */
.L_x_1620:
[----:B------:R-:W0:Y:S01]  /*4580*/  S2R R12, SR_TID.X ;  /* 0x00000000000c7919 */ /* 0x000e220000002100 */
[----:B------:R-:W-:Y:S01]  /*4590*/  BSSY B0, `(.L_x_1631) ;  /* 0x0000061000007945 */ /* 0x000fe20003800000 */
[----:B0-----:R-:W-:-:S04]  /*45a0*/  SHF.R.S32.HI R13, RZ, 0x1f, R12 ;  /* 0x0000001fff0d7819 */ /* 0x001fc8000001140c */
[----:B------:R-:W-:-:S04]  /*45b0*/  LEA.HI R13, R13, R12, RZ, 0x2 ;  /* 0x0000000c0d0d7211 */ /* 0x000fc800078f10ff */
[----:B------:R-:W-:-:S05]  /*45c0*/  LOP3.LUT R13, R13, 0xfffffffc, RZ, 0xc0, !PT ;  /* 0xfffffffc0d0d7812 */ /* 0x000fca00078ec0ff */
[----:B------:R-:W-:-:S05]  /*45d0*/  IMAD.IADD R13, R12, 0x1, -R13 ;  /* 0x000000010c0d7824 */ /* 0x000fca00078e0a0d */
[----:B------:R-:W-:Y:S01]  /*45e0*/  SHF.L.U32 R25, R13, 0x3, RZ ;  /* 0x000000030d197819 */ /* 0x000fe200000006ff */
[----:B------:R-:W-:Y:S06]  /*45f0*/  @P0 BRA `(.L_x_1632) ;  /* 0x0000000400680947 */ /* 0x000fec0003800000 */
[----:B------:R-:W0:Y:S01]  /*4600*/  LDC R20, c[0x0][0x308] ;  /* 0x0000c200ff147b82 */ /* 0x000e220000000800 */
[----:B------:R-:W-:Y:S02]  /*4610*/  ULDC.64 UR4, c[0x0][0x2f0] ;  /* 0x0000bc0000047ab9 */ /* 0x000fe40000000a00 */
[----:B------:R-:W-:-:S04]  /*4620*/  ISETP.NE.U32.AND P0, PT, RZ, UR4, PT ;  /* 0x00000004ff007c0c */ /* 0x000fc8000bf05070 */
[----:B------:R-:W-:Y:S02]  /*4630*/  ISETP.NE.AND.EX P0, PT, RZ, UR5, PT, P0 ;  /* 0x00000005ff007c0c */ /* 0x000fe4000bf05300 */
[----:B------:R-:W-:Y:S01]  /*4640*/  IADD3 R31, R26, R25, RZ ;  /* 0x000000191a1f7210 */ /* 0x000fe20007ffe0ff */
[----:B------:R-:W-:Y:S01]  /*4650*/  IMAD.IADD R24, R24, 0x1, -R33 ;  /* 0x0000000118187824 */ /* 0x000fe200078e0a21 */
[----:B------:R-:W-:Y:S01]  /*4660*/  SHF.L.U32 R19, R19, 0x5, RZ ;  /* 0x0000000513137819 */ /* 0x000fe200000006ff */
[----:B------:R-:W-:-:S08]  /*4670*/  ULDC.64 UR4, c[0x0][0x250] ;  /* 0x0000940000047ab9 */ /* 0x000fd00000000a00 */
[----:B------:R-:W1:Y:S01]  /*4680*/  @P0 S2R R14, SR_CTAID.X ;  /* 0x00000000000e0919 */ /* 0x000e620000002500 */
[----:B------:R-:W1:Y:S01]  /*4690*/  @P0 LDC R15, c[0x0][0x288] ;  /* 0x0000a200ff0f0b82 */ /* 0x000e620000000800 */
[----:B0-----:R-:W-:-:S07]  /*46a0*/  ISETP.NE.AND P2, PT, R20, 0x2, PT ;  /* 0x000000021400780c */ /* 0x001fce0003f45270 */
[----:B------:R-:W0:Y:S08]  /*46b0*/  @P0 LDC.64 R12, c[0x0][0x2e8] ;  /* 0x0000ba00ff0c0b82 */ /* 0x000e300000000a00 */
[----:B------:R-:W2:Y:S01]  /*46c0*/  @P2 LDC.64 R20, c[0x0][0x238] ;  /* 0x00008e00ff142b82 */ /* 0x000ea20000000a00 */
[----:B-1----:R-:W-:-:S04]  /*46d0*/  @P0 IMAD R14, R27, R15, R14 ;  /* 0x0000000f1b0e0224 */ /* 0x002fc800078e020e */
[----:B------:R-:W-:-:S04]  /*46e0*/  @P0 IMAD R15, R14, 0x20, R25 ;  /* 0x000000200e0f0824 */ /* 0x000fc800078e0219 */
[----:B0-----:R-:W-:-:S04]  /*46f0*/  @P0 IMAD.WIDE R12, R15, 0x2, R12 ;  /* 0x000000020f0c0825 */ /* 0x001fc800078e020c */
[----:B--2---:R-:W-:Y:S02]  /*4700*/  @P2 IMAD.WIDE R20, R31, 0x2, R20 ;  /* 0x000000021f142825 */ /* 0x004fe400078e0214 */
[----:B------:R-:W5:Y:S04]  /*4710*/  @P0 LDG.E.128 R12, desc[UR36][R12.64] ;  /* 0x000000240c0c0981 */ /* 0x000f68000c1e1d00 */
[----:B------:R-:W5:Y:S01]  /*4720*/  @P2 LDG.E.128 R20, desc[UR36][R20.64] ;  /* 0x0000002414142981 */ /* 0x000f62000c1e1d00 */
[----:B------:R-:W-:Y:S01]  /*4730*/  LEA R24, R24, UR11, 0x1 ;  /* 0x0000000b18187c11 */ /* 0x000fe2000f8e08ff */
[----:B------:R-:W-:-:S05]  /*4740*/  IMAD R26, R2, R29, R25 ;  /* 0x0000001d021a7224 */ /* 0x000fca00078e0219 */
[----:B------:R-:W0:Y:S01]  /*4750*/  LDS.U16 R24, [R24] ;  /* 0x0000000018187984 */ /* 0x000e220000000400 */
[----:B------:R-:W-:Y:S02]  /*4760*/  SHF.R.S32.HI R28, RZ, 0x1f, R26 ;  /* 0x0000001fff1c7819 */ /* 0x000fe4000001141a */
[----:B------:R-:W-:-:S04]  /*4770*/  IADD3 R27, P1, R19, R26, RZ ;  /* 0x0000001a131b7210 */ /* 0x000fc80007f3e0ff */
[----:B------:R-:W-:Y:S02]  /*4780*/  LEA.HI.X.SX32 R28, R19, R28, 0x1, P1 ;  /* 0x0000001c131c7211 */ /* 0x000fe400008f0eff */
        /* <DEDUP_REMOVED lines=8> */
[----:B-1----:R-:W3:Y:S01]  /*4810*/  LDG.E R19, desc[UR36][R36.64+0x8] ;  /* 0x0000082424137981 */ /* 0x002ee2000c1e1900 */
[----:B--2---:R-:W-:Y:S01]  /*4820*/  PRMT R23, R20, 0x9910, RZ ;  /* 0x0000991014177816 */ /* 0x004fe200000000ff */
[----:B------:R1:W3:Y:S01]  /*4830*/  I2F.S8 R34, R20 ;  /* 0x0000001400227306 */ /* 0x0002e20000001400 */
[----:B------:R-:W-:-:S02]  /*4840*/  PRMT R31, R21, 0x9910, RZ ;  /* 0x00009910151f7816 */ /* 0x000fc400000000ff */
[--C-:B------:R-:W-:Y:S02]  /*4850*/  SHF.R.U64 R29, R20, 0x10, R21.reuse ;  /* 0x00000010141d7819 */ /* 0x100fe40000001215 */
[--C-:B------:R-:W-:Y:S02]  /*4860*/  SHF.R.U32.HI R22, RZ, 0x10, R21.reuse ;  /* 0x00000010ff167819 */ /* 0x100fe40000011615 */
[----:B------:R-:W-:Y:S01]  /*4870*/  SHF.R.S32.HI R28, RZ, 0x18, R21 ;  /* 0x00000018ff1c7819 */ /* 0x000fe20000011415 */
[----:B------:R2:W4:Y:S01]  /*4880*/  I2F.S8 R32, R21 ;  /* 0x0000001500207306 */ /* 0x0005220000001400 */
[----:B-1----:R-:W-:Y:S01]  /*4890*/  SHF.R.S32.HI R20, RZ, 0x8, R23 ;  /* 0x00000008ff147819 */ /* 0x002fe20000011417 */
[----:B------:R-:W-:-:S05]  /*48a0*/  IMAD.MOV.U32 R23, RZ, RZ, R31 ;  /* 0x000000ffff177224 */ /* 0x000fca00078e001f */
[----:B------:R-:W-:Y:S01]  /*48b0*/  SHF.R.S32.HI R23, RZ, 0x8, R23 ;  /* 0x00000008ff177819 */ /* 0x000fe20000011417 */
[----:B------:R-:W1:Y:S01]  /*48c0*/  I2F.S8 R22, R22 ;  /* 0x0000001600167306 */ /* 0x000e620000001400 */
[----:B--2---:R-:W-:Y:S01]  /*48d0*/  PRMT R21, R29, 0x9910, RZ ;  /* 0x000099101d157816 */ /* 0x004fe200000000ff */
[----:B---3--:R-:W-:-:S03]  /*48e0*/  FMUL.FTZ R34, R34, R19 ;  /* 0x0000001322227220 */ /* 0x008fc60000410000 */
[----:B------:R-:W-:Y:S01]  /*48f0*/  SHF.R.S32.HI R21, RZ, 0x8, R21 ;  /* 0x00000008ff157819 */ /* 0x000fe20000011415 */
[-C--:B----4-:R-:W-:Y:S02]  /*4900*/  FMUL.FTZ R32, R32, R19.reuse ;  /* 0x0000001320207220 */ /* 0x090fe40000410000 */
[----:B------:R-:W2:Y:S01]  /*4910*/  I2F.S16 R28, R28 ;  /* 0x0000001c001c7306 */ /* 0x000ea20000101400 */
[----:B-1----:R-:W-:-:S07]  /*4920*/  FMUL.FTZ R22, R22, R19 ;  /* 0x0000001316167220 */ /* 0x002fce0000410000 */
[----:B------:R-:W1:Y:S01]  /*4930*/  I2F.S8 R38, R29 ;  /* 0x0000001d00267306 */ /* 0x000e620000001400 */
[----:B--2---:R-:W-:-:S07]  /*4940*/  FMUL.FTZ R33, R28, R19 ;  /* 0x000000131c217220 */ /* 0x004fce0000410000 */
[----:B------:R-:W2:Y:S01]  /*4950*/  I2F.S16 R20, R20 ;  /* 0x0000001400147306 */ /* 0x000ea20000101400 */
[----:B-1----:R-:W-:-:S07]  /*4960*/  FMUL.FTZ R38, R38, R19 ;  /* 0x0000001326267220 */ /* 0x002fce0000410000 */
[----:B------:R1:W3:Y:S01]  /*4970*/  I2F.S16 R40, R23 ;  /* 0x0000001700287306 */ /* 0x0002e20000101400 */
[----:B--2---:R-:W-:-:S07]  /*4980*/  FMUL.FTZ R29, R20, R19 ;  /* 0x00000013141d7220 */ /* 0x004fce0000410000 */
[----:B------:R-:W2:Y:S01]  /*4990*/  I2F.S16 R36, R21 ;  /* 0x0000001500247306 */ /* 0x000ea20000101400 */
[----:B-1----:R-:W-:Y:S02]  /*49a0*/  F2FP.F16.F32.PACK_AB R23, R33, R22 ;  /* 0x000000162117723e */ /* 0x002fe400000000ff */
[----:B------:R-:W-:Y:S01]  /*49b0*/  F2FP.F16.F32.PACK_AB R20, R29, R34 ;  /* 0x000000221d14723e */ /* 0x000fe200000000ff */
[----:B---3--:R-:W-:-:S05]  /*49c0*/  FMUL.FTZ R31, R40, R19 ;  /* 0x00000013281f7220 */ /* 0x008fca0000410000 */
[----:B------:R-:W-:Y:S01]  /*49d0*/  F2FP.F16.F32.PACK_AB R22, R31, R32 ;  /* 0x000000201f16723e */ /* 0x000fe200000000ff */
[----:B--2---:R-:W-:-:S05]  /*49e0*/  FMUL.FTZ R19, R36, R19 ;  /* 0x0000001324137220 */ /* 0x004fca0000410000 */
[----:B------:R-:W-:-:S07]  /*49f0*/  F2FP.F16.F32.PACK_AB R21, R19, R38 ;  /* 0x000000261315723e */ /* 0x000fce00000000ff */
.L_x_1633:
        /* <DEDUP_REMOVED lines=26> */
.L_x_1632:
[----:B------:R-:W-:Y:S05]  /*4ba0*/  BSYNC B0 ;  /* 0x0000000000007941 */ /* 0x000fea0003800000 */
.L_x_1631:
[C---:B-----5:R-:W-:Y:S01]  /*4bb0*/  LOP3.LUT R8, R16.reuse, 0xffffffe0, RZ, 0xc0, !PT ;  /* 0xffffffe010087812 */ /* 0x060fe200078ec0ff */
[----:B------:R-:W-:Y:S01]  /*4bc0*/  BAR.SYNC.DEFER_BLOCKING 0x0 ;  /* 0x0000000000007b1d */ /* 0x000fe20000010000 */
[C---:B------:R-:W-:Y:S01]  /*4bd0*/  LOP3.LUT R9, R16.reuse, 0xfffffff0, RZ, 0xc0, !PT ;  /* 0xfffffff010097812 */ /* 0x040fe200078ec0ff */
[----:B------:R-:W-:Y:S01]  /*4be0*/  VIADD R13, R16, 0x3 ;  /* 0x00000003100d7836 */ /* 0x000fe20000000000 */
[----:B------:R-:W-:Y:S02]  /*4bf0*/  ISETP.NE.AND P6, PT, R8, 0x20, PT ;  /* 0x000000200800780c */ /* 0x000fe40003fc5270 */
[----:B------:R-:W-:Y:S01]  /*4c00*/  ISETP.NE.AND P5, PT, R9, 0x10, PT ;  /* 0x000000100900780c */ /* 0x000fe20003fa5270 */
[----:B------:R-:W-:Y:S01]  /*4c10*/  BSSY B0, `(.L_x_1634) ;  /* 0x0000012000007945 */ /* 0x000fe20003800000 */
[C---:B------:R-:W-:Y:S02]  /*4c20*/  ISETP.GT.AND P0, PT, R16.reuse, 0x7, PT ;  /* 0x000000071000780c */ /* 0x040fe40003f04270 */
[----:B------:R-:W-:-:S02]  /*4c30*/  LOP3.LUT R10, R16, 0xfffffff8, RZ, 0xc0, !PT ;  /* 0xfffffff8100a7812 */ /* 0x000fc400078ec0ff */
[----:B------:R-:W-:Y:S02]  /*4c40*/  LEA R12, R30, R25, 0x5 ;  /* 0x000000191e0c7211 */ /* 0x000fe400078e28ff */
[----:B------:R-:W-:Y:S02]  /*4c50*/  LOP3.LUT R9, R16, 0xfffffffc, RZ, 0xc0, !PT ;  /* 0xfffffffc10097812 */ /* 0x000fe400078ec0ff */
[----:B------:R-:W-:Y:S02]  /*4c60*/  P2R R8, PR, RZ, 0x1 ;  /* 0x00000001ff087803 */ /* 0x000fe40000000000 */
[----:B------:R-:W-:Y:S02]  /*4c70*/  ISETP.NE.AND P4, PT, R10, 0x8, PT ;  /* 0x000000080a00780c */ /* 0x000fe40003f85270 */
        /* <DEDUP_REMOVED lines=11> */
.L_x_1635:
[----:B------:R-:W-:Y:S05]  /*4d30*/  BSYNC B0 ;  /* 0x0000000000007941 */ /* 0x000fea0003800000 */
.L_x_1634:
[----:B------:R-:W-:Y:S01]  /*4d40*/  BAR.SYNC.DEFER_BLOCKING 0x0 ;  /* 0x0000000000007b1d */ /* 0x000fe20000010000 */
[----:B------:R-:W-:-:S05]  /*4d50*/  ISETP.GT.U32.AND P6, PT, R13, 0x6, PT ;  /* 0x000000060d00780c */ /* 0x000fca0003fc4070 */
        /* <DEDUP_REMOVED lines=19> */
.L_x_1637:
[----:B------:R-:W-:Y:S05]  /*4e90*/  BSYNC B0 ;  /* 0x0000000000007941 */ /* 0x000fea0003800000 */
.L_x_1636:
        /* <DEDUP_REMOVED lines=8> */
.L_x_1639:
[----:B------:R-:W-:Y:S05]  /*4f20*/  BSYNC B0 ;  /* 0x0000000000007941 */ /* 0x000fea0003800000 */
.L_x_1638:
[----:B------:R-:W-:Y:S06]  /*4f30*/  BAR.SYNC.DEFER_BLOCKING 0x0 ;  /* 0x0000000000007b1d */ /* 0x000fec0000010000 */
        /* <DEDUP_REMOVED lines=19> */
.L_x_1641:
[----:B------:R-:W-:Y:S05]  /*5070*/  BSYNC B0 ;  /* 0x0000000000007941 */ /* 0x000fea0003800000 */
.L_x_1640:
        /* <DEDUP_REMOVED lines=8> */
.L_x_1643:
[----:B------:R-:W-:Y:S05]  /*5100*/  BSYNC B0 ;  /* 0x0000000000007941 */ /* 0x000fea0003800000 */
.L_x_1642:
[----:B------:R-:W-:Y:S01]  /*5110*/  BAR.SYNC.DEFER_BLOCKING 0x0 ;  /* 0x0000000000007b1d */ /* 0x000fe20000010000 */
[----:B------:R-:W-:-:S05]  /*5120*/  ISETP.GT.AND P2, PT, R16, 0x7, PT ;  /* 0x000000071000780c */ /* 0x000fca0003f44270 */
[----:B------:R-:W-:Y:S08]  /*5130*/  BSSY B0, `(.L_x_1644) ;  /* 0x0000013000007945 */ /* 0x000ff00003800000 */
        /* <DEDUP_REMOVED lines=18> */
.L_x_1645:
[----:B------:R-:W-:Y:S05]  /*5260*/  BSYNC B0 ;  /* 0x0000000000007941 */ /* 0x000fea0003800000 */
.L_x_1644:
        /* <DEDUP_REMOVED lines=8> */
.L_x_1647:
[----:B------:R-:W-:Y:S05]  /*52f0*/  BSYNC B0 ;  /* 0x0000000000007941 */ /* 0x000fea0003800000 */
.L_x_1646:
        /* <DEDUP_REMOVED lines=20> */
.L_x_1649:
[----:B------:R-:W-:Y:S05]  /*5440*/  BSYNC B0 ;  /* 0x0000000000007941 */ /* 0x000fea0003800000 */
.L_x_1648:
[----:B------:R-:W-:Y:S06]  /*5450*/  BAR.SYNC.DEFER_BLOCKING 0x0 ;  /* 0x0000000000007b1d */ /* 0x000fec0000010000 */
[----:B------:R-:W-:Y:S05]  /*5460*/  @P6 EXIT ;  /* 0x000000000000694d */ /* 0x000fea0003800000 */
[----:B0123--:R-:W0:Y:S02]  /*5470*/  LDC R8, c[0x0][0x308] ;  /* 0x0000c200ff087b82 */ /* 0x00fe240000000800 */
        /* <DEDUP_REMOVED lines=14> */
.L_x_1650:
        /* <DEDUP_REMOVED lines=18> */
[----:B------:R1:W-:Y:S01]  /*5680*/  F2I.S8.NTZ R10, R4 ;  /* 0x00000004000a7305 */ /* 0x0003e20000202100 */
[----:B0-----:R-:W-:-:S07]  /*5690*/  PRMT R13, R5, 0x8880, RZ ;  /* 0x00008880050d7816 */ /* 0x001fce00000000ff */
[----:B------:R-:W0:Y:S01]  /*56a0*/  F2I.S8.NTZ R18, R18 ;  /* 0x0000001200127305 */ /* 0x000e220000202100 */
[----:B------:R-:W-:Y:S02]  /*56b0*/  PRMT R5, R7, 0x7710, RZ ;  /* 0x0000771007057816 */ /* 0x000fe400000000ff */
[----:B-1----:R-:W-:Y:S02]  /*56c0*/  PRMT R4, R13, 0x7710, RZ ;  /* 0x000077100d047816 */ /* 0x002fe400000000ff */
[----:B------:R-:W-:Y:S02]  /*56d0*/  LOP3.LUT R7, R6, 0xff, RZ, 0xc0, !PT ;  /* 0x000000ff06077812 */ /* 0x000fe400078ec0ff */
[----:B------:R-:W-:Y:S01]  /*56e0*/  LOP3.LUT R13, R5, 0xff, RZ, 0xc0, !PT ;  /* 0x000000ff050d7812 */ /* 0x000fe200078ec0ff */
[----:B------:R1:W2:Y:S01]  /*56f0*/  F2I.S8.NTZ R9, R3 ;  /* 0x0000000300097305 */ /* 0x0002a20000202100 */
[----:B------:R-:W-:Y:S02]  /*5700*/  LOP3.LUT R6, R4, 0xff, RZ, 0xc0, !PT ;  /* 0x000000ff04067812 */ /* 0x000fe400078ec0ff */
[----:B------:R-:W-:-:S02]  /*5710*/  SHF.L.U64.HI R4, R13, 0x8, RZ ;  /* 0x000000080d047819 */ /* 0x000fc400000102ff */
[----:B------:R-:W-:Y:S02]  /*5720*/  SHF.L.U64.HI R5, R6, 0x18, RZ ;  /* 0x0000001806057819 */ /* 0x000fe400000102ff */
[----:B0-----:R-:W-:Y:S01]  /*5730*/  PRMT R18, R18, 0x8880, RZ ;  /* 0x0000888012127816 */ /* 0x001fe200000000ff */
[----:B------:R0:W3:Y:S01]  /*5740*/  F2I.S8.NTZ R11, R0 ;  /* 0x00000000000b7305 */ /* 0x0000e20000202100 */
[----:B-1----:R-:W-:-:S04]  /*5750*/  PRMT R3, R10, 0x8880, RZ ;  /* 0x000088800a037816 */ /* 0x002fc800000000ff */
[----:B------:R-:W-:Y:S02]  /*5760*/  PRMT R3, R3, 0x7710, RZ ;  /* 0x0000771003037816 */ /* 0x000fe400000000ff */
[----:B--2---:R-:W-:Y:S01]  /*5770*/  PRMT R9, R9, 0x8880, RZ ;  /* 0x0000888009097816 */ /* 0x004fe200000000ff */
[----:B------:R-:W1:Y:S01]  /*5780*/  F2I.S8.NTZ R8, R8 ;  /* 0x0000000800087305 */ /* 0x000e620000202100 */
[----:B0-----:R-:W-:-:S04]  /*5790*/  SHF.L.U64.HI R0, R7, 0x10, RZ ;  /* 0x0000001007007819 */ /* 0x001fc800000102ff */
[----:B------:R-:W-:Y:S02]  /*57a0*/  LOP3.LUT R5, R5, R0, R4, 0xfe, !PT ;  /* 0x0000000005057212 */ /* 0x000fe400078efe04 */
[----:B------:R-:W-:Y:S02]  /*57b0*/  PRMT R0, R18, 0x7710, RZ ;  /* 0x0000771012007816 */ /* 0x000fe400000000ff */
[----:B------:R-:W-:Y:S02]  /*57c0*/  LOP3.LUT R4, R3, 0xff, RZ, 0xc0, !PT ;  /* 0x000000ff03047812 */ /* 0x000fe400078ec0ff */
[----:B------:R-:W-:Y:S02]  /*57d0*/  PRMT R3, R9, 0x7710, RZ ;  /* 0x0000771009037816 */ /* 0x000fe400000000ff */
[----:B---3--:R-:W-:Y:S02]  /*57e0*/  PRMT R11, R11, 0x8880, RZ ;  /* 0x000088800b0b7816 */ /* 0x008fe400000000ff */
[----:B------:R-:W-:-:S02]  /*57f0*/  PRMT R10, R0, 0x6540, R13 ;  /* 0x00006540000a7816 */ /* 0x000fc4000000000d */
[----:B------:R-:W-:Y:S01]  /*5800*/  LOP3.LUT R4, R4, 0xffffff00, R5, 0xf8, !PT ;  /* 0xffffff0004047812 */ /* 0x000fe200078ef805 */
[----:B------:R-:W-:Y:S01]  /*5810*/  IMAD.U32 R5, R7, 0x10000, RZ ;  /* 0x0001000007057824 */ /* 0x000fe200078e00ff */
[----:B------:R-:W-:Y:S02]  /*5820*/  PRMT R3, R3, 0x7604, RZ ;  /* 0x0000760403037816 */ /* 0x000fe400000000ff */
[----:B------:R-:W-:Y:S02]  /*5830*/  PRMT R0, R11, 0x7710, RZ ;  /* 0x000077100b007816 */ /* 0x000fe400000000ff */
[----:B------:R-:W-:Y:S02]  /*5840*/  LOP3.LUT R3, R3, 0xffff00ff, R4, 0xf8, !PT ;  /* 0xffff00ff03037812 */ /* 0x000fe400078ef804 */
[----:B------:R-:W-:Y:S02]  /*5850*/  PRMT R0, R0, 0x7054, RZ ;  /* 0x0000705400007816 */ /* 0x000fe400000000ff */
[----:B-1----:R-:W-:-:S02]  /*5860*/  PRMT R8, R8, 0x8880, RZ ;  /* 0x0000888008087816 */ /* 0x002fc400000000ff */
[----:B------:R-:W-:Y:S02]  /*5870*/  LOP3.LUT R5, R5, 0xff00ffff, R10, 0xf8, !PT ;  /* 0xff00ffff05057812 */ /* 0x000fe400078ef80a */
[----:B------:R-:W-:Y:S02]  /*5880*/  LOP3.LUT R3, R0, 0xff00ffff, R3, 0xf8, !PT ;  /* 0xff00ffff00037812 */ /* 0x000fe400078ef803 */
[----:B------:R-:W-:Y:S02]  /*5890*/  IADD3 R4, P0, R25, UR4, RZ ;  /* 0x0000000419047c10 */ /* 0x000fe4000ff1e0ff */
[----:B------:R-:W-:Y:S02]  /*58a0*/  PRMT R0, R8, 0x7710, RZ ;  /* 0x0000771008007816 */ /* 0x000fe400000000ff */
[----:B------:R-:W-:Y:S02]  /*58b0*/  PRMT R2, R5, 0x4210, R6 ;  /* 0x0000421005027816 */ /* 0x000fe40000000006 */
[----:B------:R-:W-:-:S02]  /*58c0*/  LEA.HI.X.SX32 R5, R25, UR5, 0x1, P0 ;  /* 0x0000000519057c11 */ /* 0x000fc400080f0eff */
[----:B------:R-:W-:-:S05]  /*58d0*/  PRMT R3, R3, 0x4210, R0 ;  /* 0x0000421003037816 */ /* 0x000fca0000000000 */
[----:B------:R-:W-:Y:S01]  /*58e0*/  STG.E.64 desc[UR36][R4.64], R2 ;  /* 0x0000000204007986 */ /* 0x000fe2000c101b24 */
[----:B------:R-:W-:Y:S05]  /*58f0*/  EXIT ;  /* 0x000000000000794d */ /* 0x000fea0003800000 */
.L_x_1595:
[----:B------:R-:W-:Y:S01]  /*5900*/  HFMA2.MMA R11, -RZ, RZ, 0, 1.847743988037109375e-06 ;  /* 0x0000001fff0b7435 */ /* 0x000fe200000001ff */
[----:B------:R-:W-:Y:S02]  /*5910*/  IMAD.MOV.U32 R12, RZ, RZ, 0x8 ;  /* 0x00000008ff0c7424 */ /* 0x000fe400078e00ff */
[----:B------:R-:W-:-:S08]  /*5920*/  IMAD.MOV.U32 R15, RZ, RZ, 0xffff ;  /* 0x0000ffffff0f7424 */ /* 0x000fd000078e00ff */
[----:B0----5:R-:W-:Y:S05]  /*5930*/  WARPSYNC.COLLECTIVE R15, `(.L_x_1651) ;  /* 0x000000000f087348 */ /* 0x021fea0003c00000 */
[----:B------:R1:W2:Y:S02]  /*5940*/  SHFL.BFLY P6, R14, R13, R12, R11 ;  /* 0x0c00000c0d0e7389 */ /* 0x0002a400000c000b */
[----:B012--5:R-:W-:Y:S01]  /*5950*/  ENDCOLLECTIVE ;  /* 0x000000000000791b */ /* 0x027fe20003800000 */
.L_x_1651:
[----:B------:R-:W-:Y:S02]  /*5960*/  IMAD.MOV.U32 R12, RZ, RZ, 0x4 ;  /* 0x00000004ff0c7424 */ /* 0x000fe400078e00ff */
[----:B------:R-:W-:-:S05]  /*5970*/  FADD.FTZ R0, R13, R14 ;  /* 0x0000000e0d007221 */ /* 0x000fca0000010000 */
[----:B------:R-:W-:-:S07]  /*5980*/  MOV R13, R0 ;  /* 0x00000000000d7202 */ /* 0x000fce0000000f00 */
[----:B------:R-:W-:Y:S05]  /*5990*/  WARPSYNC.COLLECTIVE R15, `(.L_x_1652) ;  /* 0x000000000f087348 */ /* 0x000fea0003c00000 */
[----:B------:R0:W1:Y:S02]  /*59a0*/  SHFL.BFLY P6, R14, R13, R12, R11 ;  /* 0x0c00000c0d0e7389 */ /* 0x00006400000c000b */
[----:B01----:R-:W-:Y:S01]  /*59b0*/  ENDCOLLECTIVE ;  /* 0x000000000000791b */ /* 0x003fe20003800000 */
.L_x_1652:
[----:B------:R-:W-:Y:S02]  /*59c0*/  IMAD.MOV.U32 R12, RZ, RZ, 0x2 ;  /* 0x00000002ff0c7424 */ /* 0x000fe400078e00ff */
[----:B------:R-:W-:-:S05]  /*59d0*/  FADD.FTZ R3, R0, R14 ;  /* 0x0000000e00037221 */ /* 0x000fca0000010000 */
[----:B------:R-:W-:-:S07]  /*59e0*/  MOV R13, R3 ;  /* 0x00000003000d7202 */ /* 0x000fce0000000f00 */
[----:B------:R-:W-:Y:S05]  /*59f0*/  WARPSYNC.COLLECTIVE R15, `(.L_x_1653) ;  /* 0x000000000f087348 */ /* 0x000fea0003c00000 */
[----:B------:R0:W1:Y:S02]  /*5a00*/  SHFL.BFLY P6, R14, R13, R12, R11 ;  /* 0x0c00000c0d0e7389 */ /* 0x00006400000c000b */
[----:B01----:R-:W-:Y:S01]  /*5a10*/  ENDCOLLECTIVE ;  /* 0x000000000000791b */ /* 0x003fe20003800000 */
.L_x_1653:
[----:B------:R-:W-:Y:S02]  /*5a20*/  IMAD.MOV.U32 R12, RZ, RZ, 0x1 ;  /* 0x00000001ff0c7424 */ /* 0x000fe400078e00ff */
[----:B------:R-:W-:-:S05]  /*5a30*/  FADD.FTZ R4, R3, R14 ;  /* 0x0000000e03047221 */ /* 0x000fca0000010000 */
[----:B------:R-:W-:-:S07]  /*5a40*/  MOV R13, R4 ;  /* 0x00000004000d7202 */ /* 0x000fce0000000f00 */
[----:B------:R-:W-:Y:S05]  /*5a50*/  WARPSYNC.COLLECTIVE R15, `(.L_x_1654) ;  /* 0x000000000f087348 */ /* 0x000fea0003c00000 */
[----:B------:R0:W1:Y:S02]  /*5a60*/  SHFL.BFLY P6, R14, R13, R12, R11 ;  /* 0x0c00000c0d0e7389 */ /* 0x00006400000c000b */
[----:B01----:R-:W-:Y:S01]  /*5a70*/  ENDCOLLECTIVE ;  /* 0x000000000000791b */ /* 0x003fe20003800000 */
.L_x_1654:
[----:B------:R-:W-:Y:S05]  /*5a80*/  BRA `(.L_x_1655) ;  /* 0xffffffbc00347947 */ /* 0x000fea000383ffff */
.L_x_1599:
[----:B------:R-:W-:Y:S01]  /*5a90*/  BSSY B1, `(.L_x_1656) ;  /* 0x0000007000017945 */ /* 0x000fe20003800000 */
[----:B------:R-:W-:Y:S01]  /*5aa0*/  MOV R12, 0x2 ;  /* 0x00000002000c7802 */ /* 0x000fe20000000f00 */
[----:B------:R-:W-:Y:S01]  /*5ab0*/  IMAD.MOV.U32 R11, RZ, RZ, 0x1f ;  /* 0x0000001fff0b7424 */ /* 0x000fe200078e00ff */
[----:B------:R-:W-:-:S07]  /*5ac0*/  MOV R15, 0xffffffff ;  /* 0xffffffff000f7802 */ /* 0x000fce0000000f00 */
[----:B-----5:R-:W-:Y:S05]  /*5ad0*/  WARPSYNC.COLLECTIVE R15, `(.L_x_1657) ;  /* 0x000000000f087348 */ /* 0x020fea0003c00000 */
[----:B------:R0:W1:Y:S02]  /*5ae0*/  SHFL.BFLY P6, R14, R13, R12, R11 ;  /* 0x0c00000c0d0e7389 */ /* 0x00006400000c000b */
[----:B01---5:R-:W-:Y:S01]  /*5af0*/  ENDCOLLECTIVE ;  /* 0x000000000000791b */ /* 0x023fe20003800000 */
.L_x_1657:
[----:B------:R-:W-:Y:S05]  /*5b00*/  BSYNC B1 ;  /* 0x0000000000017941 */ /* 0x000fea0003800000 */
.L_x_1656:
[----:B------:R-:W-:Y:S01]  /*5b10*/  HFMA2.MMA R11, -RZ, RZ, 0, 1.847743988037109375e-06 ;  /* 0x0000001fff0b7435 */ /* 0x000fe200000001ff */
[----:B------:R-:W-:Y:S01]  /*5b20*/  FADD.FTZ R13, R13, R14 ;  /* 0x0000000e0d0d7221 */ /* 0x000fe20000010000 */
[----:B------:R-:W-:Y:S02]  /*5b30*/  IMAD.MOV.U32 R12, RZ, RZ, 0x1 ;  /* 0x00000001ff0c7424 */ /* 0x000fe400078e00ff */
[----:B------:R-:W-:-:S07]  /*5b40*/  IMAD.MOV.U32 R15, RZ, RZ, -0x1 ;  /* 0xffffffffff0f7424 */ /* 0x000fce00078e00ff */
[----:B------:R-:W-:Y:S05]  /*5b50*/  WARPSYNC.COLLECTIVE R15, `(.L_x_1658) ;  /* 0x000000000f087348 */ /* 0x000fea0003c00000 */
[----:B------:R0:W1:Y:S02]  /*5b60*/  SHFL.BFLY P6, R14, R13, R12, R11 ;  /* 0x0c00000c0d0e7389 */ /* 0x00006400000c000b */
[----:B01----:R-:W-:Y:S01]  /*5b70*/  ENDCOLLECTIVE ;  /* 0x000000000000791b */ /* 0x003fe20003800000 */
.L_x_1658:
[----:B------:R-:W-:Y:S05]  /*5b80*/  BRA `(.L_x_1659) ;  /* 0xffffffc400b87947 */ /* 0x000fea000383ffff */
.L_x_1603:
[----:B------:R-:W-:Y:S01]  /*5b90*/  HFMA2.MMA R11, -RZ, RZ, 0, 1.847743988037109375e-06 ;  /* 0x0000001fff0b7435 */ /* 0x000fe200000001ff */
[----:B------:R-:W-:Y:S01]  /*5ba0*/  BSSY B0, `(.L_x_1660) ;  /* 0x0000007000007945 */ /* 0x000fe20003800000 */
[----:B0-----:R-:W-:Y:S01]  /*5bb0*/  MOV R13, R0 ;  /* 0x00000000000d7202 */ /* 0x001fe20000000f00 */
[----:B------:R-:W-:Y:S02]  /*5bc0*/  IMAD.MOV.U32 R12, RZ, RZ, 0x10 ;  /* 0x00000010ff0c7424 */ /* 0x000fe400078e00ff */
[----:B------:R-:W-:-:S07]  /*5bd0*/  IMAD.MOV.U32 R15, RZ, RZ, -0x1 ;  /* 0xffffffffff0f7424 */ /* 0x000fce00078e00ff */
[----:B-12--5:R-:W-:Y:S05]  /*5be0*/  WARPSYNC.COLLECTIVE R15, `(.L_x_1661) ;  /* 0x000000000f087348 */ /* 0x026fea0003c00000 */
[----:B------:R0:W3:Y:S02]  /*5bf0*/  SHFL.BFLY P6, R14, R13, R12, R11 ;  /* 0x0c00000c0d0e7389 */ /* 0x0000e400000c000b */
[----:B0123-5:R-:W-:Y:S01]  /*5c00*/  ENDCOLLECTIVE ;  /* 0x000000000000791b */ /* 0x02ffe20003800000 */
.L_x_1661:
[----:B------:R-:W-:Y:S05]  /*5c10*/  BSYNC B0 ;  /* 0x0000000000007941 */ /* 0x000fea0003800000 */
.L_x_1660:
[----:B------:R-:W-:Y:S01]  /*5c20*/  FMNMX.FTZ R13, R14, R0, !PT ;  /* 0x000000000e0d7209 */ /* 0x000fe20007810000 */
[----:B------:R-:W-:Y:S01]  /*5c30*/  IMAD.MOV.U32 R11, RZ, RZ, 0x1f ;  /* 0x0000001fff0b7424 */ /* 0x000fe200078e00ff */
[----:B------:R-:W-:Y:S02]  /*5c40*/  MOV R12, 0x8 ;  /* 0x00000008000c7802 */ /* 0x000fe40000000f00 */
[----:B------:R-:W-:-:S07]  /*5c50*/  MOV R15, 0xffffffff ;  /* 0xffffffff000f7802 */ /* 0x000fce0000000f00 */
[----:B------:R-:W-:Y:S05]  /*5c60*/  WARPSYNC.COLLECTIVE R15, `(.L_x_1662) ;  /* 0x000000000f087348 */ /* 0x000fea0003c00000 */
[----:B------:R0:W1:Y:S02]  /*5c70*/  SHFL.BFLY P6, R14, R13, R12, R11 ;  /* 0x0c00000c0d0e7389 */ /* 0x00006400000c000b */
[----:B01----:R-:W-:Y:S01]  /*5c80*/  ENDCOLLECTIVE ;  /* 0x000000000000791b */ /* 0x003fe20003800000 */
.L_x_1662:
[----:B------:R-:W-:Y:S01]  /*5c90*/  HFMA2.MMA R12, -RZ, RZ, 0, 2.384185791015625e-07 ;  /* 0x00000004ff0c7435 */ /* 0x000fe200000001ff */
[----:B------:R-:W-:-:S05]  /*5ca0*/  FMNMX.FTZ R3, R13, R14, !PT ;  /* 0x0000000e0d037209 */ /* 0x000fca0007810000 */
[----:B------:R-:W-:-:S07]  /*5cb0*/  IMAD.MOV.U32 R13, RZ, RZ, R3 ;  /* 0x000000ffff0d7224 */ /* 0x000fce00078e0003 */
[----:B------:R-:W-:Y:S05]  /*5cc0*/  WARPSYNC.COLLECTIVE R15, `(.L_x_1663) ;  /* 0x000000000f087348 */ /* 0x000fea0003c00000 */
[----:B------:R0:W1:Y:S02]  /*5cd0*/  SHFL.BFLY P6, R14, R13, R12, R11 ;  /* 0x0c00000c0d0e7389 */ /* 0x00006400000c000b */
[----:B01----:R-:W-:Y:S01]  /*5ce0*/  ENDCOLLECTIVE ;  /* 0x000000000000791b */ /* 0x003fe20003800000 */
.L_x_1663:
[----:B------:R-:W-:Y:S05]  /*5cf0*/  BRA `(.L_x_1664) ;  /* 0xffffffc8000c7947 */ /* 0x000fea000383ffff */
.L_x_1665:
        /* <DEDUP_REMOVED lines=16> */
.L_x_2364:


//--------------------- .text._ZN4mmha33masked_multihead_attention_kernelItLi32ELi32ELi1ELi4ELi256ELb0ELb0EEEv26Multihead_attention_paramsIT_XT5_EE --------------------------
	.section	.text._ZN4mmha33masked_multihead_attention_kernelItLi32ELi32ELi1ELi4ELi256ELb0ELb0EEEv26Multihead_attention_paramsIT_XT5_EE,"ax",@progbits
	.align	128
        .global         _ZN4mmha33masked_multihead_attention_kernelItLi32ELi32ELi1ELi4ELi256ELb0ELb0EEEv26Multihead_attention_paramsIT_XT5_EE
        .type           _ZN4mmha33masked_multihead_attention_kernelItLi32ELi32ELi1ELi4ELi256ELb0ELb0EEEv26Multihead_attention_paramsIT_XT5_EE,@function
        .size           _ZN4mmha33masked_multihead_attention_kernelItLi32ELi32ELi1ELi4ELi256ELb0ELb0EEEv26Multihead_attention_paramsIT_XT5_EE,(.L_x_2365 - _ZN4mmha33masked_multihead_attention_kernelItLi32ELi32ELi1ELi4ELi256ELb0ELb0EEEv26Multihead_attention_paramsIT_XT5_EE)
        .other          _ZN4mmha33masked_multihead_attention_kernelItLi32ELi32ELi1ELi4ELi256ELb0ELb0EEEv26Multihead_attention_paramsIT_XT5_EE,@"STO_CUDA_ENTRY STV_DEFAULT"
_ZN4mmha33masked_multihead_attention_kernelItLi32ELi32ELi1ELi4ELi256ELb0ELb0EEEv26Multihead_attention_paramsIT_XT5_EE:
.text._ZN4mmha33masked_multihead_attention_kernelItLi32ELi32ELi1ELi4ELi256ELb0ELb0EEEv26Multihead_attention_paramsIT_XT5_EE:
        /* <DEDUP_REMOVED lines=14> */
.L_x_1666:
        /* <DEDUP_REMOVED lines=108> */
.L_x_1668:
[----:B------:R-:W-:-:S07]  /*07a0*/  IMAD.MOV.U32 R23, RZ, RZ, RZ ;  /* 0x000000ffff177224 */ /* 0x000fce00078e00ff */
.L_x_1669:
[----:B------:R-:W-:Y:S05]  /*07b0*/  BSYNC B0 ;  /* 0x0000000000007941 */ /* 0x000fea0003800000 */
.L_x_1667:
        /* <DEDUP_REMOVED lines=10> */
.L_x_1671:
        /* <DEDUP_REMOVED lines=11> */
.L_x_1672:
[----:B------:R-:W-:Y:S05]  /*0910*/  BSYNC B0 ;  /* 0x0000000000007941 */ /* 0x000fea0003800000 */
.L_x_1670:
[----:B------:R-:W-:Y:S01]  /*0920*/  ULDC.64 UR8, c[0x0][0x230] ;  /* 0x00008c0000087ab9 */ /* 0x000fe20000000a00 */
[----:B------:R-:W-:Y:S01]  /*0930*/  ULDC.64 UR4, c[0x0][0x220] ;  /* 0x0000880000047ab9 */ /* 0x000fe20000000a00 */
[----:B------:R-:W-:Y:S01]  /*0940*/  ISETP.EQ.U32.AND P1, PT, RZ, UR8, PT ;  /* 0x00000008ff007c0c */ /* 0x000fe2000bf22070 */
[----:B------:R-:W1:Y:S01]  /*0950*/  S2R R37, SR_CTAID.X ;  /* 0x0000000000257919 */ /* 0x000e620000002500 */
[----:B------:R-:W-:Y:S02]  /*0960*/  ISETP.EQ.U32.AND P3, PT, RZ, UR4, PT ;  /* 0x00000004ff007c0c */ /* 0x000fe4000bf62070 */
[----:B------:R-:W-:Y:S02]  /*0970*/  CS2R R12, SRZ ;  /* 0x00000000000c7805 */ /* 0x000fe4000001ff00 */
[----:B------:R-:W-:Y:S02]  /*0980*/  ISETP.EQ.U32.AND P2, PT, R4, RZ, PT ;  /* 0x000000ff0400720c */ /* 0x000fe40003f42070 */
[----:B------:R-:W-:-:S02]  /*0990*/  ISETP.GE.AND P0, PT, R17, 0x10, PT ;  /* 0x000000101100780c */ /* 0x000fc40003f06270 */
[----:B------:R-:W-:Y:S02]  /*09a0*/  ISETP.EQ.OR.EX P1, PT, RZ, UR9, P5, P1 ;  /* 0x00000009ff007c0c */ /* 0x000fe4000af22710 */
        /* <DEDUP_REMOVED lines=14> */
[----:B------:R-:W-:Y:S01]  /*0a90*/  MOV R11, UR5 ;  /* 0x00000005000b7c02 */ /* 0x000fe20008000f00 */
[----:B------:R-:W-:-:S04]  /*0aa0*/  ULDC.U8 UR4, c[0x0][0x294] ;  /* 0x0000a50000047ab9 */ /* 0x000fc80000000000 */
[----:B------:R-:W3:Y:S01]  /*0ab0*/  @P4 LDG.E R10, desc[UR36][R10.64] ;  /* 0x000000240a0a4981 */ /* 0x000ee2000c1e1900 */
[----:B0-----:R-:W-:-:S05]  /*0ac0*/  @!P1 IMAD.WIDE R6, R3, 0x2, R6 ;  /* 0x0000000203069825 */ /* 0x001fca00078e0206 */
[----:B------:R-:W4:Y:S01]  /*0ad0*/  @!P1 LDG.E R13, desc[UR36][R6.64] ;  /* 0x00000024060d9981 */ /* 0x000f22000c1e1900 */
[----:B--2---:R-:W-:-:S05]  /*0ae0*/  @!P3 IMAD.WIDE R4, R3, 0x2, R4 ;  /* 0x000000020304b825 */ /* 0x004fca00078e0204 */
[----:B------:R-:W2:Y:S01]  /*0af0*/  @!P3 LDG.E R12, desc[UR36][R4.64] ;  /* 0x00000024040cb981 */ /* 0x000ea2000c1e1900 */
[----:B-1----:R-:W-:Y:S02]  /*0b00*/  @!P2 IMAD.WIDE R8, R15, 0x2, R8 ;  /* 0x000000020f08a825 */ /* 0x002fe400078e0208 */
[----:B------:R-:W0:Y:S04]  /*0b10*/  LDC R15, c[0x0][0x290] ;  /* 0x0000a400ff0f7b82 */ /* 0x000e280000000800 */
[----:B------:R-:W2:Y:S01]  /*0b20*/  @!P2 LDG.E R9, desc[UR36][R8.64] ;  /* 0x000000240809a981 */ /* 0x000ea2000c1e1900 */
[----:B------:R-:W-:Y:S01]  /*0b30*/  ISETP.NE.AND P1, PT, RZ, UR4, PT ;  /* 0x00000004ff007c0c */ /* 0x000fe2000bf25270 */
[----:B------:R-:W-:Y:S01]  /*0b40*/  UMOV UR38, URZ ;  /* 0x0000003f00267c82 */ /* 0x000fe20008000000 */
[----:B0-----:R-:W-:-:S02]  /*0b50*/  ISETP.GT.AND P3, PT, R15, RZ, PT ;  /* 0x000000ff0f00720c */ /* 0x001fc40003f64270 */
        /* <DEDUP_REMOVED lines=24> */
[-C--:B------:R-:W-:Y:S01]  /*0ce0*/  @!P2 IADD3 R3, R3, -R6.reuse, RZ ;  /* 0x800000060303a210 */ /* 0x080fe20007ffe0ff */
[----:B------:R-:W-:Y:S01]  /*0cf0*/  @!P2 VIADD R5, R5, 0x1 ;  /* 0x000000010505a836 */ /* 0x000fe20000000000 */
[----:B------:R-:W-:Y:S02]  /*0d00*/  ISETP.NE.AND P2, PT, R25, RZ, PT ;  /* 0x000000ff1900720c */ /* 0x000fe40003f45270 */
[----:B------:R-:W-:Y:S02]  /*0d10*/  ISETP.GE.U32.AND P1, PT, R3, R6, PT ;  /* 0x000000060300720c */ /* 0x000fe40003f26070 */
[----:B------:R-:W-:-:S04]  /*0d20*/  LOP3.LUT R3, R0, R25, RZ, 0x3c, !PT ;  /* 0x0000001900037212 */ /* 0x000fc800078e3cff */
[----:B------:R-:W-:Y:S02]  /*0d30*/  ISETP.GE.AND P3, PT, R3, RZ, PT ;  /* 0x000000ff0300720c */ /* 0x000fe40003f66270 */
[----:B------:R-:W-:-:S05]  /*0d40*/  LOP3.LUT R3, R25, 0x1, RZ, 0xc0, !PT ;  /* 0x0000000119037812 */ /* 0x000fca00078ec0ff */
[----:B------:R-:W-:Y:S02]  /*0d50*/  @P1 IADD3 R5, R5, 0x1, RZ ;  /* 0x0000000105051810 */ /* 0x000fe40007ffe0ff */
[----:B------:R-:W-:Y:S02]  /*0d60*/  ISETP.LT.AND P1, PT, R0, R15, !P0 ;  /* 0x0000000f0000720c */ /* 0x000fe40004721270 */
[----:B------:R-:W-:Y:S01]  /*0d70*/  ISETP.NE.U32.AND P0, PT, R3, 0x1, PT ;  /* 0x000000010300780c */ /* 0x000fe20003f05070 */
[----:B------:R-:W-:Y:S01]  /*0d80*/  IMAD.MOV.U32 R22, RZ, RZ, R5 ;  /* 0x000000ffff167224 */ /* 0x000fe200078e0005 */
[----:B------:R-:W-:-:S04]  /*0d90*/  P2R R26, PR, RZ, 0x2 ;  /* 0x00000002ff1a7803 */ /* 0x000fc80000000000 */
[----:B------:R-:W-:Y:S02]  /*0da0*/  @!P3 IADD3 R22, -R22, RZ, RZ ;  /* 0x000000ff1616b210 */ /* 0x000fe40007ffe1ff */
        /* <DEDUP_REMOVED lines=19> */
[----:B-1----:R-:W-:Y:S05]  /*0ee0*/  CALL.ABS.NOINC R14 ;  /* 0x000000000e007343 */ /* 0x002fea0003c00000 */
.L_x_1675:
[----:B------:R-:W0:Y:S01]  /*0ef0*/  S2R R4, SR_CgaCtaId ;  /* 0x0000000000047919 */ /* 0x000e220000008800 */
[----:B------:R-:W1:Y:S01]  /*0f00*/  LDC R9, c[0x0][0x290] ;  /* 0x0000a400ff097b82 */ /* 0x000e620000000800 */
[----:B------:R-:W-:Y:S01]  /*0f10*/  MOV R0, 0x400 ;  /* 0x0000040000007802 */ /* 0x000fe20000000f00 */
[----:B------:R-:W-:Y:S05]  /*0f20*/  WARPSYNC.ALL ;  /* 0x0000000000007948 */ /* 0x000fea0003800000 */
[----:B------:R-:W-:Y:S01]  /*0f30*/  VIADD R3, R0, 0x80 ;  /* 0x0000008000037836 */ /* 0x000fe20000000000 */
[----:B------:R-:W-:Y:S01]  /*0f40*/  ISETP.NE.AND P6, PT, R26, RZ, PT ;  /* 0x000000ff1a00720c */ /* 0x000fe20003fc5270 */
        /* <DEDUP_REMOVED lines=17> */
[----:B------:R-:W-:Y:S03]  /*1060*/  BSSY B1, `(.L_x_1678) ;  /* 0x0000028000017945 */ /* 0x000fe60003800000 */
[----:B------:R-:W-:Y:S01]  /*1070*/  ISETP.GE.AND P0, PT, R6, R9, PT ;  /* 0x000000090600720c */ /* 0x000fe20003f06270 */
[----:B------:R-:W-:-:S04]  /*1080*/  IMAD.IADD R12, R5, 0x1, R6 ;  /* 0x00000001050c7824 */ /* 0x000fc800078e0206 */
[----:B------:R-:W-:Y:S01]  /*1090*/  IMAD R11, R9, 0x2, R12 ;  /* 0x00000002090b7824 */ /* 0x000fe200078e020c */
[----:B------:R-:W-:Y:S01]  /*10a0*/  LEA R25, R25, R12, 0x1 ;  /* 0x0000000c19197211 */ /* 0x000fe200078e08ff */
[----:B0-----:R-:W-:Y:S03]  /*10b0*/  LDS.U16 R23, [R12] ;  /* 0x000000000c177984 */ /* 0x001fe60000000400 */
        /* <DEDUP_REMOVED lines=11> */
[--C-:B------:R-:W-:Y:S02]  /*1170*/  HADD2.F32 R8, -RZ, R18.reuse.H1_H1 ;  /* 0x30000012ff087230 */ /* 0x100fe40000004100 */
[----:B------:R-:W0:Y:S01]  /*1180*/  MUFU.RCP R5, R5 ;  /* 0x0000000500057308 */ /* 0x000e220000001000 */
[----:B------:R-:W-:Y:S02]  /*1190*/  HADD2.F32 R18, -RZ, R18.H0_H0 ;  /* 0x20000012ff127230 */ /* 0x000fe40000004100 */
[----:B0-----:R-:W-:Y:S01]  /*11a0*/  FMUL.FTZ R4, R4, R5 ;  /* 0x0000000504047220 */ /* 0x001fe20000410000 */
[----:B------:R-:W-:-:S02]  /*11b0*/  HADD2.F32 R5, -RZ, R23.H1_H1 ;  /* 0x30000017ff057230 */ /* 0x000fc40000004100 */
        /* <DEDUP_REMOVED lines=18> */
.L_x_1679:
[----:B------:R-:W-:Y:S05]  /*12e0*/  BSYNC B1 ;  /* 0x0000000000017941 */ /* 0x000fea0003800000 */
.L_x_1678:
[----:B------:R-:W-:Y:S01]  /*12f0*/  PRMT R4, R18, 0x7632, R4 ;  /* 0x0000763212047816 */ /* 0x000fe20000000004 */
[----:B------:R1:W-:Y:S01]  /*1300*/  STS.U16 [R11], R18 ;  /* 0x000000120b007388 */ /* 0x0003e20000000400 */
[----:B------:R-:W-:-:S03]  /*1310*/  PRMT R5, R23, 0x7632, R5 ;  /* 0x0000763217057816 */ /* 0x000fc60000000005 */
[----:B------:R1:W-:Y:S04]  /*1320*/  STS.U16 [R13], R4 ;  /* 0x000000040d007388 */ /* 0x0003e80000000400 */
[----:B------:R1:W-:Y:S04]  /*1330*/  STS.U16 [R12], R23 ;  /* 0x000000170c007388 */ /* 0x0003e80000000400 */
[----:B------:R1:W-:Y:S02]  /*1340*/  STS.U16 [R25], R5 ;  /* 0x0000000519007388 */ /* 0x0003e40000000400 */
.L_x_1677:
[----:B------:R-:W-:Y:S05]  /*1350*/  BSYNC B0 ;  /* 0x0000000000007941 */ /* 0x000fea0003800000 */
.L_x_1676:
[----:B------:R-:W-:Y:S06]  /*1360*/  BAR.SYNC.DEFER_BLOCKING 0x0 ;  /* 0x0000000000007b1d */ /* 0x000fec0000010000 */
[----:B01----:R0:W1:Y:S04]  /*1370*/  @P6 LDS R23, [R0] ;  /* 0x0000000000176984 */ /* 0x0030680000000800 */
[----:B------:R0:W2:Y:S01]  /*1380*/  @P6 LDS R18, [R3] ;  /* 0x0000000003126984 */ /* 0x0000a20000000800 */
[----:B------:R-:W-:Y:S06]  /*1390*/  BAR.SYNC.DEFER_BLOCKING 0x0 ;  /* 0x0000000000007b1d */ /* 0x000fec0000010000 */
[----:B------:R-:W-:Y:S05]  /*13a0*/  BRA `(.L_x_1674) ;  /* 0x00000000007c7947 */ /* 0x000fea0003800000 */
.L_x_1673:
        /* <DEDUP_REMOVED lines=30> */
.L_x_1680:
[----:B------:R-:W-:Y:S05]  /*1590*/  BSYNC B0 ;  /* 0x0000000000007941 */ /* 0x000fea0003800000 */
.L_x_1674:
        /* <DEDUP_REMOVED lines=10> */
[C---:B------:R-:W-:Y:S02]  /*1640*/  LOP3.LUT R6, R0.reuse, 0x7ffffffc, RZ, 0xc0, !PT ;  /* 0x7ffffffc00067812 */ /* 0x040fe400078ec0ff */
[----:B------:R-:W-:-:S03]  /*1650*/  SHF.L.U32 R0, R0, 0x1, RZ ;  /* 0x0000000100007819 */ /* 0x000fc600000006ff */
[----:B------:R-:W-:Y:S01]  /*1660*/  IMAD.IADD R3, R17, 0x1, -R6 ;  /* 0x0000000111037824 */ /* 0x000fe200078e0a06 */
[----:B------:R-:W-:-:S04]  /*1670*/  LOP3.LUT R0, R0, 0xfffffff8, RZ, 0xc0, !PT ;  /* 0xfffffff800007812 */ /* 0x000fc800078ec0ff */
[----:B------:R-:W-:Y:S01]  /*1680*/  LEA R3, R2, R3, 0x2 ;  /* 0x0000000302037211 */ /* 0x000fe200078e10ff */
[----:B------:R-:W-:-:S03]  /*1690*/  VIADD R0, R0, UR40 ;  /* 0x0000002800007c36 */ /* 0x000fc60008000000 */
        /* <DEDUP_REMOVED lines=15> */
[----:B0-----:R-:W-:Y:S01]  /*1790*/  MOV R5, 0xffff ;  /* 0x0000ffff00057802 */ /* 0x001fe20000000f00 */
        /* <DEDUP_REMOVED lines=8> */
[----:B------:R0:W1:Y:S02]  /*1820*/  SHFL.BFLY PT, R14, R4, 0x1, 0x1f ;  /* 0x0c201f00040e7f89 */ /* 0x00006400000e0000 */
.L_x_1750:
[----:B-1----:R-:W-:-:S07]  /*1830*/  FADD.FTZ R14, R4, R14 ;  /* 0x0000000e040e7221 */ /* 0x002fce0000010000 */
.L_x_1682:
[----:B------:R-:W-:Y:S05]  /*1840*/  BSYNC B0 ;  /* 0x0000000000007941 */ /* 0x000fea0003800000 */
.L_x_1681:
[----:B------:R-:W-:-:S13]  /*1850*/  ISETP.NE.AND P0, PT, R17, RZ, PT ;  /* 0x000000ff1100720c */ /* 0x000fda0003f05270 */
[----:B0-----:R-:W-:Y:S01]  /*1860*/  @P0 MOV R3, 0xff7fffff ;  /* 0xff7fffff00030802 */ /* 0x001fe20000000f00 */
        /* <DEDUP_REMOVED lines=14> */
[----:B------:R-:W3:Y:S01]  /*1950*/  @P0 LDG.E.U16 R4, desc[UR36][R4.64] ;  /* 0x0000002404040981 */ /* 0x000ee2000c1e1500 */
[----:B------:R-:W0:Y:S01]  /*1960*/  S2UR UR6, SR_CgaCtaId ;  /* 0x00000000000679c3 */ /* 0x000e220000008800 */
[----:B------:R-:W-:Y:S01]  /*1970*/  UMOV UR4, 0x400 ;  /* 0x0000040000047882 */ /* 0x000fe20000000000 */
[----:B------:R-:W-:Y:S01]  /*1980*/  FMUL.FTZ R3, R14, UR7 ;  /* 0x000000070e037c20 */ /* 0x000fe20008410000 */
[----:B------:R-:W-:Y:S02]  /*1990*/  UIADD3 UR5, UR4, 0x80, URZ ;  /* 0x0000008004057890 */ /* 0x000fe4000fffe03f */
[----:B------:R-:W-:Y:S02]  /*19a0*/  UIADD3 UR4, -UR42, UR39, URZ ;  /* 0x000000272a047290 */ /* 0x000fe4000fffe13f */
[----:B0-----:R-:W-:-:S04]  /*19b0*/  ULEA UR5, UR6, UR5, 0x18 ;  /* 0x0000000506057291 */ /* 0x001fc8000f8ec03f */
[----:B------:R-:W-:Y:S01]  /*19c0*/  ULEA UR4, UR4, UR5, 0x2 ;  /* 0x0000000504047291 */ /* 0x000fe2000f8e103f */
[----:B---3--:R-:W-:-:S05]  /*19d0*/  @P0 HADD2.F32 R0, -RZ, R4.H0_H0 ;  /* 0x20000004ff000230 */ /* 0x008fca0000004100 */
[----:B------:R-:W-:-:S05]  /*19e0*/  @P0 FADD.FTZ R3, R3, R0 ;  /* 0x0000000003030221 */ /* 0x000fca0000010000 */
[----:B------:R0:W-:Y:S02]  /*19f0*/  STS [UR4], R3 ;  /* 0x00000003ff007988 */ /* 0x0001e40008000804 */
.L_x_1684:
[----:B------:R-:W-:Y:S05]  /*1a00*/  WARPSYNC.ALL ;  /* 0x0000000000007948 */ /* 0x000fea0003800000 */
[----:B------:R-:W-:Y:S01]  /*1a10*/  UIADD3 UR4, UR39, 0x1f, -UR42 ;  /* 0x0000001f27047890 */ /* 0x000fe2000fffe82a */
[----:B------:R-:W3:Y:S01]  /*1a20*/  LDC.64 R24, c[0x0][0x280] ;  /* 0x0000a000ff187b82 */ /* 0x000ee20000000a00 */
[----:B------:R-:W-:Y:S01]  /*1a30*/  IADD3 R46, R17, UR42, RZ ;  /* 0x0000002a112e7c10 */ /* 0x000fe2000fffe0ff */
[----:B------:R-:W-:Y:S01]  /*1a40*/  ULDC UR7, c[0x0][0x2a0] ;  /* 0x0000a80000077ab9 */ /* 0x000fe20000000800 */
[----:B------:R-:W-:Y:S01]  /*1a50*/  USHF.R.S32.HI UR5, URZ, 0x1f, UR4 ;  /* 0x0000001f3f057899 */ /* 0x000fe20008011404 */
[----:B------:R-:W-:Y:S01]  /*1a60*/  BSSY B0, `(.L_x_1685) ;  /* 0x0000095000007945 */ /* 0x000fe20003800000 */
[----:B------:R-:W-:Y:S01]  /*1a70*/  ULDC.64 UR8, c[0x0][0x2b0] ;  /* 0x0000ac0000087ab9 */ /* 0x000fe20000000a00 */
[----:B------:R-:W-:Y:S01]  /*1a80*/  ULDC.64 UR12, c[0x0][0x2c8] ;  /* 0x0000b200000c7ab9 */ /* 0x000fe20000000a00 */
[----:B------:R-:W-:Y:S01]  /*1a90*/  ULEA.HI UR5, UR5, UR4, URZ, 0x5 ;  /* 0x0000000405057291 */ /* 0x000fe2000f8f283f */
[----:B------:R-:W-:-:S03]  /*1aa0*/  ULDC.64 UR10, c[0x0][0x2d8] ;  /* 0x0000b600000a7ab9 */ /* 0x000fc60000000a00 */
[----:B------:R-:W-:-:S04]  /*1ab0*/  ULOP3.LUT UR5, UR5, 0xffffffe0, URZ, 0xc0, !UPT ;  /* 0xffffffe005057892 */ /* 0x000fc8000f8ec03f */
[----:B------:R-:W-:Y:S01]  /*1ac0*/  UIADD3 UR5, UR42, UR5, URZ ;  /* 0x000000052a057290 */ /* 0x000fe2000fffe03f */
[----:B------:R-:W-:Y:S05]  /*1ad0*/  BAR.SYNC.DEFER_BLOCKING 0x0 ;  /* 0x0000000000007b1d */ /* 0x000fea0000010000 */
[----:B------:R-:W-:Y:S01]  /*1ae0*/  ISETP.GE.AND P0, PT, R46, UR5, PT ;  /* 0x000000052e007c0c */ /* 0x000fe2000bf06270 */
[----:B---3--:R-:W-:-:S04]  /*1af0*/  IMAD R19, R19, R24, UR43 ;  /* 0x0000002b13137e24 */ /* 0x008fc8000f8e0218 */
[----:B------:R-:W-:-:S08]  /*1b00*/  IMAD.SHL.U32 R38, R19, 0x20, RZ ;  /* 0x0000002013267824 */ /* 0x000fd000078e00ff */
[----:B------:R-:W-:Y:S05]  /*1b10*/  @P0 BRA `(.L_x_1686) ;  /* 0x0000000800240947 */ /* 0x000fea0003800000 */
[----:B------:R-:W-:Y:S01]  /*1b20*/  IABS R0, R25 ;  /* 0x0000001900007213 */ /* 0x000fe20000000000 */
[----:B------:R-:W3:Y:S01]  /*1b30*/  S2UR UR6, SR_CgaCtaId ;  /* 0x00000000000679c3 */ /* 0x000ee20000008800 */
[----:B------:R-:W-:Y:S02]  /*1b40*/  UMOV UR4, 0x400 ;  /* 0x0000040000047882 */ /* 0x000fe40000000000 */
[----:B------:R-:W4:Y:S05]  /*1b50*/  I2F.RP R17, R0 ;  /* 0x0000000000117306 */ /* 0x000f2a0000209400 */
[----:B------:R-:W5:Y:S08]  /*1b60*/  LDC.64 R26, c[0x0][0x2d8] ;  /* 0x0000b600ff1a7b82 */ /* 0x000f700000000a00 */
[----:B------:R-:W0:Y:S01]  /*1b70*/  LDC R47, c[0x0][0x2c0] ;  /* 0x0000b000ff2f7b82 */ /* 0x000e220000000800 */
[----:B----4-:R-:W2:Y:S01]  /*1b80*/  MUFU.RCP R17, R17 ;  /* 0x0000001100117308 */ /* 0x010ea20000001000 */
[----:B---3--:R-:W-:-:S09]  /*1b90*/  ULEA UR4, UR6, UR4, 0x18 ;  /* 0x0000000406047291 */ /* 0x008fd2000f8ec03f */
[----:B------:R-:W3:Y:S01]  /*1ba0*/  LDS.128 R4, [UR4+0x40] ;  /* 0x00004004ff047984 */ /* 0x000ee20008000c00 */
[----:B--2---:R-:W-:-:S03]  /*1bb0*/  IADD3 R18, R17, 0xffffffe, RZ ;  /* 0x0ffffffe11127810 */ /* 0x004fc60007ffe0ff */
[----:B------:R-:W2:Y:S01]  /*1bc0*/  LDS.128 R8, [UR4+0x50] ;  /* 0x00005004ff087984 */ /* 0x000ea20008000c00 */
[----:B------:R4:W0:Y:S03]  /*1bd0*/  F2I.FTZ.U32.TRUNC.NTZ R19, R18 ;  /* 0x0000001200137305 */ /* 0x000826000021f000 */
[----:B------:R-:W2:Y:S04]  /*1be0*/  LDS.128 R12, [UR4+0x60] ;  /* 0x00006004ff0c7984 */ /* 0x000ea80008000c00 */
[----:B-1----:R-:W1:Y:S01]  /*1bf0*/  LDS.128 R20, [UR4+0x70] ;  /* 0x00007004ff147984 */ /* 0x002e620008000c00 */
[----:B------:R-:W-:Y:S01]  /*1c00*/  ULDC UR4, c[0x0][0x2d0] ;  /* 0x0000b40000047ab9 */ /* 0x000fe20000000800 */
[----:B----4-:R-:W-:Y:S01]  /*1c10*/  HFMA2.MMA R18, -RZ, RZ, 0, 0 ;  /* 0x00000000ff127435 */ /* 0x010fe200000001ff */
[----:B------:R-:W-:Y:S01]  /*1c20*/  IMAD.U32 R24, RZ, RZ, UR4 ;  /* 0x00000004ff187e24 */ /* 0x000fe2000f8e00ff */
[----:B------:R-:W-:-:S02]  /*1c30*/  ULDC UR4, c[0x0][0x298] ;  /* 0x0000a60000047ab9 */ /* 0x000fc40000000800 */
[----:B0-----:R-:W-:Y:S02]  /*1c40*/  IADD3 R47, R47, UR4, RZ ;  /* 0x000000042f2f7c10 */ /* 0x001fe4000fffe0ff */
[----:B------:R-:W-:-:S05]  /*1c50*/  IADD3 R17, RZ, -R19, RZ ;  /* 0x80000013ff117210 */ /* 0x000fca0007ffe0ff */
[----:B------:R-:W-:-:S04]  /*1c60*/  IMAD R17, R17, R0, RZ ;  /* 0x0000000011117224 */ /* 0x000fc800078e02ff */
[----:B------:R-:W-:-:S04]  /*1c70*/  IMAD.HI.U32 R17, R19, R17, R18 ;  /* 0x0000001113117227 */ /* 0x000fc800078e0012 */
[----:B------:R-:W-:Y:S02]  /*1c80*/  IMAD R18, R38, R25, RZ ;  /* 0x0000001926127224 */ /* 0x000fe400078e02ff */
[C---:B------:R-:W-:Y:S02]  /*1c90*/  IMAD R19, R37.reuse, R24, UR39 ;  /* 0x0000002725137e24 */ /* 0x040fe4000f8e0218 */
[----:B-----5:R-:W-:Y:S01]  /*1ca0*/  IMAD.WIDE R36, R37, 0x2, R26 ;  /* 0x0000000225247825 */ /* 0x020fe200078e021a */
[----:B--23--:R-:W-:-:S07]  /*1cb0*/  SHF.R.S32.HI R39, RZ, 0x1f, R18 ;  /* 0x0000001fff277819 */ /* 0x00cfce0000011412 */
.L_x_1689:
[----:B------:R-:W-:Y:S01]  /*1cc0*/  ISETP.NE.U32.AND P0, PT, RZ, UR8, PT ;  /* 0x00000008ff007c0c */ /* 0x000fe2000bf05070 */
[----:B0-2---:R-:W-:Y:S01]  /*1cd0*/  IMAD.U32 R45, RZ, RZ, UR8 ;  /* 0x00000008ff2d7e24 */ /* 0x005fe2000f8e00ff */
[----:B------:R-:W-:Y:S01]  /*1ce0*/  USHF.R.S32.HI UR4, URZ, 0x1f, UR44 ;  /* 0x0000001f3f047899 */ /* 0x000fe2000801142c */
[----:B------:R-:W-:Y:S02]  /*1cf0*/  MOV R48, UR9 ;  /* 0x0000000900307c02 */ /* 0x000fe40008000f00 */
[----:B------:R-:W-:-:S13]  /*1d00*/  ISETP.NE.AND.EX P0, PT, RZ, UR9, PT, P0 ;  /* 0x00000009ff007c0c */ /* 0x000fda000bf05300 */
[----:B------:R-:W-:Y:S02]  /*1d10*/  @P0 IADD3 R44, P1, P2, R46, UR44, R45 ;  /* 0x0000002c2e2c0c10 */ /* 0x000fe4000fa3e02d */
[----:B------:R-:W-:-:S04]  /*1d20*/  @P0 SHF.R.S32.HI R45, RZ, 0x1f, R46 ;  /* 0x0000001fff2d0819 */ /* 0x000fc8000001142e */
[----:B------:R-:W-:Y:S02]  /*1d30*/  @P0 IADD3.X R45, R45, UR4, R48, P1, P2 ;  /* 0x000000042d2d0c10 */ /* 0x000fe40008fe4430 */
[----:B------:R-:W0:Y:S03]  /*1d40*/  LDC R48, c[0x0][0x284] ;  /* 0x0000a100ff307b82 */ /* 0x000e260000000800 */
[----:B------:R2:W3:Y:S01]  /*1d50*/  @P0 LDG.E.U8 R50, desc[UR36][R44.64] ;  /* 0x000000242c320981 */ /* 0x0004e2000c1e1100 */
[----:B------:R-:W-:-:S05]  /*1d60*/  IABS R52, R46 ;  /* 0x0000002e00347213 */ /* 0x000fca0000000000 */
[----:B------:R-:W-:-:S05]  /*1d70*/  IMAD.HI.U32 R49, R17, R52, RZ ;  /* 0x0000003411317227 */ /* 0x000fca00078e00ff */
[----:B------:R-:W-:Y:S02]  /*1d80*/  IADD3 R49, -R49, RZ, RZ ;  /* 0x000000ff31317210 */ /* 0x000fe40007ffe1ff */
[----:B0-----:R-:W-:Y:S02]  /*1d90*/  IABS R51, R48 ;  /* 0x0000003000337213 */ /* 0x001fe40000000000 */
[----:B------:R-:W-:-:S03]  /*1da0*/  ISETP.NE.AND P3, PT, R48, RZ, PT ;  /* 0x000000ff3000720c */ /* 0x000fc60003f65270 */
[----:B------:R-:W-:-:S05]  /*1db0*/  IMAD R49, R51, R49, R52 ;  /* 0x0000003133317224 */ /* 0x000fca00078e0234 */
[----:B------:R-:W-:-:S13]  /*1dc0*/  ISETP.GT.U32.AND P1, PT, R0, R49, PT ;  /* 0x000000310000720c */ /* 0x000fda0003f24070 */
[----:B------:R-:W-:Y:S01]  /*1dd0*/  @!P1 IMAD.IADD R49, R49, 0x1, -R51 ;  /* 0x0000000131319824 */ /* 0x000fe200078e0a33 */
[----:B------:R-:W-:-:S04]  /*1de0*/  ISETP.GE.AND P1, PT, R46, UR39, PT ;  /* 0x000000272e007c0c */ /* 0x000fc8000bf26270 */
[----:B------:R-:W-:-:S09]  /*1df0*/  ISETP.GT.U32.AND P2, PT, R0, R49, PT ;  /* 0x000000310000720c */ /* 0x000fd20003f44070 */
[----:B--2---:R-:W0:Y:S04]  /*1e00*/  @!P1 LDC.64 R44, c[0x0][0x248] ;  /* 0x00009200ff2c9b82 */ /* 0x004e280000000a00 */
[----:B------:R-:W-:Y:S02]  /*1e10*/  @!P2 IADD3 R49, R49, -R51, RZ ;  /* 0x800000333131a210 */ /* 0x000fe40007ffe0ff */
[----:B------:R-:W-:-:S13]  /*1e20*/  ISETP.GE.AND P2, PT, R46, RZ, PT ;  /* 0x000000ff2e00720c */ /* 0x000fda0003f46270 */
[----:B------:R-:W-:Y:S02]  /*1e30*/  @!P2 IADD3 R49, -R49, RZ, RZ ;  /* 0x000000ff3131a210 */ /* 0x000fe40007ffe1ff */
[----:B------:R-:W-:-:S05]  /*1e40*/  @!P3 LOP3.LUT R49, RZ, R48, RZ, 0x33, !PT ;  /* 0x00000030ff31b212 */ /* 0x000fca00078e33ff */
[C---:B------:R-:W-:Y:S01]  /*1e50*/  @!P1 IMAD.SHL.U32 R51, R49.reuse, 0x8, RZ ;  /* 0x0000000831339824 */ /* 0x040fe200078e00ff */
[----:B------:R-:W-:Y:S02]  /*1e60*/  IADD3 R49, R49, R48, RZ ;  /* 0x0000003031317210 */ /* 0x000fe40007ffe0ff */
[----:B---3--:R-:W-:Y:S02]  /*1e70*/  ISETP.NE.AND P0, PT, R50, RZ, P0 ;  /* 0x000000ff3200720c */ /* 0x008fe40000705270 */
[----:B------:R-:W-:-:S04]  /*1e80*/  @!P1 IADD3 R50, P2, R18, R51, RZ ;  /* 0x0000003312329210 */ /* 0x000fc80007f5e0ff */
[----:B------:R-:W-:Y:S02]  /*1e90*/  @!P1 LEA.HI.X.SX32 R51, R51, R39, 0x1, P2 ;  /* 0x0000002733339211 */ /* 0x000fe400010f0eff */
[----:B0-----:R-:W-:-:S04]  /*1ea0*/  @!P1 LEA R52, P2, R50, R44, 0x1 ;  /* 0x0000002c32349211 */ /* 0x001fc800078408ff */
[----:B------:R-:W-:Y:S02]  /*1eb0*/  @!P1 LEA.HI.X R53, R50, R45, R51, 0x1, P2 ;  /* 0x0000002d32359211 */ /* 0x000fe400010f0c33 */
[----:B------:R-:W0:Y:S01]  /*1ec0*/  @!P1 LDC.64 R44, c[0x0][0x248] ;  /* 0x00009200ff2c9b82 */ /* 0x000e220000000a00 */
[----:B------:R-:W-:Y:S02]  /*1ed0*/  @!P1 SHF.L.U32 R50, R49, 0x3, RZ ;  /* 0x0000000331329819 */ /* 0x000fe400000006ff */
[----:B-----5:R2:W5:Y:S02]  /*1ee0*/  @!P1 LDG.E.128 R24, desc[UR36][R52.64] ;  /* 0x0000002434189981 */ /* 0x020564000c1e1d00 */
[----:B------:R-:W-:-:S04]  /*1ef0*/  @!P1 IADD3 R51, P2, R18, R50, RZ ;  /* 0x0000003212339210 */ /* 0x000fc80007f5e0ff */
[----:B--2---:R-:W-:Y:S02]  /*1f00*/  @!P1 LEA.HI.X.SX32 R52, R50, R39, 0x1, P2 ;  /* 0x0000002732349211 */ /* 0x004fe400010f0eff */
[----:B0-----:R-:W-:-:S04]  /*1f10*/  @!P1 LEA R50, P2, R51, R44, 0x1 ;  /* 0x0000002c33329211 */ /* 0x001fc800078408ff */
[----:B------:R-:W-:Y:S02]  /*1f20*/  @!P1 LEA.HI.X R51, R51, R45, R52, 0x1, P2 ;  /* 0x0000002d33339211 */ /* 0x000fe400010f0c34 */
[----:B------:R-:W0:Y:S03]  /*1f30*/  @!P1 LDC.64 R44, c[0x0][0x248] ;  /* 0x00009200ff2c9b82 */ /* 0x000e260000000a00 */
[----:B------:R2:W5:Y:S02]  /*1f40*/  @!P1 LDG.E.128 R28, desc[UR36][R50.64] ;  /* 0x00000024321c9981 */ /* 0x000564000c1e1d00 */
[----:B--2---:R-:W-:-:S05]  /*1f50*/  IMAD.IADD R51, R49, 0x1, R48 ;  /* 0x0000000131337824 */ /* 0x004fca00078e0230 */
[----:B------:R-:W-:-:S04]  /*1f60*/  IADD3 R48, R51, R48, RZ ;  /* 0x0000003033307210 */ /* 0x000fc80007ffe0ff */
[----:B------:R-:W-:-:S04]  /*1f70*/  @!P1 SHF.L.U32 R48, R48, 0x3, RZ ;  /* 0x0000000330309819 */ /* 0x000fc800000006ff */
[----:B------:R-:W-:-:S04]  /*1f80*/  @!P1 IADD3 R49, P2, R18, R48, RZ ;  /* 0x0000003012319210 */ /* 0x000fc80007f5e0ff */
[----:B------:R-:W-:Y:S02]  /*1f90*/  @!P1 LEA.HI.X.SX32 R52, R48, R39, 0x1, P2 ;  /* 0x0000002730349211 */ /* 0x000fe400010f0eff */
[----:B0-----:R-:W-:-:S04]  /*1fa0*/  @!P1 LEA R48, P2, R49, R44, 0x1 ;  /* 0x0000002c31309211 */ /* 0x001fc800078408ff */
[----:B------:R-:W-:Y:S02]  /*1fb0*/  @!P1 LEA.HI.X R49, R49, R45, R52, 0x1, P2 ;  /* 0x0000002d31319211 */ /* 0x000fe400010f0c34 */
[----:B------:R-:W0:Y:S01]  /*1fc0*/  @!P1 LDC.64 R44, c[0x0][0x248] ;  /* 0x00009200ff2c9b82 */ /* 0x000e220000000a00 */
[----:B------:R-:W-:Y:S02]  /*1fd0*/  @!P1 IMAD.SHL.U32 R51, R51, 0x8, RZ ;  /* 0x0000000833339824 */ /* 0x000fe400078e00ff */
[----:B------:R2:W5:Y:S03]  /*1fe0*/  @!P1 LDG.E.128 R32, desc[UR36][R48.64] ;  /* 0x0000002430209981 */ /* 0x000566000c1e1d00 */
[----:B------:R-:W-:-:S04]  /*1ff0*/  @!P1 IADD3 R50, P2, R18, R51, RZ ;  /* 0x0000003312329210 */ /* 0x000fc80007f5e0ff */
[----:B------:R-:W-:Y:S02]  /*2000*/  @!P1 LEA.HI.X.SX32 R51, R51, R39, 0x1, P2 ;  /* 0x0000002733339211 */ /* 0x000fe400010f0eff */
[----:B0-----:R-:W-:-:S04]  /*2010*/  @!P1 LEA R44, P2, R50, R44, 0x1 ;  /* 0x0000002c322c9211 */ /* 0x001fc800078408ff */
[----:B------:R-:W-:-:S05]  /*2020*/  @!P1 LEA.HI.X R45, R50, R45, R51, 0x1, P2 ;  /* 0x0000002d322d9211 */ /* 0x000fca00010f0c33 */
[----:B------:R2:W5:Y:S01]  /*2030*/  @!P1 LDG.E.128 R40, desc[UR36][R44.64] ;  /* 0x000000242c289981 */ /* 0x000562000c1e1d00 */
[----:B------:R-:W-:Y:S04]  /*2040*/  BSSY B1, `(.L_x_1687) ;  /* 0x0000033000017945 */ /* 0x000fe80003800000 */
[----:B------:R-:W-:Y:S05]  /*2050*/  @P1 BRA `(.L_x_1688) ;  /* 0x0000000000c41947 */ /* 0x000fea0003800000 */
[----:B------:R-:W-:-:S04]  /*2060*/  ISETP.NE.U32.AND P1, PT, RZ, UR12, PT ;  /* 0x0000000cff007c0c */ /* 0x000fc8000bf25070 */
[----:B------:R-:W-:Y:S02]  /*2070*/  ISETP.NE.AND.EX P2, PT, RZ, UR13, PT, P1 ;  /* 0x0000000dff007c0c */ /* 0x000fe4000bf45310 */
[----:B------:R-:W-:-:S11]  /*2080*/  ISETP.NE.U32.AND P1, PT, RZ, UR10, PT ;  /* 0x0000000aff007c0c */ /* 0x000fd6000bf25070 */
[----:B--2---:R-:W0:Y:S08]  /*2090*/  @P2 LDC R49, c[0x0][0x2d0] ;  /* 0x0000b400ff312b82 */ /* 0x004e300000000800 */
[----:B------:R-:W2:Y:S01]  /*20a0*/  @P2 LDC.64 R44, c[0x0][0x2c8] ;  /* 0x0000b200ff2c2b82 */ /* 0x000ea20000000a00 */
[----:B------:R-:W-:-:S13]  /*20b0*/  ISETP.NE.AND.EX P1, PT, RZ, UR11, PT, P1 ;  /* 0x0000000bff007c0c */ /* 0x000fda000bf25310 */
[----:B------:R-:W3:Y:S01]  /*20c0*/  @P1 LDG.E.U16 R48, desc[UR36][R36.64] ;  /* 0x0000002424301981 */ /* 0x000ee2000c1e1500 */
[----:B0-----:R-:W-:-:S04]  /*20d0*/  @P2 IMAD R49, R19, R49, R46 ;  /* 0x0000003113312224 */ /* 0x001fc800078e022e */
[----:B--2---:R-:W-:-:S06]  /*20e0*/  @P2 IMAD.WIDE R44, R49, 0x2, R44 ;  /* 0x00000002312c2825 */ /* 0x004fcc00078e022c */
[----:B------:R0:W2:Y:S02]  /*20f0*/  @P2 LDG.E.U16 R44, desc[UR36][R44.64] ;  /* 0x000000242c2c2981 */ /* 0x0000a4000c1e1500 */
[----:B0----5:R-:W-:Y:S01]  /*2100*/  HMUL2 R45, R4, R24 ;  /* 0x00000018042d7232 */ /* 0x021fe20000000000 */
[----:B------:R-:W-:-:S05]  /*2110*/  HFMA2.MMA R49, R5, R25, -RZ ;  /* 0x0000001905317235 */ /* 0x000fca00001000ff */
[----:B------:R-:W-:-:S08]  /*2120*/  HFMA2.MMA R45, R8, R28, R45 ;  /* 0x0000001c082d7235 */ /* 0x000fd0000000002d */
[----:B------:R-:W-:Y:S01]  /*2130*/  HFMA2.MMA R45, R12, R40, R45 ;  /* 0x000000280c2d7235 */ /* 0x000fe2000000002d */
[----:B------:R-:W-:-:S04]  /*2140*/  HFMA2 R49, R9, R29, R49 ;  /* 0x0000001d09317231 */ /* 0x000fc80000000031 */
[----:B------:R-:W-:-:S03]  /*2150*/  HFMA2 R49, R13, R41, R49 ;  /* 0x000000290d317231 */ /* 0x000fc60000000031 */
[----:B-1----:R-:W-:Y:S01]  /*2160*/  HFMA2.MMA R45, R20, R32, R45 ;  /* 0x00000020142d7235 */ /* 0x002fe2000000002d */
[----:B------:R-:W-:-:S09]  /*2170*/  HFMA2 R49, R21, R33, R49 ;  /* 0x0000002115317231 */ /* 0x000fd20000000031 */
[----:B------:R-:W-:Y:S02]  /*2180*/  HADD2 R49, R45, R49 ;  /* 0x000000312d317230 */ /* 0x000fe40000000000 */
[----:B------:R-:W-:-:S06]  /*2190*/  HMUL2 R45, R6, R26 ;  /* 0x0000001a062d7232 */ /* 0x000fcc0000000000 */
[----:B------:R-:W-:-:S10]  /*21a0*/  HFMA2.MMA R45, R10, R30, R45 ;  /* 0x0000001e0a2d7235 */ /* 0x000fd4000000002d */
[----:B------:R-:W-:-:S06]  /*21b0*/  HFMA2 R45, R14, R42, R45 ;  /* 0x0000002a0e2d7231 */ /* 0x000fcc000000002d */
[----:B------:R-:W-:-:S10]  /*21c0*/  HFMA2.MMA R45, R22, R34, R45 ;  /* 0x00000022162d7235 */ /* 0x000fd4000000002d */
[----:B------:R-:W-:Y:S02]  /*21d0*/  HADD2 R49, R49, R45 ;  /* 0x0000002d31317230 */ /* 0x000fe40000000000 */
[----:B------:R-:W-:-:S04]  /*21e0*/  HMUL2 R45, R7, R27 ;  /* 0x0000001b072d7232 */ /* 0x000fc80000000000 */
[----:B------:R-:W-:-:S06]  /*21f0*/  HFMA2 R45, R11, R31, R45 ;  /* 0x0000001f0b2d7231 */ /* 0x000fcc000000002d */
[----:B------:R-:W-:-:S10]  /*2200*/  HFMA2.MMA R45, R15, R43, R45 ;  /* 0x0000002b0f2d7235 */ /* 0x000fd4000000002d */
[----:B------:R-:W-:-:S04]  /*2210*/  HFMA2 R45, R23, R35, R45 ;  /* 0x00000023172d7231 */ /* 0x000fc8000000002d */
[----:B------:R-:W-:Y:S01]  /*2220*/  HADD2 R45, R49, R45 ;  /* 0x0000002d312d7230 */ /* 0x000fe20000000000 */
[----:B------:R-:W0:Y:S04]  /*2230*/  S2UR UR6, SR_CgaCtaId ;  /* 0x00000000000679c3 */ /* 0x000e280000008800 */
[--C-:B------:R-:W-:Y:S02]  /*2240*/  HADD2.F32 R49, -RZ, R45.reuse.H0_H0 ;  /* 0x2000002dff317230 */ /* 0x100fe40000004100 */
[----:B------:R-:W-:-:S05]  /*2250*/  HADD2.F32 R50, -RZ, R45.H1_H1 ;  /* 0x3000002dff327230 */ /* 0x000fca0000004100 */
[----:B------:R-:W-:Y:S01]  /*2260*/  FADD.FTZ R49, R49, R50 ;  /* 0x0000003231317221 */ /* 0x000fe20000010000 */
[----:B------:R-:W-:Y:S01]  /*2270*/  @P1 ISETP.GE.AND P3, PT, R46, R47, PT ;  /* 0x0000002f2e00120c */ /* 0x000fe20003f66270 */
[----:B------:R-:W-:Y:S02]  /*2280*/  UMOV UR4, 0x400 ;  /* 0x0000040000047882 */ /* 0x000fe40000000000 */
[----:B------:R-:W-:-:S04]  /*2290*/  UIADD3 UR4, UR4, 0x80, URZ ;  /* 0x0000008004047890 */ /* 0x000fc8000fffe03f */
[----:B0-----:R-:W-:Y:S01]  /*22a0*/  ULEA UR4, UR6, UR4, 0x18 ;  /* 0x0000000406047291 */ /* 0x001fe2000f8ec03f */
[----:B---3--:R-:W-:Y:S02]  /*22b0*/  @P1 HADD2.F32 R48, -RZ, R48.H0_H0 ;  /* 0x20000030ff301230 */ /* 0x008fe40000004100 */
[----:B--2---:R-:W-:Y:S02]  /*22c0*/  @P2 HADD2.F32 R45, -RZ, R44.H0_H0 ;  /* 0x2000002cff2d2230 */ /* 0x004fe40000004100 */
[----:B------:R-:W-:-:S04]  /*22d0*/  FMUL.FTZ R44, R49, UR7 ;  /* 0x00000007312c7c20 */ /* 0x000fc80008410000 */
[----:B------:R-:W-:Y:S01]  /*22e0*/  @P2 FADD.FTZ R44, R44, R45 ;  /* 0x0000002d2c2c2221 */ /* 0x000fe20000010000 */
[----:B------:R-:W-:-:S04]  /*22f0*/  @P1 SEL R45, RZ, UR38, P3 ;  /* 0x00000026ff2d1c07 */ /* 0x000fc80009800000 */
[----:B------:R-:W-:-:S04]  /*2300*/  @P1 IADD3 R45, R45, -UR39, R46 ;  /* 0x800000272d2d1c10 */ /* 0x000fc8000fffe02e */
[----:B------:R-:W-:-:S05]  /*2310*/  @P1 I2FP.F32.S32 R45, R45 ;  /* 0x0000002d002d1245 */ /* 0x000fca0000201400 */
[----:B------:R-:W-:Y:S01]  /*2320*/  @P1 FFMA.FTZ R44, R45, R48, R44 ;  /* 0x000000302d2c1223 */ /* 0x000fe2000001002c */
[----:B------:R-:W-:-:S04]  /*2330*/  IADD3 R45, R46, -UR42, RZ ;  /* 0x8000002a2e2d7c10 */ /* 0x000fc8000fffe0ff */
[----:B------:R-:W-:-:S05]  /*2340*/  LEA R45, R45, UR4, 0x2 ;  /* 0x000000042d2d7c11 */ /* 0x000fca000f8e10ff */
[----:B------:R0:W-:Y:S01]  /*2350*/  STS [R45], R44 ;  /* 0x0000002c2d007388 */ /* 0x0001e20000000800 */
[----:B------:R-:W-:-:S07]  /*2360*/  @!P0 FMNMX.FTZ R3, R3, R44, !PT ;  /* 0x0000002c03038209 */ /* 0x000fce0007810000 */
.L_x_1688:
[----:B------:R-:W-:Y:S05]  /*2370*/  BSYNC B1 ;  /* 0x0000000000017941 */ /* 0x000fea0003800000 */
.L_x_1687:
[----:B------:R-:W-:-:S04]  /*2380*/  IADD3 R46, R46, 0x100, RZ ;  /* 0x000001002e2e7810 */ /* 0x000fc80007ffe0ff */
[----:B------:R-:W-:-:S13]  /*2390*/  ISETP.GE.AND P0, PT, R46, UR5, PT ;  /* 0x000000052e007c0c */ /* 0x000fda000bf06270 */
[----:B------:R-:W-:Y:S05]  /*23a0*/  @!P0 BRA `(.L_x_1689) ;  /* 0xfffffff800448947 */ /* 0x000fea000383ffff */
.L_x_1686:
[----:B------:R-:W-:Y:S05]  /*23b0*/  BSYNC B0 ;  /* 0x0000000000007941 */ /* 0x000fea0003800000 */
.L_x_1685:
[----:B------:R-:W3:Y:S01]  /*23c0*/  SHFL.BFLY PT, R0, R3, 0x10, 0x1f ;  /* 0x0e001f0003007f89 */ /* 0x000ee200000e0000 */
[----:B------:R-:W-:Y:S01]  /*23d0*/  ULDC.64 UR6, c[0x0][0x2b0] ;  /* 0x0000ac0000067ab9 */ /* 0x000fe20000000a00 */
[----:B------:R-:W-:Y:S01]  /*23e0*/  BSSY B0, `(.L_x_1690) ;  /* 0x0000049000007945 */ /* 0x000fe20003800000 */
[----:B---3--:R-:W-:Y:S02]  /*23f0*/  FMNMX.FTZ R4, R0, R3, !PT ;  /* 0x0000000300047209 */ /* 0x008fe40007810000 */
[----:B------:R-:W3:Y:S03]  /*2400*/  S2R R0, SR_TID.X ;  /* 0x0000000000007919 */ /* 0x000ee60000002100 */
[----:B------:R-:W4:Y:S02]  /*2410*/  SHFL.BFLY PT, R5, R4, 0x8, 0x1f ;  /* 0x0d001f0004057f89 */ /* 0x000f2400000e0000 */
[----:B----4-:R-:W-:-:S02]  /*2420*/  FMNMX.FTZ R6, R4, R5, !PT ;  /* 0x0000000504067209 */ /* 0x010fc40007810000 */
[----:B---3--:R-:W-:-:S03]  /*2430*/  SHF.R.S32.HI R5, RZ, 0x1f, R0 ;  /* 0x0000001fff057819 */ /* 0x008fc60000011400 */
[----:B------:R-:W3:Y:S01]  /*2440*/  SHFL.BFLY PT, R7, R6, 0x4, 0x1f ;  /* 0x0c801f0006077f89 */ /* 0x000ee200000e0000 */
[----:B------:R-:W-:-:S04]  /*2450*/  LEA.HI R9, R5, R0, RZ, 0x5 ;  /* 0x0000000005097211 */ /* 0x000fc800078f28ff */
[----:B------:R-:W-:-:S05]  /*2460*/  LOP3.LUT R11, R9, 0xffffffe0, RZ, 0xc0, !PT ;  /* 0xffffffe0090b7812 */ /* 0x000fca00078ec0ff */
[----:B------:R-:W-:-:S05]  /*2470*/  IMAD.IADD R11, R0, 0x1, -R11 ;  /* 0x00000001000b7824 */ /* 0x000fca00078e0a0b */
[C---:B------:R-:W-:Y:S02]  /*2480*/  ISETP.NE.AND P0, PT, R11.reuse, RZ, PT ;  /* 0x000000ff0b00720c */ /* 0x040fe40003f05270 */
[----:B------:R-:W-:Y:S02]  /*2490*/  ISETP.GT.AND P1, PT, R11, 0x7, PT ;  /* 0x000000070b00780c */ /* 0x000fe40003f24270 */
[----:B---3--:R-:W-:-:S05]  /*24a0*/  FMNMX.FTZ R7, R6, R7, !PT ;  /* 0x0000000706077209 */ /* 0x008fca0007810000 */
[----:B------:R-:W3:Y:S04]  /*24b0*/  SHFL.BFLY PT, R8, R7, 0x2, 0x1f ;  /* 0x0c401f0007087f89 */ /* 0x000ee800000e0000 */
[----:B------:R-:W-:Y:S02]  /*24c0*/  @!P0 MOV R4, 0x400 ;  /* 0x0000040000048802 */ /* 0x000fe40000000f00 */
[----:B------:R-:W-:Y:S01]  /*24d0*/  @!P0 SHF.R.S32.HI R9, RZ, 0x5, R9 ;  /* 0x00000005ff098819 */ /* 0x000fe20000011409 */
[----:B------:R-:W4:Y:S01]  /*24e0*/  @!P0 S2R R13, SR_CgaCtaId ;  /* 0x00000000000d8919 */ /* 0x000f220000008800 */
[----:B------:R-:W-:Y:S01]  /*24f0*/  @!P1 MOV R6, 0x400 ;  /* 0x0000040000069802 */ /* 0x000fe20000000f00 */
[----:B------:R-:W1:Y:S01]  /*2500*/  @!P1 S2R R15, SR_CgaCtaId ;  /* 0x00000000000f9919 */ /* 0x000e620000008800 */
[----:B---3--:R-:W-:-:S05]  /*2510*/  FMNMX.FTZ R8, R7, R8, !PT ;  /* 0x0000000807087209 */ /* 0x008fca0007810000 */
[----:B0-----:R-:W0:Y:S01]  /*2520*/  SHFL.BFLY PT, R3, R8, 0x1, 0x1f ;  /* 0x0c201f0008037f89 */ /* 0x001e2200000e0000 */
[----:B----4-:R-:W-:-:S04]  /*2530*/  @!P0 LEA R4, R13, R4, 0x18 ;  /* 0x000000040d048211 */ /* 0x010fc800078ec0ff */
[----:B------:R-:W-:Y:S02]  /*2540*/  @!P0 LEA R9, R9, R4, 0x2 ;  /* 0x0000000409098211 */ /* 0x000fe400078e10ff */
[----:B-1----:R-:W-:-:S04]  /*2550*/  @!P1 LEA R6, R15, R6, 0x18 ;  /* 0x000000060f069211 */ /* 0x002fc800078ec0ff */
[----:B------:R-:W-:Y:S02]  /*2560*/  @!P1 LEA R11, R11, R6, 0x2 ;  /* 0x000000060b0b9211 */ /* 0x000fe400078e10ff */
[----:B0-----:R-:W-:Y:S01]  /*2570*/  @!P0 FMNMX.FTZ R4, R8, R3, !PT ;  /* 0x0000000308048209 */ /* 0x001fe20007810000 */
[----:B------:R-:W-:-:S04]  /*2580*/  IMAD.MOV.U32 R3, RZ, RZ, -0x800001 ;  /* 0xff7fffffff037424 */ /* 0x000fc800078e00ff */
[----:B------:R0:W-:Y:S01]  /*2590*/  @!P0 STS [R9], R4 ;  /* 0x0000000409008388 */ /* 0x0001e20000000800 */
[----:B------:R-:W-:Y:S01]  /*25a0*/  BAR.SYNC.DEFER_BLOCKING 0x0 ;  /* 0x0000000000007b1d */ /* 0x000fe20000010000 */
[----:B0-----:R-:W-:-:S05]  /*25b0*/  MOV R4, RZ ;  /* 0x000000ff00047202 */ /* 0x001fca0000000f00 */
[----:B------:R-:W0:Y:S04]  /*25c0*/  @!P1 LDS R3, [R11] ;  /* 0x000000000b039984 */ /* 0x000e280000000800 */
[----:B0-----:R-:W0:Y:S02]  /*25d0*/  SHFL.BFLY PT, R6, R3, 0x4, 0x1f ;  /* 0x0c801f0003067f89 */ /* 0x001e2400000e0000 */
[----:B0-----:R-:W-:Y:S02]  /*25e0*/  FMNMX.FTZ R6, R6, R3, !PT ;  /* 0x0000000306067209 */ /* 0x001fe40007810000 */
[----:B------:R-:W-:-:S03]  /*25f0*/  IADD3 R3, R0, UR42, RZ ;  /* 0x0000002a00037c10 */ /* 0x000fc6000fffe0ff */
[----:B------:R-:W0:Y:S01]  /*2600*/  SHFL.BFLY PT, R7, R6, 0x2, 0x1f ;  /* 0x0c401f0006077f89 */ /* 0x000e2200000e0000 */
[----:B------:R-:W-:Y:S02]  /*2610*/  ISETP.GT.AND P1, PT, R3, UR39, PT ;  /* 0x0000002703007c0c */ /* 0x000fe4000bf24270 */
[----:B0-----:R-:W-:-:S05]  /*2620*/  FMNMX.FTZ R7, R6, R7, !PT ;  /* 0x0000000706077209 */ /* 0x001fca0007810000 */
[----:B------:R-:W0:Y:S02]  /*2630*/  SHFL.BFLY PT, R8, R7, 0x1, 0x1f ;  /* 0x0c201f0007087f89 */ /* 0x000e2400000e0000 */
[----:B0-----:R-:W-:-:S05]  /*2640*/  FMNMX.FTZ R8, R7, R8, !PT ;  /* 0x0000000807087209 */ /* 0x001fca0007810000 */
[----:B------:R0:W1:Y:S01]  /*2650*/  SHFL.IDX PT, R13, R8, RZ, 0x1f ;  /* 0x00001fff080d7589 */ /* 0x00006200000e0000 */
[----:B------:R-:W-:Y:S05]  /*2660*/  @P1 BRA `(.L_x_1691) ;  /* 0x0000000000801947 */ /* 0x000fea0003800000 */
[----:B------:R-:W3:Y:S01]  /*2670*/  S2R R7, SR_CgaCtaId ;  /* 0x0000000000077919 */ /* 0x000ee20000008800 */
[----:B------:R-:W-:Y:S01]  /*2680*/  MOV R4, 0x400 ;  /* 0x0000040000047802 */ /* 0x000fe20000000f00 */
[----:B------:R-:W-:Y:S02]  /*2690*/  ULDC.64 UR4, c[0x0][0x2b0] ;  /* 0x0000ac0000047ab9 */ /* 0x000fe40000000a00 */
[----:B------:R-:W-:Y:S02]  /*26a0*/  ISETP.NE.U32.AND P0, PT, RZ, UR4, PT ;  /* 0x00000004ff007c0c */ /* 0x000fe4000bf05070 */
[----:B------:R-:W-:Y:S02]  /*26b0*/  VIADD R4, R4, 0x80 ;  /* 0x0000008004047836 */ /* 0x000fe40000000000 */
[----:B------:R-:W-:-:S03]  /*26c0*/  ISETP.NE.AND.EX P0, PT, RZ, UR5, PT, P0 ;  /* 0x00000005ff007c0c */ /* 0x000fc6000bf05300 */
[----:B---3--:R-:W-:Y:S01]  /*26d0*/  LEA R11, R7, R4, 0x18 ;  /* 0x00000004070b7211 */ /* 0x008fe200078ec0ff */
[----:B------:R-:W-:-:S11]  /*26e0*/  HFMA2.MMA R4, -RZ, RZ, 0, 0 ;  /* 0x00000000ff047435 */ /* 0x000fd600000001ff */
.L_x_1695:
[----:B0-----:R-:W-:Y:S01]  /*26f0*/  IADD3 R6, R3, -UR42, RZ ;  /* 0x8000002a03067c10 */ /* 0x001fe2000fffe0ff */
[----:B------:R-:W-:Y:S04]  /*2700*/  BSSY B1, `(.L_x_1692) ;  /* 0x0000011000017945 */ /* 0x000fe80003800000 */
[----:B0-----:R-:W-:Y:S01]  /*2710*/  IMAD R8, R6, 0x4, R11 ;  /* 0x0000000406087824 */ /* 0x001fe200078e020b */
[----:B------:R-:W-:Y:S06]  /*2720*/  @!P0 BRA `(.L_x_1693) ;  /* 0x0000000000288947 */ /* 0x000fec0003800000 */
[----:B------:R-:W-:Y:S01]  /*2730*/  USHF.R.S32.HI UR4, URZ, 0x1f, UR44 ;  /* 0x0000001f3f047899 */ /* 0x000fe2000801142c */
[----:B------:R-:W-:Y:S02]  /*2740*/  MOV R6, UR6 ;  /* 0x0000000600067c02 */ /* 0x000fe40008000f00 */
[----:B------:R-:W-:Y:S02]  /*2750*/  SHF.R.S32.HI R7, RZ, 0x1f, R3 ;  /* 0x0000001fff077819 */ /* 0x000fe40000011403 */
[----:B------:R-:W-:Y:S02]  /*2760*/  IADD3 R6, P2, P3, R3, UR44, R6 ;  /* 0x0000002c03067c10 */ /* 0x000fe4000fb5e006 */
[----:B------:R-:W-:-:S04]  /*2770*/  MOV R10, UR4 ;  /* 0x00000004000a7c02 */ /* 0x000fc80008000f00 */
[----:B------:R-:W-:-:S05]  /*2780*/  IADD3.X R7, R7, UR7, R10, P2, P3 ;  /* 0x0000000707077c10 */ /* 0x000fca00097e640a */
[----:B------:R-:W3:Y:S02]  /*2790*/  LDG.E.U8 R6, desc[UR36][R6.64] ;  /* 0x0000002406067981 */ /* 0x000ee4000c1e1100 */
[----:B---3--:R-:W-:-:S13]  /*27a0*/  ISETP.NE.AND P2, PT, R6, RZ, PT ;  /* 0x000000ff0600720c */ /* 0x008fda0003f45270 */
[----:B------:R-:W-:Y:S01]  /*27b0*/  @P2 IMAD.MOV.U32 R9, RZ, RZ, RZ ;  /* 0x000000ffff092224 */ /* 0x000fe200078e00ff */
[----:B------:R-:W-:Y:S06]  /*27c0*/  @P2 BRA `(.L_x_1694) ;  /* 0x0000000000102947 */ /* 0x000fec0003800000 */
.L_x_1693:
[----:B------:R-:W1:Y:S02]  /*27d0*/  LDS R6, [R8] ;  /* 0x0000000008067984 */ /* 0x000e640000000800 */
[----:B-1----:R-:W-:-:S04]  /*27e0*/  FADD.FTZ R6, -R13, R6 ;  /* 0x000000060d067221 */ /* 0x002fc80000010100 */
[----:B------:R-:W-:-:S04]  /*27f0*/  FMUL.FTZ R6, R6, 1.4426950216293334961 ;  /* 0x3fb8aa3b06067820 */ /* 0x000fc80000410000 */
[----:B------:R0:W3:Y:S03]  /*2800*/  MUFU.EX2 R9, R6 ;  /* 0x0000000600097308 */ /* 0x0000e60000000800 */
.L_x_1694:
[----:B------:R-:W-:Y:S05]  /*2810*/  BSYNC B1 ;  /* 0x0000000000017941 */ /* 0x000fea0003800000 */
.L_x_1692:
[----:B---3--:R3:W-:Y:S01]  /*2820*/  STS [R8], R9 ;  /* 0x0000000908007388 */ /* 0x0087e20000000800 */
[----:B------:R-:W-:Y:S01]  /*2830*/  IADD3 R3, R3, 0x100, RZ ;  /* 0x0000010003037810 */ /* 0x000fe20007ffe0ff */
[----:B------:R-:W-:-:S03]  /*2840*/  FADD.FTZ R4, R9, R4 ;  /* 0x0000000409047221 */ /* 0x000fc60000010000 */
[----:B------:R-:W-:-:S13]  /*2850*/  ISETP.GT.AND P2, PT, R3, UR39, PT ;  /* 0x0000002703007c0c */ /* 0x000fda000bf44270 */
[----:B---3--:R-:W-:Y:S05]  /*2860*/  @!P2 BRA `(.L_x_1695) ;  /* 0xfffffffc00a0a947 */ /* 0x008fea000383ffff */
.L_x_1691:
[----:B------:R-:W-:Y:S05]  /*2870*/  BSYNC B0 ;  /* 0x0000000000007941 */ /* 0x000fea0003800000 */
.L_x_1690:
[----:B------:R-:W3:Y:S01]  /*2880*/  SHFL.BFLY PT, R3, R4, 0x10, 0x1f ;  /* 0x0e001f0004037f89 */ /* 0x000ee200000e0000 */
        /* <DEDUP_REMOVED lines=9> */
[----:B------:R-:W2:Y:S01]  /*2920*/  @!P0 S2R R11, SR_CgaCtaId ;  /* 0x00000000000b8919 */ /* 0x000ea20000008800 */
[----:B------:R-:W-:-:S03]  /*2930*/  UIADD3 UR4, UR4, 0x4, URZ ;  /* 0x0000000404047890 */ /* 0x000fc6000fffe03f */
[----:B-1----:R-:W1:Y:S01]  /*2940*/  @!P2 S2R R13, SR_CgaCtaId ;  /* 0x00000000000da919 */ /* 0x002e620000008800 */
[----:B------:R-:W-:-:S04]  /*2950*/  USHF.R.S32.HI UR5, URZ, 0x1f, UR4 ;  /* 0x0000001f3f057899 */ /* 0x000fc80008011404 */
[----:B------:R-:W-:Y:S01]  /*2960*/  ULEA.HI UR5, UR5, UR4, URZ, 0x2 ;  /* 0x0000000405057291 */ /* 0x000fe2000f8f103f */
[----:B---3--:R-:W-:Y:S01]  /*2970*/  FADD.FTZ R3, R3, R4 ;  /* 0x0000000403037221 */ /* 0x008fe20000010000 */
[----:B------:R-:W-:Y:S01]  /*2980*/  @!P0 MOV R4, 0x400 ;  /* 0x0000040000048802 */ /* 0x000fe20000000f00 */
[----:B------:R-:W-:Y:S01]  /*2990*/  ULDC.U8 UR4, c[0x0][0x31c] ;  /* 0x0000c70000047ab9 */ /* 0x000fe20000000000 */
[----:B------:R-:W-:Y:S02]  /*29a0*/  USHF.L.U32 UR5, UR5, 0x2, URZ ;  /* 0x0000000205057899 */ /* 0x000fe4000800063f */
[----:B0-----:R-:W0:Y:S01]  /*29b0*/  SHFL.BFLY PT, R6, R3, 0x8, 0x1f ;  /* 0x0d001f0003067f89 */ /* 0x001e2200000e0000 */
[----:B----4-:R-:W-:Y:S02]  /*29c0*/  ULEA UR10, UR9, UR6, 0x18 ;  /* 0x00000006090a7291 */ /* 0x010fe4000f8ec03f */
[----:B------:R-:W-:-:S03]  /*29d0*/  ULOP3.LUT UR6, UR5, 0xfffffff0, URZ, 0xc0, !UPT ;  /* 0xfffffff005067892 */ /* 0x000fc6000f8ec03f */
[----:B------:R-:W-:Y:S01]  /*29e0*/  UMOV UR5, URZ ;  /* 0x0000003f00057c82 */ /* 0x000fe20008000000 */
[----:B------:R-:W-:Y:S01]  /*29f0*/  UIADD3 UR11, UR10, UR6, URZ ;  /* 0x000000060a0b7290 */ /* 0x000fe2000fffe03f */
[----:B--2---:R-:W-:Y:S01]  /*2a00*/  @!P0 LEA R4, R11, R4, 0x18 ;  /* 0x000000040b048211 */ /* 0x004fe200078ec0ff */
[----:B0-----:R-:W-:Y:S01]  /*2a10*/  FADD.FTZ R6, R3, R6 ;  /* 0x0000000603067221 */ /* 0x001fe20000010000 */
[----:B------:R-:W-:-:S04]  /*2a20*/  @!P0 SHF.R.U32.HI R3, RZ, 0x3, R0 ;  /* 0x00000003ff038819 */ /* 0x000fc80000011600 */
[----:B------:R-:W0:Y:S01]  /*2a30*/  SHFL.BFLY PT, R7, R6, 0x4, 0x1f ;  /* 0x0c801f0006077f89 */ /* 0x000e2200000e0000 */
[----:B------:R-:W-:-:S04]  /*2a40*/  @!P0 LOP3.LUT R3, R3, 0x1ffffffc, RZ, 0xc0, !PT ;  /* 0x1ffffffc03038812 */ /* 0x000fc800078ec0ff */
[----:B------:R-:W-:Y:S01]  /*2a50*/  @!P0 IADD3 R4, R3, R4, RZ ;  /* 0x0000000403048210 */ /* 0x000fe20007ffe0ff */
[----:B0-----:R-:W-:Y:S01]  /*2a60*/  FADD.FTZ R7, R6, R7 ;  /* 0x0000000706077221 */ /* 0x001fe20000010000 */
[----:B------:R-:W-:-:S04]  /*2a70*/  @!P2 MOV R6, 0x400 ;  /* 0x000004000006a802 */ /* 0x000fc80000000f00 */
[----:B------:R-:W0:Y:S01]  /*2a80*/  SHFL.BFLY PT, R8, R7, 0x2, 0x1f ;  /* 0x0c401f0007087f89 */ /* 0x000e2200000e0000 */
        /* <DEDUP_REMOVED lines=26> */
.L_x_1696:
[----:B------:R-:W-:Y:S01]  /*2c30*/  ULDC.64 UR8, c[0x0][0x310] ;  /* 0x0000c40000087ab9 */ /* 0x000fe20000000a00 */
[----:B------:R-:W-:Y:S04]  /*2c40*/  BSSY B0, `(.L_x_1697) ;  /* 0x0000015000007945 */ /* 0x000fe80003800000 */
[----:B------:R-:W-:Y:S05]  /*2c50*/  @P1 BRA `(.L_x_1698) ;  /* 0x00000000004c1947 */ /* 0x000fea0003800000 */
[----:B-1----:R-:W-:Y:S01]  /*2c60*/  FADD.FTZ R3, R3, 9.9999999747524270788e-07 ;  /* 0x358637bd03037421 */ /* 0x002fe20000010000 */
[----:B------:R-:W-:-:S03]  /*2c70*/  IADD3 R4, R0, UR42, RZ ;  /* 0x0000002a00047c10 */ /* 0x000fc6000fffe0ff */
[----:B------:R1:W2:Y:S04]  /*2c80*/  MUFU.RCP R10, R3 ;  /* 0x00000003000a7308 */ /* 0x0002a80000001000 */
.L_x_1700:
[----:B-12---:R-:W-:-:S04]  /*2c90*/  IADD3 R6, R4, -UR42, RZ ;  /* 0x8000002a04067c10 */ /* 0x006fc8000fffe0ff */
[C---:B-1----:R-:W-:Y:S02]  /*2ca0*/  LEA R3, R6.reuse, UR10, 0x2 ;  /* 0x0000000a06037c11 */ /* 0x042fe4000f8e10ff */
[----:B------:R-:W-:-:S04]  /*2cb0*/  LEA R6, R6, UR11, 0x1 ;  /* 0x0000000b06067c11 */ /* 0x000fc8000f8e08ff */
[----:B------:R-:W2:Y:S02]  /*2cc0*/  LDS R3, [R3] ;  /* 0x0000000003037984 */ /* 0x000ea40000000800 */
[----:B--2---:R-:W-:-:S05]  /*2cd0*/  FMUL.FTZ R9, R3, R10 ;  /* 0x0000000a03097220 */ /* 0x004fca0000410000 */
[----:B------:R-:W-:-:S05]  /*2ce0*/  F2FP.F16.F32.PACK_AB R7, RZ, R9 ;  /* 0x00000009ff07723e */ /* 0x000fca00000000ff */
[----:B------:R1:W-:Y:S01]  /*2cf0*/  STS.U16 [R6], R7 ;  /* 0x0000000706007388 */ /* 0x0003e20000000400 */
[----:B------:R-:W-:Y:S05]  /*2d00*/  @!P0 BRA `(.L_x_1699) ;  /* 0x0000000000148947 */ /* 0x000fea0003800000 */
[----:B------:R-:W-:-:S04]  /*2d10*/  IADD3 R3, P1, R4, UR4, RZ ;  /* 0x0000000404037c10 */ /* 0x000fc8000ff3e0ff */
[----:B0-----:R-:W-:Y:S02]  /*2d20*/  LEA.HI.X.SX32 R8, R4, UR5, 0x1, P1 ;  /* 0x0000000504087c11 */ /* 0x001fe400088f0eff */
[----:B-1----:R-:W-:-:S04]  /*2d30*/  LEA R6, P1, R3, UR8, 0x2 ;  /* 0x0000000803067c11 */ /* 0x002fc8000f8210ff */
[----:B------:R-:W-:-:S05]  /*2d40*/  LEA.HI.X R7, R3, UR9, R8, 0x2, P1 ;  /* 0x0000000903077c11 */ /* 0x000fca00088f1408 */
[----:B------:R2:W-:Y:S04]  /*2d50*/  STG.E desc[UR36][R6.64], R9 ;  /* 0x0000000906007986 */ /* 0x0005e8000c101924 */
.L_x_1699:
[----:B------:R-:W-:-:S05]  /*2d60*/  VIADD R4, R4, 0x100 ;  /* 0x0000010004047836 */ /* 0x000fca0000000000 */
[----:B------:R-:W-:-:S13]  /*2d70*/  ISETP.GT.AND P1, PT, R4, UR39, PT ;  /* 0x0000002704007c0c */ /* 0x000fda000bf24270 */
[----:B------:R-:W-:Y:S05]  /*2d80*/  @!P1 BRA `(.L_x_1700) ;  /* 0xfffffffc00c09947 */ /* 0x000fea000383ffff */
.L_x_1698:
[----:B------:R-:W-:Y:S05]  /*2d90*/  BSYNC B0 ;  /* 0x0000000000007941 */ /* 0x000fea0003800000 */
.L_x_1697:
[----:B------:R-:W-:Y:S01]  /*2da0*/  USHF.R.S32.HI UR4, URZ, 0x1f, UR39 ;  /* 0x0000001f3f047899 */ /* 0x000fe20008011427 */
[----:B-1----:R-:W-:Y:S01]  /*2db0*/  LEA.HI R3, R5, R0, RZ, 0x2 ;  /* 0x0000000005037211 */ /* 0x002fe200078f10ff */
        /* <DEDUP_REMOVED lines=8> */
[----:B0-2---:R-:W-:Y:S02]  /*2e40*/  CS2R R8, SRZ ;  /* 0x0000000000087805 */ /* 0x005fe4000001ff00 */
[----:B------:R-:W-:Y:S01]  /*2e50*/  LOP3.LUT R3, R3, 0x1ffffffc, RZ, 0xc0, !PT ;  /* 0x1ffffffc03037812 */ /* 0x000fe200078ec0ff */
[----:B------:R-:W-:Y:S01]  /*2e60*/  UIADD3 UR4, -UR4, UR39, URZ ;  /* 0x0000002704047290 */ /* 0x000fe2000fffe13f */
[----:B-----5:R-:W-:Y:S02]  /*2e70*/  MOV R33, UR5 ;  /* 0x0000000500217c02 */ /* 0x020fe40008000f00 */
[----:B------:R-:W-:-:S03]  /*2e80*/  IADD3 R3, -R3, R0, RZ ;  /* 0x0000000003037210 */ /* 0x000fc60007ffe1ff */
[C---:B------:R-:W-:Y:S01]  /*2e90*/  ISETP.NE.OR P0, PT, R19.reuse, UR4, !P0 ;  /* 0x0000000413007c0c */ /* 0x040fe2000c705670 */
[----:B------:R-:W-:Y:S01]  /*2ea0*/  VIADD R40, R19, UR42 ;  /* 0x0000002a13287c36 */ /* 0x000fe20008000000 */
[----:B------:R-:W-:Y:S02]  /*2eb0*/  VIMNMX R39, R33, UR39, PT ;  /* 0x0000002721277c48 */ /* 0x000fe4000bfe0100 */
[----:B------:R-:W-:-:S09]  /*2ec0*/  SHF.L.U32 R34, R3, 0x3, RZ ;  /* 0x0000000303227819 */ /* 0x000fd200000006ff */
[----:B------:R-:W0:Y:S01]  /*2ed0*/  @!P0 S2R R5, SR_CTAID.X ;  /* 0x0000000000058919 */ /* 0x000e220000002500 */
[----:B------:R-:W1:Y:S01]  /*2ee0*/  @!P0 LDC.64 R6, c[0x0][0x240] ;  /* 0x00009000ff068b82 */ /* 0x000e620000000a00 */
[----:B------:R-:W-:Y:S01]  /*2ef0*/  ISETP.GE.AND P1, PT, R40, R39, PT ;  /* 0x000000272800720c */ /* 0x000fe20003f26270 */
[----:B------:R-:W-:Y:S01]  /*2f00*/  IMAD R38, R38, R33, R34 ;  /* 0x0000002126267224 */ /* 0x000fe200078e0222 */
[----:B------:R-:W-:Y:S01]  /*2f10*/  BSSY B0, `(.L_x_1701) ;  /* 0x00000ad000007945 */ /* 0x000fe20003800000 */
[----:B------:R-:W-:Y:S02]  /*2f20*/  HFMA2.MMA R32, -RZ, RZ, 0, 0 ;  /* 0x00000000ff207435 */ /* 0x000fe400000001ff */
[----:B------:R-:W-:Y:S01]  /*2f30*/  HFMA2.MMA R17, -RZ, RZ, 0, 0 ;  /* 0x00000000ff117435 */ /* 0x000fe200000001ff */
[----:B------:R-:W-:Y:S01]  /*2f40*/  IMAD.MOV.U32 R18, RZ, RZ, RZ ;  /* 0x000000ffff127224 */ /* 0x000fe200078e00ff */
[----:B------:R-:W-:Y:S01]  /*2f50*/  SHF.R.S32.HI R35, RZ, 0x1f, R38 ;  /* 0x0000001fff237819 */ /* 0x000fe20000011426 */
[----:B0-----:R-:W-:-:S04]  /*2f60*/  @!P0 IMAD R3, R5, 0x20, R34 ;  /* 0x0000002005038824 */ /* 0x001fc800078e0222 */
[----:B-1----:R-:W-:Y:S01]  /*2f70*/  @!P0 IMAD.WIDE R6, R3, 0x2, R6 ;  /* 0x0000000203068825 */ /* 0x002fe200078e0206 */
[----:B------:R-:W-:-:S04]  /*2f80*/  MOV R3, RZ ;  /* 0x000000ff00037202 */ /* 0x000fc80000000f00 */
[----:B------:R0:W5:Y:S01]  /*2f90*/  @!P0 LDG.E.128 R8, desc[UR36][R6.64] ;  /* 0x0000002406088981 */ /* 0x000162000c1e1d00 */
[----:B------:R-:W-:Y:S01]  /*2fa0*/  BAR.SYNC.DEFER_BLOCKING 0x0 ;  /* 0x0000000000007b1d */ /* 0x000fe20000010000 */
[----:B------:R-:W-:Y:S02]  /*2fb0*/  ISETP.NE.AND P0, PT, R19, UR4, PT ;  /* 0x0000000413007c0c */ /* 0x000fe4000bf05270 */
[----:B------:R-:W-:Y:S02]  /*2fc0*/  CS2R R4, SRZ ;  /* 0x0000000000047805 */ /* 0x000fe4000001ff00 */
[----:B0-----:R-:W-:Y:S01]  /*2fd0*/  CS2R R6, SRZ ;  /* 0x0000000000067805 */ /* 0x001fe2000001ff00 */
[----:B------:R-:W-:Y:S08]  /*2fe0*/  @P1 BRA `(.L_x_1702) ;  /* 0x00000008007c1947 */ /* 0x000ff00003800000 */
[----:B------:R-:W-:Y:S01]  /*2ff0*/  MOV R6, UR42 ;  /* 0x0000002a00067c02 */ /* 0x000fe20008000f00 */
[----:B------:R-:W-:Y:S01]  /*3000*/  BSSY B1, `(.L_x_1703) ;  /* 0x0000036000017945 */ /* 0x000fe20003800000 */
[----:B------:R-:W-:Y:S01]  /*3010*/  LOP3.LUT R4, RZ, R39, RZ, 0x33, !PT ;  /* 0x00000027ff047212 */ /* 0x000fe200078e33ff */
[----:B------:R-:W-:Y:S01]  /*3020*/  IMAD.MOV.U32 R18, RZ, RZ, RZ ;  /* 0x000000ffff127224 */ /* 0x000fe200078e00ff */
[----:B------:R-:W-:Y:S02]  /*3030*/  IADD3 R3, -R6, -0x2, -R19 ;  /* 0xfffffffe06037810 */ /* 0x000fe40007ffe913 */
[----:B------:R-:W-:Y:S02]  /*3040*/  CS2R R6, SRZ ;  /* 0x0000000000067805 */ /* 0x000fe4000001ff00 */
[----:B------:R-:W-:Y:S02]  /*3050*/  MOV R44, R40 ;  /* 0x00000028002c7202 */ /* 0x000fe40000000f00 */
[----:B------:R-:W-:-:S02]  /*3060*/  IADD3 R4, R3, -R4, RZ ;  /* 0x8000000403047210 */ /* 0x000fc40007ffe0ff */
[----:B------:R-:W-:Y:S02]  /*3070*/  MOV R17, RZ ;  /* 0x000000ff00117202 */ /* 0x000fe40000000f00 */
[C---:B------:R-:W-:Y:S02]  /*3080*/  LEA.HI R3, R4.reuse, 0x1, RZ, 0x1a ;  /* 0x0000000104037811 */ /* 0x040fe400078fd0ff */
[----:B------:R-:W-:Y:S02]  /*3090*/  ISETP.GE.U32.AND P2, PT, R4, 0xc0, PT ;  /* 0x000000c00400780c */ /* 0x000fe40003f46070 */
[----:B------:R-:W-:Y:S02]  /*30a0*/  CS2R R4, SRZ ;  /* 0x0000000000047805 */ /* 0x000fe4000001ff00 */
[----:B------:R-:W-:Y:S01]  /*30b0*/  LOP3.LUT P1, R12, R3, 0x3, RZ, 0xc0, !PT ;  /* 0x00000003030c7812 */ /* 0x000fe2000782c0ff */
[----:B------:R-:W-:Y:S01]  /*30c0*/  IMAD.MOV.U32 R3, RZ, RZ, RZ ;  /* 0x000000ffff037224 */ /* 0x000fe200078e00ff */
[----:B------:R-:W-:-:S11]  /*30d0*/  MOV R32, RZ ;  /* 0x000000ff00207202 */ /* 0x000fd60000000f00 */
[----:B------:R-:W-:Y:S05]  /*30e0*/  @!P1 BRA `(.L_x_1704) ;  /* 0x00000000009c9947 */ /* 0x000fea0003800000 */
[----:B------:R-:W-:Y:S01]  /*30f0*/  SHF.L.U32 R13, R40, 0x5, RZ ;  /* 0x00000005280d7819 */ /* 0x000fe200000006ff */
[----:B------:R-:W-:Y:S01]  /*3100*/  ULDC.64 UR4, c[0x0][0x250] ;  /* 0x0000940000047ab9 */ /* 0x000fe20000000a00 */
[----:B------:R-:W-:Y:S01]  /*3110*/  IMAD.MOV.U32 R20, RZ, RZ, R12 ;  /* 0x000000ffff147224 */ /* 0x000fe200078e000c */
[----:B------:R-:W-:Y:S02]  /*3120*/  LEA R12, R19, UR6, 0x1 ;  /* 0x00000006130c7c11 */ /* 0x000fe4000f8e08ff */
[----:B------:R-:W-:Y:S02]  /*3130*/  IADD3 R30, P1, R38, R13, RZ ;  /* 0x0000000d261e7210 */ /* 0x000fe40007f3e0ff */
[----:B------:R-:W-:Y:S01]  /*3140*/  MOV R18, RZ ;  /* 0x000000ff00127202 */ /* 0x000fe20000000f00 */
[----:B------:R-:W-:Y:S01]  /*3150*/  VIADD R21, R12, UR10 ;  /* 0x0000000a0c157c36 */ /* 0x000fe20008000000 */
[----:B------:R-:W-:Y:S02]  /*3160*/  LEA.HI.X.SX32 R13, R13, R35, 0x1, P1 ;  /* 0x000000230d0d7211 */ /* 0x000fe400008f0eff */
[----:B------:R-:W-:-:S02]  /*3170*/  LEA R29, P1, R30, UR4, 0x1 ;  /* 0x000000041e1d7c11 */ /* 0x000fc4000f8208ff */
[----:B------:R-:W-:Y:S02]  /*3180*/  MOV R44, R40 ;  /* 0x00000028002c7202 */ /* 0x000fe40000000f00 */
[----:B------:R-:W-:-:S09]  /*3190*/  LEA.HI.X R30, R30, UR5, R13, 0x1, P1 ;  /* 0x000000051e1e7c11 */ /* 0x000fd200088f0c0d */
.L_x_1705:
[----:B------:R-:W-:Y:S01]  /*31a0*/  MOV R12, R29 ;  /* 0x0000001d000c7202 */ /* 0x000fe20000000f00 */
[----:B------:R0:W1:Y:S01]  /*31b0*/  LDS.U16 R22, [R21] ;  /* 0x0000000015167984 */ /* 0x0000620000000400 */
[----:B------:R-:W-:-:S06]  /*31c0*/  MOV R13, R30 ;  /* 0x0000001e000d7202 */ /* 0x000fcc0000000f00 */
[----:B------:R-:W2:Y:S01]  /*31d0*/  LDG.E.128 R12, desc[UR36][R12.64] ;  /* 0x000000240c0c7981 */ /* 0x000ea2000c1e1d00 */
[----:B------:R-:W-:Y:S01]  /*31e0*/  VIADD R20, R20, 0xffffffff ;  /* 0xffffffff14147836 */ /* 0x000fe20000000000 */
[----:B------:R-:W-:Y:S02]  /*31f0*/  IADD3 R29, P3, R29, 0x1000, RZ ;  /* 0x000010001d1d7810 */ /* 0x000fe40007f7e0ff */
[----:B------:R-:W-:Y:S02]  /*3200*/  IADD3 R44, R44, 0x40, RZ ;  /* 0x000000402c2c7810 */ /* 0x000fe40007ffe0ff */
[----:B------:R-:W-:Y:S01]  /*3210*/  ISETP.NE.AND P1, PT, R20, RZ, PT ;  /* 0x000000ff1400720c */ /* 0x000fe20003f25270 */
[----:B------:R-:W-:Y:S01]  /*3220*/  IMAD.X R30, RZ, RZ, R30, P3 ;  /* 0x000000ffff1e7224 */ /* 0x000fe200018e061e */
[----:B0-----:R-:W-:Y:S01]  /*3230*/  IADD3 R21, R21, 0x80, RZ ;  /* 0x0000008015157810 */ /* 0x001fe20007ffe0ff */
[----:B-1----:R-:W-:Y:S02]  /*3240*/  HADD2.F32 R23, -RZ, R22.H0_H0 ;  /* 0x20000016ff177230 */ /* 0x002fe40000004100 */
[----:B--2---:R-:W-:-:S02]  /*3250*/  HADD2.F32 R28, -RZ, R14.H0_H0 ;  /* 0x2000000eff1c7230 */ /* 0x004fc40000004100 */
[----:B------:R-:W-:Y:S02]  /*3260*/  HADD2.F32 R27, -RZ, R14.H1_H1 ;  /* 0x3000000eff1b7230 */ /* 0x000fe40000004100 */
[----:B------:R-:W-:Y:S02]  /*3270*/  HADD2.F32 R14, -RZ, R15.H0_H0 ;  /* 0x2000000fff0e7230 */ /* 0x000fe40000004100 */
        /* <DEDUP_REMOVED lines=11> */
[C---:B------:R-:W-:Y:S02]  /*3330*/  FFMA.FTZ R6, R23.reuse, R25, R6 ;  /* 0x0000001917067223 */ /* 0x040fe40000010006 */
[----:B------:R-:W-:Y:S01]  /*3340*/  FFMA.FTZ R32, R23, R15, R32 ;  /* 0x0000000f17207223 */ /* 0x000fe20000010020 */
[----:B------:R-:W-:Y:S06]  /*3350*/  @P1 BRA `(.L_x_1705) ;  /* 0xfffffffc00901947 */ /* 0x000fec000383ffff */
.L_x_1704:
[----:B------:R-:W-:Y:S05]  /*3360*/  BSYNC B1 ;  /* 0x0000000000017941 */ /* 0x000fea0003800000 */
.L_x_1703:
[----:B------:R-:W-:Y:S05]  /*3370*/  @!P2 BRA `(.L_x_1702) ;  /* 0x000000040098a947 */ /* 0x000fea0003800000 */
[----:B------:R-:W0:Y:S01]  /*3380*/  LDC.64 R36, c[0x0][0x250] ;  /* 0x00009400ff247b82 */ /* 0x000e220000000a00 */
[C---:B------:R-:W-:Y:S02]  /*3390*/  LEA R12, R44.reuse, UR6, 0x1 ;  /* 0x000000062c0c7c11 */ /* 0x040fe4000f8e08ff */
[----:B------:R-:W-:Y:S02]  /*33a0*/  SHF.L.U32 R41, R44, 0x5, RZ ;  /* 0x000000052c297819 */ /* 0x000fe400000006ff */
[----:B------:R-:W-:Y:S01]  /*33b0*/  MOV R13, UR42 ;  /* 0x0000002a000d7c02 */ /* 0x000fe20008000f00 */
[----:B------:R-:W-:Y:S01]  /*33c0*/  VIADD R12, R12, 0x100 ;  /* 0x000001000c0c7836 */ /* 0x000fe20000000000 */
[----:B------:R-:W-:-:S03]  /*33d0*/  IADD3 R48, P1, R38, R41, RZ ;  /* 0x0000002926307210 */ /* 0x000fc60007f3e0ff */
[----:B------:R-:W-:Y:S01]  /*33e0*/  IMAD R12, R13, -0x2, R12 ;  /* 0xfffffffe0d0c7824 */ /* 0x000fe200078e020c */
[C---:B------:R-:W-:Y:S02]  /*33f0*/  LEA.HI.X.SX32 R13, R41.reuse, R35, 0x1, P1 ;  /* 0x00000023290d7211 */ /* 0x040fe400008f0eff */
[----:B------:R-:W-:Y:S02]  /*3400*/  IADD3 R41, R41, 0x1800, RZ ;  /* 0x0000180029297810 */ /* 0x000fe40007ffe0ff */
[----:B------:R-:W-:Y:S02]  /*3410*/  IADD3 R46, R12, UR10, RZ ;  /* 0x0000000a0c2e7c10 */ /* 0x000fe4000fffe0ff */
[----:B0-----:R-:W-:-:S04]  /*3420*/  LEA R45, P2, R48, R36, 0x1 ;  /* 0x00000024302d7211 */ /* 0x001fc800078408ff */
[----:B------:R-:W-:-:S09]  /*3430*/  LEA.HI.X R48, R48, R37, R13, 0x1, P2 ;  /* 0x0000002530307211 */ /* 0x000fd200010f0c0d */
.L_x_1706:
[----:B------:R-:W-:Y:S01]  /*3440*/  IMAD.MOV.U32 R12, RZ, RZ, R45 ;  /* 0x000000ffff0c7224 */ /* 0x000fe200078e002d */
[----:B------:R-:W-:Y:S01]  /*3450*/  MOV R13, R48 ;  /* 0x00000030000d7202 */ /* 0x000fe20000000f00 */
[----:B------:R-:W0:Y:S01]  /*3460*/  LDS.U16 R49, [R46+-0x100] ;  /* 0xffff00002e317984 */ /* 0x000e220000000400 */
[----:B------:R-:W-:-:S03]  /*3470*/  IADD3 R20, R41, -0x1000, RZ ;  /* 0xfffff00029147810 */ /* 0x000fc60007ffe0ff */
[----:B------:R-:W1:Y:S04]  /*3480*/  LDS.U16 R47, [R46+-0x80] ;  /* 0xffff80002e2f7984 */ /* 0x000e680000000400 */
[----:B------:R-:W2:Y:S01]  /*3490*/  LDG.E.128 R12, desc[UR36][R12.64] ;  /* 0x000000240c0c7981 */ /* 0x000ea2000c1e1d00 */
[----:B------:R-:W-:-:S04]  /*34a0*/  IADD3 R21, P1, R38, R20, RZ ;  /* 0x0000001426157210 */ /* 0x000fc80007f3e0ff */
[----:B------:R-:W-:Y:S02]  /*34b0*/  LEA.HI.X.SX32 R20, R20, R35, 0x1, P1 ;  /* 0x0000002314147211 */ /* 0x000fe400008f0eff */
[----:B------:R-:W-:-:S04]  /*34c0*/  LEA R42, P1, R21, R36, 0x1 ;  /* 0x00000024152a7211 */ /* 0x000fc800078208ff */
[----:B------:R-:W-:-:S05]  /*34d0*/  LEA.HI.X R43, R21, R37, R20, 0x1, P1 ;  /* 0x00000025152b7211 */ /* 0x000fca00008f0c14 */
[----:B------:R-:W3:Y:S04]  /*34e0*/  LDG.E.128 R20, desc[UR36][R42.64] ;  /* 0x000000242a147981 */ /* 0x000ee8000c1e1d00 */
[----:B------:R-:W4:Y:S04]  /*34f0*/  LDG.E.128 R24, desc[UR36][R42.64+0x1000] ;  /* 0x001000242a187981 */ /* 0x000f28000c1e1d00 */
[----:B------:R1:W4:Y:S01]  /*3500*/  LDG.E.128 R28, desc[UR36][R42.64+0x2000] ;  /* 0x002000242a1c7981 */ /* 0x000322000c1e1d00 */
[----:B------:R-:W-:Y:S01]  /*3510*/  VIADD R44, R44, 0x100 ;  /* 0x000001002c2c7836 */ /* 0x000fe20000000000 */
[----:B------:R-:W-:-:S02]  /*3520*/  IADD3 R45, P2, R45, 0x4000, RZ ;  /* 0x000040002d2d7810 */ /* 0x000fc40007f5e0ff */
[----:B------:R-:W-:Y:S02]  /*3530*/  IADD3 R41, R41, 0x2000, RZ ;  /* 0x0000200029297810 */ /* 0x000fe40007ffe0ff */
[----:B------:R-:W-:Y:S01]  /*3540*/  ISETP.GE.AND P1, PT, R44, R39, PT ;  /* 0x000000272c00720c */ /* 0x000fe20003f26270 */
[----:B------:R-:W-:Y:S02]  /*3550*/  IMAD.X R48, RZ, RZ, R48, P2 ;  /* 0x000000ffff307224 */ /* 0x000fe400010e0630 */
[----:B0-----:R-:W-:Y:S02]  /*3560*/  HADD2.F32 R49, -RZ, R49.H0_H0 ;  /* 0x20000031ff317230 */ /* 0x001fe40000004100 */
[--C-:B--2---:R-:W-:Y:S02]  /*3570*/  HADD2.F32 R50, -RZ, R12.reuse.H0_H0 ;  /* 0x2000000cff327230 */ /* 0x104fe40000004100 */
[----:B------:R-:W-:Y:S02]  /*3580*/  HADD2.F32 R12, -RZ, R12.H1_H1 ;  /* 0x3000000cff0c7230 */ /* 0x000fe40000004100 */
[----:B-1----:R-:W-:-:S02]  /*3590*/  HADD2.F32 R42, -RZ, R14.H0_H0 ;  /* 0x2000000eff2a7230 */ /* 0x002fc40000004100 */
[C---:B------:R-:W-:Y:S01]  /*35a0*/  FFMA.FTZ R18, R49.reuse, R50, R18 ;  /* 0x0000003231127223 */ /* 0x040fe20000010012 */
[--C-:B------:R-:W-:Y:S02]  /*35b0*/  HADD2.F32 R50, -RZ, R13.reuse.H0_H0 ;  /* 0x2000000dff327230 */ /* 0x100fe40000004100 */
[C---:B------:R-:W-:Y:S01]  /*35c0*/  FFMA.FTZ R17, R49.reuse, R12, R17 ;  /* 0x0000000c31117223 */ /* 0x040fe20000010011 */
[----:B------:R-:W-:Y:S01]  /*35d0*/  HADD2.F32 R13, -RZ, R13.H1_H1 ;  /* 0x3000000dff0d7230 */ /* 0x000fe20000004100 */
[----:B------:R-:W0:Y:S01]  /*35e0*/  LDS.U16 R12, [R46] ;  /* 0x000000002e0c7984 */ /* 0x000e220000000400 */
[C---:B------:R-:W-:Y:S01]  /*35f0*/  FFMA.FTZ R5, R49.reuse, R42, R5 ;  /* 0x0000002a31057223 */ /* 0x040fe20000010005 */
[C---:B------:R-:W-:Y:S02]  /*3600*/  FFMA.FTZ R7, R49.reuse, R50, R7 ;  /* 0x0000003231077223 */ /* 0x040fe40000010007 */
[----:B------:R-:W-:Y:S01]  /*3610*/  FFMA.FTZ R6, R49, R13, R6 ;  /* 0x0000000d31067223 */ /* 0x000fe20000010006 */
[----:B------:R-:W-:-:S02]  /*3620*/  HADD2.F32 R13, -RZ, R14.H1_H1 ;  /* 0x3000000eff0d7230 */ /* 0x000fc40000004100 */
[--C-:B------:R-:W-:Y:S02]  /*3630*/  HADD2.F32 R14, -RZ, R15.reuse.H0_H0 ;  /* 0x2000000fff0e7230 */ /* 0x100fe40000004100 */
[--C-:B---3--:R-:W-:Y:S02]  /*3640*/  HADD2.F32 R43, -RZ, R20.reuse.H0_H0 ;  /* 0x20000014ff2b7230 */ /* 0x108fe40000004100 */
[C---:B------:R-:W-:Y:S01]  /*3650*/  FFMA.FTZ R13, R49.reuse, R13, R4 ;  /* 0x0000000d310d7223 */ /* 0x040fe20000010004 */
[----:B------:R-:W-:Y:S01]  /*3660*/  HADD2.F32 R15, -RZ, R15.H1_H1 ;  /* 0x3000000fff0f7230 */ /* 0x000fe20000004100 */
[----:B------:R1:W2:Y:S01]  /*3670*/  LDS.U16 R4, [R46+0x80] ;  /* 0x000080002e047984 */ /* 0x0002a20000000400 */
[----:B------:R-:W-:Y:S01]  /*3680*/  FFMA.FTZ R3, R49, R14, R3 ;  /* 0x0000000e31037223 */ /* 0x000fe20000010003 */
[----:B------:R-:W-:Y:S02]  /*3690*/  HADD2.F32 R14, -RZ, R47.H0_H0 ;  /* 0x2000002fff0e7230 */ /* 0x000fe40000004100 */
[----:B------:R-:W-:-:S02]  /*36a0*/  HADD2.F32 R20, -RZ, R20.H1_H1 ;  /* 0x30000014ff147230 */ /* 0x000fc40000004100 */
[----:B------:R-:W-:Y:S01]  /*36b0*/  FFMA.FTZ R49, R49, R15, R32 ;  /* 0x0000000f31317223 */ /* 0x000fe20000010020 */
[--C-:B------:R-:W-:Y:S02]  /*36c0*/  HADD2.F32 R15, -RZ, R21.reuse.H0_H0 ;  /* 0x20000015ff0f7230 */ /* 0x100fe40000004100 */
[C---:B------:R-:W-:Y:S01]  /*36d0*/  FFMA.FTZ R18, R14.reuse, R43, R18 ;  /* 0x0000002b0e127223 */ /* 0x040fe20000010012 */
[----:B------:R-:W-:Y:S02]  /*36e0*/  HADD2.F32 R21, -RZ, R21.H1_H1 ;  /* 0x30000015ff157230 */ /* 0x000fe40000004100 */
        /* <DEDUP_REMOVED lines=9> */
[----:B----4-:R-:W-:Y:S02]  /*3780*/  HADD2.F32 R15, -RZ, R24.H0_H0 ;  /* 0x20000018ff0f7230 */ /* 0x010fe40000004100 */
[----:B------:R-:W-:Y:S01]  /*3790*/  FFMA.FTZ R3, R14, R32, R3 ;  /* 0x000000200e037223 */ /* 0x000fe20000010003 */
[----:B------:R-:W-:-:S02]  /*37a0*/  HADD2.F32 R20, -RZ, R26.H0_H0 ;  /* 0x2000001aff147230 */ /* 0x000fc40000004100 */
[----:B------:R-:W-:Y:S01]  /*37b0*/  FFMA.FTZ R49, R14, R42, R49 ;  /* 0x0000002a0e317223 */ /* 0x000fe20000010031 */
[--C-:B------:R-:W-:Y:S01]  /*37c0*/  HADD2.F32 R14, -RZ, R25.reuse.H0_H0 ;  /* 0x20000019ff0e7230 */ /* 0x100fe20000004100 */
[----:B-1----:R-:W-:Y:S01]  /*37d0*/  IADD3 R46, R46, 0x200, RZ ;  /* 0x000002002e2e7810 */ /* 0x002fe20007ffe0ff */
[----:B------:R-:W-:Y:S02]  /*37e0*/  HADD2.F32 R24, -RZ, R24.H1_H1 ;  /* 0x30000018ff187230 */ /* 0x000fe40000004100 */
[----:B------:R-:W-:Y:S02]  /*37f0*/  HADD2.F32 R25, -RZ, R25.H1_H1 ;  /* 0x30000019ff197230 */ /* 0x000fe40000004100 */
[----:B0-----:R-:W-:Y:S02]  /*3800*/  HADD2.F32 R12, -RZ, R12.H0_H0 ;  /* 0x2000000cff0c7230 */ /* 0x001fe40000004100 */
[----:B------:R-:W-:Y:S02]  /*3810*/  HADD2.F32 R26, -RZ, R26.H1_H1 ;  /* 0x3000001aff1a7230 */ /* 0x000fe40000004100 */
[----:B------:R-:W-:-:S02]  /*3820*/  HADD2.F32 R22, -RZ, R27.H0_H0 ;  /* 0x2000001bff167230 */ /* 0x000fc40000004100 */
[C---:B------:R-:W-:Y:S01]  /*3830*/  FFMA.FTZ R18, R12.reuse, R15, R18 ;  /* 0x0000000f0c127223 */ /* 0x040fe20000010012 */
[----:B------:R-:W-:Y:S02]  /*3840*/  HADD2.F32 R32, -RZ, R27.H1_H1 ;  /* 0x3000001bff207230 */ /* 0x000fe40000004100 */
[C---:B------:R-:W-:Y:S01]  /*3850*/  FFMA.FTZ R17, R12.reuse, R24, R17 ;  /* 0x000000180c117223 */ /* 0x040fe20000010011 */
[C---:B------:R-:W-:Y:S01]  /*3860*/  FFMA.FTZ R7, R12.reuse, R14, R7 ;  /* 0x0000000e0c077223 */ /* 0x040fe20000010007 */
[C---:B------:R-:W-:Y:S01]  /*3870*/  FFMA.FTZ R6, R12.reuse, R25, R6 ;  /* 0x000000190c067223 */ /* 0x040fe20000010006 */
[C---:B------:R-:W-:Y:S01]  /*3880*/  FFMA.FTZ R5, R12.reuse, R20, R5 ;  /* 0x000000140c057223 */ /* 0x040fe20000010005 */
[C---:B------:R-:W-:Y:S01]  /*3890*/  FFMA.FTZ R13, R12.reuse, R26, R13 ;  /* 0x0000001a0c0d7223 */ /* 0x040fe2000001000d */
[C---:B------:R-:W-:Y:S01]  /*38a0*/  FFMA.FTZ R3, R12.reuse, R22, R3 ;  /* 0x000000160c037223 */ /* 0x040fe20000010003 */
[----:B------:R-:W-:Y:S01]  /*38b0*/  FFMA.FTZ R32, R12, R32, R49 ;  /* 0x000000200c207223 */ /* 0x000fe20000010031 */
[----:B--2---:R-:W-:-:S02]  /*38c0*/  HADD2.F32 R12, -RZ, R4.H0_H0 ;  /* 0x20000004ff0c7230 */ /* 0x004fc40000004100 */
[----:B------:R-:W-:Y:S02]  /*38d0*/  HADD2.F32 R15, -RZ, R28.H0_H0 ;  /* 0x2000001cff0f7230 */ /* 0x000fe40000004100 */
[----:B------:R-:W-:Y:S02]  /*38e0*/  HADD2.F32 R4, -RZ, R29.H0_H0 ;  /* 0x2000001dff047230 */ /* 0x000fe40000004100 */
[----:B------:R-:W-:Y:S02]  /*38f0*/  HADD2.F32 R14, -RZ, R30.H0_H0 ;  /* 0x2000001eff0e7230 */ /* 0x000fe40000004100 */
[C---:B------:R-:W-:Y:S01]  /*3900*/  FFMA.FTZ R18, R12.reuse, R15, R18 ;  /* 0x0000000f0c127223 */ /* 0x040fe20000010012 */
[----:B------:R-:W-:Y:S02]  /*3910*/  HADD2.F32 R20, -RZ, R31.H0_H0 ;  /* 0x2000001fff147230 */ /* 0x000fe40000004100 */
[----:B------:R-:W-:Y:S01]  /*3920*/  FFMA.FTZ R7, R12, R4, R7 ;  /* 0x000000040c077223 */ /* 0x000fe20000010007 */
[----:B------:R-:W-:-:S02]  /*3930*/  HADD2.F32 R28, -RZ, R28.H1_H1 ;  /* 0x3000001cff1c7230 */ /* 0x000fc40000004100 */
[C---:B------:R-:W-:Y:S01]  /*3940*/  FFMA.FTZ R5, R12.reuse, R14, R5 ;  /* 0x0000000e0c057223 */ /* 0x040fe20000010005 */
[----:B------:R-:W-:Y:S02]  /*3950*/  HADD2.F32 R29, -RZ, R29.H1_H1 ;  /* 0x3000001dff1d7230 */ /* 0x000fe40000004100 */
[C---:B------:R-:W-:Y:S01]  /*3960*/  FFMA.FTZ R3, R12.reuse, R20, R3 ;  /* 0x000000140c037223 */ /* 0x040fe20000010003 */
[----:B------:R-:W-:Y:S02]  /*3970*/  HADD2.F32 R30, -RZ, R30.H1_H1 ;  /* 0x3000001eff1e7230 */ /* 0x000fe40000004100 */
[C---:B------:R-:W-:Y:S01]  /*3980*/  FFMA.FTZ R17, R12.reuse, R28, R17 ;  /* 0x0000001c0c117223 */ /* 0x040fe20000010011 */
[----:B------:R-:W-:Y:S02]  /*3990*/  HADD2.F32 R31, -RZ, R31.H1_H1 ;  /* 0x3000001fff1f7230 */ /* 0x000fe40000004100 */
[C---:B------:R-:W-:Y:S01]  /*39a0*/  FFMA.FTZ R6, R12.reuse, R29, R6 ;  /* 0x0000001d0c067223 */ /* 0x040fe20000010006 */
[----:B------:R-:W-:-:S02]  /*39b0*/  FFMA.FTZ R4, R12, R30, R13 ;  /* 0x0000001e0c047223 */ /* 0x000fc4000001000d */
[----:B------:R-:W-:Y:S01]  /*39c0*/  FFMA.FTZ R32, R12, R31, R32 ;  /* 0x0000001f0c207223 */ /* 0x000fe20000010020 */
[----:B------:R-:W-:Y:S06]  /*39d0*/  @!P1 BRA `(.L_x_1706) ;  /* 0xfffffff800989947 */ /* 0x000fec000383ffff */
.L_x_1702:
[----:B------:R-:W-:Y:S05]  /*39e0*/  BSYNC B0 ;  /* 0x0000000000007941 */ /* 0x000fea0003800000 */
.L_x_1701:
[----:B------:R-:W-:Y:S01]  /*39f0*/  ISETP.GE.AND P1, PT, R40, UR39, PT ;  /* 0x0000002728007c0c */ /* 0x000fe2000bf26270 */
[----:B------:R-:W-:Y:S01]  /*3a00*/  ULDC.64 UR8, c[0x0][0x250] ;  /* 0x0000940000087ab9 */ /* 0x000fe20000000a00 */
[----:B------:R-:W-:Y:S11]  /*3a10*/  BSSY B0, `(.L_x_1707) ;  /* 0x00000b0000007945 */ /* 0x000ff60003800000 */
[----:B------:R-:W-:Y:S05]  /*3a20*/  @P1 BRA `(.L_x_1708) ;  /* 0x0000000800b81947 */ /* 0x000fea0003800000 */
[----:B------:R-:W-:Y:S01]  /*3a30*/  LOP3.LUT R20, RZ, R19, RZ, 0x33, !PT ;  /* 0x00000013ff147212 */ /* 0x000fe200078e33ff */
[----:B------:R-:W-:Y:S01]  /*3a40*/  BSSY B1, `(.L_x_1709) ;  /* 0x000003a000017945 */ /* 0x000fe20003800000 */
[----:B------:R-:W-:-:S04]  /*3a50*/  MOV R13, UR42 ;  /* 0x0000002a000d7c02 */ /* 0x000fc80008000f00 */
        /* <DEDUP_REMOVED lines=32> */
[----:B------:R-:W-:-:S04]  /*3c60*/  LEA R12, P1, R13, UR4, 0x1 ;  /* 0x000000040d0c7c11 */ /* 0x000fc8000f8208ff */
[----:B------:R-:W-:-:S06]  /*3c70*/  LEA.HI.X R13, R13, UR5, R14, 0x1, P1 ;  /* 0x000000050d0d7c11 */ /* 0x000fcc00088f0c0e */
[----:B------:R-:W2:Y:S01]  /*3c80*/  LDG.E.128 R12, desc[UR36][R12.64] ;  /* 0x000000240c0c7981 */ /* 0x000ea2000c1e1d00 */
[----:B------:R-:W-:-:S06]  /*3c90*/  LEA R21, R19, UR11, 0x1 ;  /* 0x0000000b13157c11 */ /* 0x000fcc000f8e08ff */
[----:B------:R-:W0:Y:S02]  /*3ca0*/  LDS.U16 R21, [R21] ;  /* 0x0000000015157984 */ /* 0x000e240000000400 */
        /* <DEDUP_REMOVED lines=17> */
.L_x_1712:
[----:B------:R-:W-:Y:S05]  /*3dc0*/  BSYNC B2 ;  /* 0x0000000000027941 */ /* 0x000fea0003800000 */
.L_x_1711:
[----:B------:R-:W-:-:S07]  /*3dd0*/  IADD3 R40, R40, 0x40, RZ ;  /* 0x0000004028287810 */ /* 0x000fce0007ffe0ff */
.L_x_1710:
[----:B------:R-:W-:Y:S05]  /*3de0*/  BSYNC B1 ;  /* 0x0000000000017941 */ /* 0x000fea0003800000 */
.L_x_1709:
[----:B------:R-:W-:-:S13]  /*3df0*/  LOP3.LUT P1, RZ, R20, 0xffffffc0, RZ, 0xc0, !PT ;  /* 0xffffffc014ff7812 */ /* 0x000fda000782c0ff */
[----:B------:R-:W-:Y:S05]  /*3e00*/  @!P1 BRA `(.L_x_1708) ;  /* 0x0000000400c09947 */ /* 0x000fea0003800000 */
[----:B------:R-:W0:Y:S01]  /*3e10*/  LDC R33, c[0x0][0x284] ;  /* 0x0000a100ff217b82 */ /* 0x000e220000000800 */
[----:B------:R-:W-:Y:S01]  /*3e20*/  LEA R12, R40, UR6, 0x1 ;  /* 0x00000006280c7c11 */ /* 0x000fe2000f8e08ff */
[----:B------:R-:W-:Y:S01]  /*3e30*/  IMAD.U32 R13, RZ, RZ, UR42 ;  /* 0x0000002aff0d7e24 */ /* 0x000fe2000f8e00ff */
[----:B------:R-:W-:-:S03]  /*3e40*/  HFMA2.MMA R20, -RZ, RZ, 0, 0 ;  /* 0x00000000ff147435 */ /* 0x000fc600000001ff */
[----:B------:R-:W-:-:S05]  /*3e50*/  IMAD R12, R13, -0x2, R12 ;  /* 0xfffffffe0d0c7824 */ /* 0x000fca00078e020c */
[----:B------:R-:W-:-:S07]  /*3e60*/  IADD3 R23, R12, UR10, RZ ;  /* 0x0000000a0c177c10 */ /* 0x000fce000fffe0ff */
.L_x_1717:
        /* <DEDUP_REMOVED lines=13> */
[----:B------:R0:W1:Y:S02]  /*3f40*/  F2I.FTZ.U32.TRUNC.NTZ R13, R24 ;  /* 0x00000018000d7305 */ /* 0x000064000021f000 */
[----:B0-----:R-:W0:Y:S01]  /*3f50*/  LDS.U16 R24, [R21] ;  /* 0x0000000015187984 */ /* 0x001e220000000400 */
[----:B-1----:R-:W-:-:S04]  /*3f60*/  IMAD.MOV R12, RZ, RZ, -R13 ;  /* 0x000000ffff0c7224 */ /* 0x002fc800078e0a0d */
        /* <DEDUP_REMOVED lines=36> */
.L_x_1714:
[----:B------:R-:W-:Y:S05]  /*41b0*/  BSYNC B1 ;  /* 0x0000000000017941 */ /* 0x000fea0003800000 */
.L_x_1713:
        /* <DEDUP_REMOVED lines=48> */
.L_x_1716:
[----:B------:R-:W-:Y:S05]  /*44c0*/  BSYNC B1 ;  /* 0x0000000000017941 */ /* 0x000fea0003800000 */
.L_x_1715:
[----:B------:R-:W-:Y:S01]  /*44d0*/  IADD3 R40, R40, 0x80, RZ ;  /* 0x0000008028287810 */ /* 0x000fe20007ffe0ff */
[----:B------:R-:W-:-:S03]  /*44e0*/  VIADD R20, R20, 0x100 ;  /* 0x0000010014147836 */ /* 0x000fc60000000000 */
[----:B------:R-:W-:-:S13]  /*44f0*/  ISETP.GE.AND P1, PT, R40, UR39, PT ;  /* 0x0000002728007c0c */ /* 0x000fda000bf26270 */
[----:B------:R-:W-:Y:S05]  /*4500*/  @!P1 BRA `(.L_x_1717) ;  /* 0xfffffff800589947 */ /* 0x000fea000383ffff */
.L_x_1708:
[----:B------:R-:W-:Y:S05]  /*4510*/  BSYNC B0 ;  /* 0x0000000000007941 */ /* 0x000fea0003800000 */
.L_x_1707:
        /* <DEDUP_REMOVED lines=11> */
[----:B------:R-:W-:Y:S01]  /*45d0*/  IADD3 R27, R34, UR41, RZ ;  /* 0x00000029221b7c10 */ /* 0x000fe2000fffe0ff */
[----:B-1----:R-:W-:-:S05]  /*45e0*/  @P0 IMAD R15, R16, R14, R15 ;  /* 0x0000000e100f0224 */ /* 0x002fca00078e020f */
[----:B------:R-:W-:-:S05]  /*45f0*/  @P0 LEA R15, R15, R34, 0x5 ;  /* 0x000000220f0f0211 */ /* 0x000fca00078e28ff */
[----:B0-----:R-:W-:-:S04]  /*4600*/  @P0 IMAD.WIDE R12, R15, 0x2, R12 ;  /* 0x000000020f0c0825 */ /* 0x001fc800078e020c */
[----:B--2---:R-:W-:Y:S02]  /*4610*/  @P2 IMAD.WIDE R20, R27, 0x2, R20 ;  /* 0x000000021b142825 */ /* 0x004fe400078e0214 */
        /* <DEDUP_REMOVED lines=20> */
[C---:B--2---:R-:W-:Y:S01]  /*4760*/  SHF.R.U64 R31, R20.reuse, 0x10, R21 ;  /* 0x00000010141f7819 */ /* 0x044fe20000001215 */
[----:B------:R1:W3:Y:S01]  /*4770*/  I2F.S8 R26, R20 ;  /* 0x00000014001a7306 */ /* 0x0002e20000001400 */
[----:B------:R-:W-:-:S02]  /*4780*/  PRMT R2, R20, 0x9910, RZ ;  /* 0x0000991014027816 */ /* 0x000fc400000000ff */
[--C-:B------:R-:W-:Y:S02]  /*4790*/  SHF.R.U32.HI R29, RZ, 0x10, R21.reuse ;  /* 0x00000010ff1d7819 */ /* 0x100fe40000011615 */
[----:B------:R-:W-:Y:S02]  /*47a0*/  SHF.R.S32.HI R30, RZ, 0x18, R21 ;  /* 0x00000018ff1e7819 */ /* 0x000fe40000011415 */
[----:B------:R-:W-:Y:S01]  /*47b0*/  SHF.R.S32.HI R2, RZ, 0x8, R2 ;  /* 0x00000008ff027819 */ /* 0x000fe20000011402 */
[----:B------:R2:W4:Y:S01]  /*47c0*/  I2F.S8 R28, R21 ;  /* 0x00000015001c7306 */ /* 0x0005220000001400 */
[----:B-1----:R-:W-:-:S04]  /*47d0*/  PRMT R20, R21, 0x9910, RZ ;  /* 0x0000991015147816 */ /* 0x002fc800000000ff */
[----:B------:R-:W-:-:S03]  /*47e0*/  SHF.R.S32.HI R20, RZ, 0x8, R20 ;  /* 0x00000008ff147819 */ /* 0x000fc60000011414 */
[----:B------:R-:W1:Y:S01]  /*47f0*/  I2F.S8 R29, R29 ;  /* 0x0000001d001d7306 */ /* 0x000e620000001400 */
[----:B--2---:R-:W-:Y:S01]  /*4800*/  PRMT R21, R31, 0x9910, RZ ;  /* 0x000099101f157816 */ /* 0x004fe200000000ff */
[----:B---3--:R-:W-:-:S03]  /*4810*/  FMUL.FTZ R26, R26, R23 ;  /* 0x000000171a1a7220 */ /* 0x008fc60000410000 */
[----:B------:R-:W-:Y:S01]  /*4820*/  SHF.R.S32.HI R21, RZ, 0x8, R21 ;  /* 0x00000008ff157819 */ /* 0x000fe20000011415 */
[-C--:B----4-:R-:W-:Y:S02]  /*4830*/  FMUL.FTZ R22, R28, R23.reuse ;  /* 0x000000171c167220 */ /* 0x090fe40000410000 */
[----:B------:R-:W2:Y:S01]  /*4840*/  I2F.S8 R27, R31 ;  /* 0x0000001f001b7306 */ /* 0x000ea20000001400 */
[----:B-1----:R-:W-:-:S07]  /*4850*/  FMUL.FTZ R33, R29, R23 ;  /* 0x000000171d217220 */ /* 0x002fce0000410000 */
[----:B------:R-:W1:Y:S01]  /*4860*/  I2F.S16 R30, R30 ;  /* 0x0000001e001e7306 */ /* 0x000e620000101400 */
[----:B--2---:R-:W-:-:S07]  /*4870*/  FMUL.FTZ R28, R27, R23 ;  /* 0x000000171b1c7220 */ /* 0x004fce0000410000 */
[----:B------:R-:W2:Y:S01]  /*4880*/  I2F.S16 R2, R2 ;  /* 0x0000000200027306 */ /* 0x000ea20000101400 */
[----:B-1----:R-:W-:-:S07]  /*4890*/  FMUL.FTZ R30, R30, R23 ;  /* 0x000000171e1e7220 */ /* 0x002fce0000410000 */
[----:B------:R-:W1:Y:S01]  /*48a0*/  I2F.S16 R20, R20 ;  /* 0x0000001400147306 */ /* 0x000e620000101400 */
[----:B--2---:R-:W-:-:S07]  /*48b0*/  FMUL.FTZ R27, R2, R23 ;  /* 0x00000017021b7220 */ /* 0x004fce0000410000 */
[----:B------:R-:W2:Y:S01]  /*48c0*/  I2F.S16 R21, R21 ;  /* 0x0000001500157306 */ /* 0x000ea20000101400 */
[----:B-1----:R-:W-:Y:S01]  /*48d0*/  FMUL.FTZ R31, R20, R23 ;  /* 0x00000017141f7220 */ /* 0x002fe20000410000 */
[----:B------:R-:W-:-:S04]  /*48e0*/  F2FP.F16.F32.PACK_AB R20, R27, R26 ;  /* 0x0000001a1b14723e */ /* 0x000fc800000000ff */
[----:B------:R-:W-:Y:S01]  /*48f0*/  F2FP.F16.F32.PACK_AB R22, R31, R22 ;  /* 0x000000161f16723e */ /* 0x000fe200000000ff */
[----:B--2---:R-:W-:Y:S01]  /*4900*/  FMUL.FTZ R29, R21, R23 ;  /* 0x00000017151d7220 */ /* 0x004fe20000410000 */
[----:B------:R-:W-:-:S04]  /*4910*/  F2FP.F16.F32.PACK_AB R23, R30, R33 ;  /* 0x000000211e17723e */ /* 0x000fc800000000ff */
[----:B------:R-:W-:-:S07]  /*4920*/  F2FP.F16.F32.PACK_AB R21, R29, R28 ;  /* 0x0000001c1d15723e */ /* 0x000fce00000000ff */
.L_x_1720:
        /* <DEDUP_REMOVED lines=26> */
.L_x_1719:
[----:B------:R-:W-:Y:S05]  /*4ad0*/  BSYNC B0 ;  /* 0x0000000000007941 */ /* 0x000fea0003800000 */
.L_x_1718:
[C---:B-----5:R-:W-:Y:S01]  /*4ae0*/  LOP3.LUT R8, R0.reuse, 0xffffff80, RZ, 0xc0, !PT ;  /* 0xffffff8000087812 */ /* 0x060fe200078ec0ff */
        /* <DEDUP_REMOVED lines=25> */
.L_x_1722:
[----:B------:R-:W-:Y:S05]  /*4c80*/  BSYNC B0 ;  /* 0x0000000000007941 */ /* 0x000fea0003800000 */
.L_x_1721:
        /* <DEDUP_REMOVED lines=21> */
.L_x_1724:
[----:B------:R-:W-:Y:S05]  /*4de0*/  BSYNC B0 ;  /* 0x0000000000007941 */ /* 0x000fea0003800000 */
.L_x_1723:
        /* <DEDUP_REMOVED lines=9> */
.L_x_1726:
[----:B------:R-:W-:Y:S05]  /*4e80*/  BSYNC B0 ;  /* 0x0000000000007941 */ /* 0x000fea0003800000 */
.L_x_1725:
        /* <DEDUP_REMOVED lines=21> */
.L_x_1728:
[----:B------:R-:W-:Y:S05]  /*4fe0*/  BSYNC B0 ;  /* 0x0000000000007941 */ /* 0x000fea0003800000 */
.L_x_1727:
        /* <DEDUP_REMOVED lines=9> */
.L_x_1730:
[----:B------:R-:W-:Y:S05]  /*5080*/  BSYNC B0 ;  /* 0x0000000000007941 */ /* 0x000fea0003800000 */
.L_x_1729:
        /* <DEDUP_REMOVED lines=21> */
.L_x_1732:
[----:B------:R-:W-:Y:S05]  /*51e0*/  BSYNC B0 ;  /* 0x0000000000007941 */ /* 0x000fea0003800000 */
.L_x_1731:
        /* <DEDUP_REMOVED lines=8> */
.L_x_1734:
[----:B------:R-:W-:Y:S05]  /*5270*/  BSYNC B0 ;  /* 0x0000000000007941 */ /* 0x000fea0003800000 */
.L_x_1733:
        /* <DEDUP_REMOVED lines=20> */
.L_x_1736:
[----:B------:R-:W-:Y:S05]  /*53c0*/  BSYNC B0 ;  /* 0x0000000000007941 */ /* 0x000fea0003800000 */
.L_x_1735:
        /* <DEDUP_REMOVED lines=8> */
.L_x_1738:
[----:B------:R-:W-:Y:S05]  /*5450*/  BSYNC B0 ;  /* 0x0000000000007941 */ /* 0x000fea0003800000 */
.L_x_1737:
        /* <DEDUP_REMOVED lines=21> */
.L_x_1740:
[----:B------:R-:W-:Y:S05]  /*55b0*/  BSYNC B0 ;  /* 0x0000000000007941 */ /* 0x000fea0003800000 */
.L_x_1739:
        /* <DEDUP_REMOVED lines=8> */
.L_x_1742:
[----:B------:R-:W-:Y:S05]  /*5640*/  BSYNC B0 ;  /* 0x0000000000007941 */ /* 0x000fea0003800000 */
.L_x_1741:
        /* <DEDUP_REMOVED lines=20> */
.L_x_1744:
[----:B------:R-:W-:Y:S05]  /*5790*/  BSYNC B0 ;  /* 0x0000000000007941 */ /* 0x000fea0003800000 */
.L_x_1743:
        /* <DEDUP_REMOVED lines=17> */
.L_x_1745:
[----:B01234-:R-:W0:Y:S01]  /*58b0*/  LDC.64 R8, c[0x0][0x300] ;  /* 0x0000c000ff087b82 */ /* 0x01fe220000000a00 */
[----:B------:R-:W-:Y:S01]  /*58c0*/  IADD3 R34, R34, UR40, RZ ;  /* 0x0000002822227c10 */ /* 0x000fe2000fffe0ff */
        /* <DEDUP_REMOVED lines=17> */
[----:B------:R-:W-:Y:S02]  /*59e0*/  PRMT R0, R0, 0x7710, RZ ;  /* 0x0000771000007816 */ /* 0x000fe400000000ff */
[----:B0-----:R-:W-:-:S05]  /*59f0*/  PRMT R7, R6, 0x8880, RZ ;  /* 0x0000888006077816 */ /* 0x001fca00000000ff */
[----:B------:R0:W2:Y:S01]  /*5a00*/  F2I.S8.NTZ R10, R5 ;  /* 0x00000005000a7305 */ /* 0x0000a20000202100 */
[----:B------:R-:W-:-:S04]  /*5a10*/  LOP3.LUT R11, R0, 0xff, RZ, 0xc0, !PT ;  /* 0x000000ff000b7812 */ /* 0x000fc800078ec0ff */
[----:B------:R-:W-:Y:S02]  /*5a20*/  SHF.L.U64.HI R9, R11, 0x8, RZ ;  /* 0x000000080b097819 */ /* 0x000fe400000102ff */
[----:B-1----:R-:W-:Y:S01]  /*5a30*/  PRMT R18, R18, 0x8880, RZ ;  /* 0x0000888012127816 */ /* 0x002fe200000000ff */
[----:B------:R-:W1:Y:S01]  /*5a40*/  F2I.S8.NTZ R4, R4 ;  /* 0x0000000400047305 */ /* 0x000e620000202100 */
[----:B0-----:R-:W-:Y:S02]  /*5a50*/  PRMT R5, R7, 0x7710, RZ ;  /* 0x0000771007057816 */ /* 0x001fe400000000ff */
[----:B------:R-:W-:Y:S02]  /*5a60*/  LOP3.LUT R7, R2, 0xff, RZ, 0xc0, !PT ;  /* 0x000000ff02077812 */ /* 0x000fe400078ec0ff */
[----:B------:R-:W-:Y:S02]  /*5a70*/  LOP3.LUT R6, R5, 0xff, RZ, 0xc0, !PT ;  /* 0x000000ff05067812 */ /* 0x000fe400078ec0ff */
[----:B--2---:R-:W-:Y:S01]  /*5a80*/  PRMT R2, R10, 0x8880, RZ ;  /* 0x000088800a027816 */ /* 0x004fe200000000ff */
[----:B------:R-:W0:Y:S01]  /*5a90*/  F2I.S8.NTZ R3, R3 ;  /* 0x0000000300037305 */ /* 0x000e220000202100 */
[----:B------:R-:W-:-:S02]  /*5aa0*/  PRMT R0, R18, 0x7710, RZ ;  /* 0x0000771012007816 */ /* 0x000fc400000000ff */
[----:B------:R-:W-:Y:S02]  /*5ab0*/  SHF.L.U64.HI R10, R7, 0x10, RZ ;  /* 0x00000010070a7819 */ /* 0x000fe400000102ff */
[----:B------:R-:W-:Y:S02]  /*5ac0*/  SHF.L.U64.HI R5, R6, 0x18, RZ ;  /* 0x0000001806057819 */ /* 0x000fe400000102ff */
[----:B-1----:R-:W-:Y:S01]  /*5ad0*/  PRMT R12, R4, 0x8880, RZ ;  /* 0x00008880040c7816 */ /* 0x002fe200000000ff */
[----:B------:R-:W1:Y:S01]  /*5ae0*/  F2I.S8.NTZ R8, R8 ;  /* 0x0000000800087305 */ /* 0x000e620000202100 */
[----:B------:R-:W-:Y:S02]  /*5af0*/  PRMT R2, R2, 0x7710, RZ ;  /* 0x0000771002027816 */ /* 0x000fe400000000ff */
[----:B------:R-:W-:Y:S02]  /*5b00*/  PRMT R4, R0, 0x6540, R11 ;  /* 0x0000654000047816 */ /* 0x000fe4000000000b */
[----:B------:R-:W-:-:S02]  /*5b10*/  LOP3.LUT R5, R5, R10, R9, 0xfe, !PT ;  /* 0x0000000a05057212 */ /* 0x000fc400078efe09 */
[----:B------:R-:W-:Y:S02]  /*5b20*/  PRMT R0, R12, 0x7710, RZ ;  /* 0x000077100c007816 */ /* 0x000fe400000000ff */
[----:B------:R-:W-:Y:S02]  /*5b30*/  LOP3.LUT R2, R2, 0xff, RZ, 0xc0, !PT ;  /* 0x000000ff02027812 */ /* 0x000fe400078ec0ff */
[----:B0-----:R-:W-:Y:S02]  /*5b40*/  PRMT R9, R3, 0x8880, RZ ;  /* 0x0000888003097816 */ /* 0x001fe400000000ff */
[----:B------:R-:W-:Y:S02]  /*5b50*/  PRMT R3, R0, 0x7604, RZ ;  /* 0x0000760400037816 */ /* 0x000fe400000000ff */
[----:B------:R-:W-:Y:S02]  /*5b60*/  LOP3.LUT R2, R2, 0xffffff00, R5, 0xf8, !PT ;  /* 0xffffff0002027812 */ /* 0x000fe400078ef805 */
[----:B------:R-:W-:-:S02]  /*5b70*/  PRMT R0, R9, 0x7710, RZ ;  /* 0x0000771009007816 */ /* 0x000fc400000000ff */
[----:B------:R-:W-:Y:S02]  /*5b80*/  SHF.L.U32 R5, R7, 0x10, RZ ;  /* 0x0000001007057819 */ /* 0x000fe400000006ff */
[----:B------:R-:W-:Y:S02]  /*5b90*/  LOP3.LUT R3, R3, 0xffff00ff, R2, 0xf8, !PT ;  /* 0xffff00ff03037812 */ /* 0x000fe400078ef802 */
[----:B------:R-:W-:Y:S02]  /*5ba0*/  PRMT R0, R0, 0x7054, RZ ;  /* 0x0000705400007816 */ /* 0x000fe400000000ff */
[----:B-1----:R-:W-:Y:S02]  /*5bb0*/  PRMT R8, R8, 0x8880, RZ ;  /* 0x0000888008087816 */ /* 0x002fe400000000ff */
[----:B------:R-:W-:Y:S02]  /*5bc0*/  LOP3.LUT R5, R5, 0xff00ffff, R4, 0xf8, !PT ;  /* 0xff00ffff05057812 */ /* 0x000fe400078ef804 */
[----:B------:R-:W-:-:S02]  /*5bd0*/  LOP3.LUT R3, R0, 0xff00ffff, R3, 0xf8, !PT ;  /* 0xff00ffff00037812 */ /* 0x000fc400078ef803 */
[----:B------:R-:W-:Y:S02]  /*5be0*/  IADD3 R4, P0, R34, UR4, RZ ;  /* 0x0000000422047c10 */ /* 0x000fe4000ff1e0ff */
[----:B------:R-:W-:Y:S02]  /*5bf0*/  PRMT R0, R8, 0x7710, RZ ;  /* 0x0000771008007816 */ /* 0x000fe400000000ff */
[----:B------:R-:W-:Y:S02]  /*5c00*/  PRMT R2, R5, 0x4210, R6 ;  /* 0x0000421005027816 */ /* 0x000fe40000000006 */
[----:B------:R-:W-:Y:S02]  /*5c10*/  LEA.HI.X.SX32 R5, R34, UR5, 0x1, P0 ;  /* 0x0000000522057c11 */ /* 0x000fe400080f0eff */
[----:B------:R-:W-:-:S05]  /*5c20*/  PRMT R3, R3, 0x4210, R0 ;  /* 0x0000421003037816 */ /* 0x000fca0000000000 */
[----:B------:R-:W-:Y:S01]  /*5c30*/  STG.E.64 desc[UR36][R4.64], R2 ;  /* 0x0000000204007986 */ /* 0x000fe2000c101b24 */
[----:B------:R-:W-:Y:S05]  /*5c40*/  EXIT ;  /* 0x000000000000794d */ /* 0x000fea0003800000 */
.L_x_1683:
[----:B------:R-:W-:Y:S01]  /*5c50*/  HFMA2.MMA R11, -RZ, RZ, 0, 1.847743988037109375e-06 ;  /* 0x0000001fff0b7435 */ /* 0x000fe200000001ff */
[----:B------:R-:W-:Y:S01]  /*5c60*/  IMAD.MOV.U32 R12, RZ, RZ, 0x8 ;  /* 0x00000008ff0c7424 */ /* 0x000fe200078e00ff */
[----:B------:R-:W-:-:S09]  /*5c70*/  MOV R15, 0xffff ;  /* 0x0000ffff000f7802 */ /* 0x000fd20000000f00 */
[----:B0-----:R-:W-:Y:S05]  /*5c80*/  WARPSYNC.COLLECTIVE R15, `(.L_x_1746) ;  /* 0x000000000f087348 */ /* 0x001fea0003c00000 */
[----:B------:R1:W2:Y:S02]  /*5c90*/  SHFL.BFLY P6, R14, R13, R12, R11 ;  /* 0x0c00000c0d0e7389 */ /* 0x0002a400000c000b */
[----:B012---:R-:W-:Y:S01]  /*5ca0*/  ENDCOLLECTIVE ;  /* 0x000000000000791b */ /* 0x007fe20003800000 */
.L_x_1746:
[----:B------:R-:W-:Y:S01]  /*5cb0*/  HFMA2.MMA R12, -RZ, RZ, 0, 2.384185791015625e-07 ;  /* 0x00000004ff0c7435 */ /* 0x000fe200000001ff */
[----:B------:R-:W-:-:S04]  /*5cc0*/  FADD.FTZ R0, R13, R14 ;  /* 0x0000000e0d007221 */ /* 0x000fc80000010000 */
[----:B------:R-:W-:-:S07]  /*5cd0*/  IMAD.MOV.U32 R13, RZ, RZ, R0 ;  /* 0x000000ffff0d7224 */ /* 0x000fce00078e0000 */
[----:B------:R-:W-:Y:S05]  /*5ce0*/  WARPSYNC.COLLECTIVE R15, `(.L_x_1747) ;  /* 0x000000000f087348 */ /* 0x000fea0003c00000 */
[----:B------:R0:W1:Y:S02]  /*5cf0*/  SHFL.BFLY P6, R14, R13, R12, R11 ;  /* 0x0c00000c0d0e7389 */ /* 0x00006400000c000b */
[----:B01----:R-:W-:Y:S01]  /*5d00*/  ENDCOLLECTIVE ;  /* 0x000000000000791b */ /* 0x003fe20003800000 */
.L_x_1747:
[----:B------:R-:W-:Y:S02]  /*5d10*/  IMAD.MOV.U32 R12, RZ, RZ, 0x2 ;  /* 0x00000002ff0c7424 */ /* 0x000fe400078e00ff */
[----:B------:R-:W-:-:S05]  /*5d20*/  FADD.FTZ R3, R0, R14 ;  /* 0x0000000e00037221 */ /* 0x000fca0000010000 */
[----:B------:R-:W-:-:S07]  /*5d30*/  MOV R13, R3 ;  /* 0x00000003000d7202 */ /* 0x000fce0000000f00 */
[----:B------:R-:W-:Y:S05]  /*5d40*/  WARPSYNC.COLLECTIVE R15, `(.L_x_1748) ;  /* 0x000000000f087348 */ /* 0x000fea0003c00000 */
[----:B------:R0:W1:Y:S02]  /*5d50*/  SHFL.BFLY P6, R14, R13, R12, R11 ;  /* 0x0c00000c0d0e7389 */ /* 0x00006400000c000b */
[----:B01----:R-:W-:Y:S01]  /*5d60*/  ENDCOLLECTIVE ;  /* 0x000000000000791b */ /* 0x003fe20003800000 */
.L_x_1748:
[----:B------:R-:W-:Y:S01]  /*5d70*/  HFMA2.MMA R12, -RZ, RZ, 0, 5.9604644775390625e-08 ;  /* 0x00000001ff0c7435 */ /* 0x000fe200000001ff */
[----:B------:R-:W-:-:S05]  /*5d80*/  FADD.FTZ R4, R3, R14 ;  /* 0x0000000e03047221 */ /* 0x000fca0000010000 */
[----:B------:R-:W-:-:S07]  /*5d90*/  MOV R13, R4 ;  /* 0x00000004000d7202 */ /* 0x000fce0000000f00 */
[----:B------:R-:W-:Y:S05]  /*5da0*/  WARPSYNC.COLLECTIVE R15, `(.L_x_1749) ;  /* 0x000000000f087348 */ /* 0x000fea0003c00000 */
[----:B------:R0:W1:Y:S02]  /*5db0*/  SHFL.BFLY P6, R14, R13, R12, R11 ;  /* 0x0c00000c0d0e7389 */ /* 0x00006400000c000b */
[----:B01----:R-:W-:Y:S01]  /*5dc0*/  ENDCOLLECTIVE ;  /* 0x000000000000791b */ /* 0x003fe20003800000 */
.L_x_1749:
[----:B------:R-:W-:Y:S05]  /*5dd0*/  BRA `(.L_x_1750) ;  /* 0xffffffb800947947 */ /* 0x000fea000383ffff */
.L_x_1751:
        /* <DEDUP_REMOVED lines=10> */
.L_x_2365:


//--------------------- .text._ZN4mmha33masked_multihead_attention_kernelItLi32ELi32ELi2ELi4ELi128ELb0ELb0EEEv26Multihead_attention_paramsIT_XT5_EE --------------------------
	.section	.text._ZN4mmha33masked_multihead_attention_kernelItLi32ELi32ELi2ELi4ELi128ELb0ELb0EEEv26Multihead_attention_paramsIT_XT5_EE,"ax",@progbits
	.align	128
        .global         _ZN4mmha33masked_multihead_attention_kernelItLi32ELi32ELi2ELi4ELi128ELb0ELb0EEEv26Multihead_attention_paramsIT_XT5_EE
        .type           _ZN4mmha33masked_multihead_attention_kernelItLi32ELi32ELi2ELi4ELi128ELb0ELb0EEEv26Multihead_attention_paramsIT_XT5_EE,@function
        .size           _ZN4mmha33masked_multihead_attention_kernelItLi32ELi32ELi2ELi4ELi128ELb0ELb0EEEv26Multihead_attention_paramsIT_XT5_EE,(.L_x_2366 - _ZN4mmha33masked_multihead_attention_kernelItLi32ELi32ELi2ELi4ELi128ELb0ELb0EEEv26Multihead_attention_paramsIT_XT5_EE)
        .other          _ZN4mmha33masked_multihead_attention_kernelItLi32ELi32ELi2ELi4ELi128ELb0ELb0EEEv26Multihead_attention_paramsIT_XT5_EE,@"STO_CUDA_ENTRY STV_DEFAULT"
_ZN4mmha33masked_multihead_attention_kernelItLi32ELi32ELi2ELi4ELi128ELb0ELb0EEEv26Multihead_attention_paramsIT_XT5_EE:
.text._ZN4mmha33masked_multihead_attention_kernelItLi32ELi32ELi2ELi4ELi128ELb0ELb0EEEv26Multihead_attention_paramsIT_XT5_EE:
        /* <DEDUP_REMOVED lines=14> */
.L_x_1752:
        /* <DEDUP_REMOVED lines=19> */
[----:B----4-:R-:W-:-:S06]  /*0210*/  IADD3 R6, R0, 0xffffffe, RZ ;  /* 0x0ffffffe00067810 */ /* 0x010fcc0007ffe0ff */
[----:B------:R-:W4:Y:S02]  /*0220*/  F2I.FTZ.U32.TRUNC.NTZ R5, R6 ;  /* 0x0000000600057305 */ /* 0x000f24000021f000 */
[----:B----4-:R-:W-:-:S04]  /*0230*/  IMAD.MOV R8, RZ, RZ, -R5 ;  /* 0x000000ffff087224 */ /* 0x010fc800078e0a05 */
[----:B------:R-:W-:Y:S01]  /*0240*/  IMAD R9, R8, R7, RZ ;  /* 0x0000000708097224 */ /* 0x000fe200078e02ff */
[----:B---3--:R-:W-:Y:S01]  /*0250*/  IABS R8, R4 ;  /* 0x0000000400087213 */ /* 0x008fe20000000000 */
[----:B------:R-:W-:-:S10]  /*0260*/  HFMA2.MMA R4, -RZ, RZ, 0, 0 ;  /* 0x00000000ff047435 */ /* 0x000fd400000001ff */
        /* <DEDUP_REMOVED lines=21> */
[----:B-1----:R-:W-:-:S10]  /*03c0*/  VIADD R6, R0, 0xffffffe ;  /* 0x0ffffffe00067836 */ /* 0x002fd40000000000 */
[----:B------:R-:W-:Y:S01]  /*03d0*/  @!P3 IADD3 R17, -R17, RZ, RZ ;  /* 0x000000ff1111b210 */ /* 0x000fe20007ffe1ff */
[----:B------:R1:W4:Y:S01]  /*03e0*/  F2I.FTZ.U32.TRUNC.NTZ R7, R6 ;  /* 0x0000000600077305 */ /* 0x000322000021f000 */
[----:B------:R-:W-:-:S05]  /*03f0*/  @!P2 LOP3.LUT R17, RZ, R11, RZ, 0x33, !PT ;  /* 0x0000000bff11a212 */ /* 0x000fca00078e33ff */
[----:B---3--:R-:W-:-:S05]  /*0400*/  @P0 IMAD.WIDE R2, R17, 0x4, R2 ;  /* 0x0000000411020825 */ /* 0x008fca00078e0202 */
[----:B------:R4:W5:Y:S01]  /*0410*/  @P0 LDG.E R29, desc[UR36][R2.64] ;  /* 0x00000024021d0981 */ /* 0x000962000c1e1900 */
[----:B-1----:R-:W-:Y:S01]  /*0420*/  IMAD.MOV.U32 R6, RZ, RZ, RZ ;  /* 0x000000ffff067224 */ /* 0x002fe200078e00ff */
[----:B----4-:R-:W-:-:S05]  /*0430*/  IADD3 R2, RZ, -R7, RZ ;  /* 0x80000007ff027210 */ /* 0x010fca0007ffe0ff */
        /* <DEDUP_REMOVED lines=8> */
[----:B-1----:R-:W-:Y:S02]  /*04c0*/  ISETP.GT.AND P5, PT, R2, 0xf, PT ;  /* 0x0000000f0200780c */ /* 0x002fe40003fa4270 */
        /* <DEDUP_REMOVED lines=15> */
[----:B------:R-:W-:Y:S02]  /*05c0*/  USHF.L.U32 UR40, UR40, 0x5, URZ ;  /* 0x0000000528287899 */ /* 0x000fe4000800063f */
[----:B------:R-:W-:Y:S01]  /*05d0*/  UIMAD UR41, UR6, UR41, UR4 ;  /* 0x00000029062972a4 */ /* 0x000fe2000f8e0204 */
[----:B------:R-:W-:Y:S01]  /*05e0*/  P2R R0, PR, RZ, 0x20 ;  /* 0x00000020ff007803 */ /* 0x000fe20000000000 */
[----:B------:R-:W-:Y:S01]  /*05f0*/  UISETP.LT.AND UP1, UPT, URZ, UR42, UPT ;  /* 0x0000002a3f00728c */ /* 0x000fe2000bf21270 */
[----:B------:R-:W-:Y:S01]  /*0600*/  @!P1 IADD3 R28, R28, -R9, RZ ;  /* 0x800000091c1c9210 */ /* 0x000fe20007ffe0ff */
[----:B------:R-:W-:Y:S01]  /*0610*/  IMAD.SHL.U32 R0, R2, 0x2, RZ ;  /* 0x0000000202007824 */ /* 0x000fe200078e00ff */
[----:B------:R-:W-:-:S02]  /*0620*/  USEL UR41, UR40, UR41, !UP0 ;  /* 0x0000002928297287 */ /* 0x000fc4000c000000 */
[----:B------:R-:W-:Y:S01]  /*0630*/  @!P2 IADD3 R28, -R28, RZ, RZ ;  /* 0x000000ff1c1ca210 */ /* 0x000fe20007ffe1ff */
[----:B------:R-:W-:Y:S01]  /*0640*/  USEL UR42, URZ, UR42, !UP1 ;  /* 0x0000002a3f2a7287 */ /* 0x000fe2000c800000 */
[C---:B------:R-:W-:Y:S01]  /*0650*/  VIADD R3, R0.reuse, UR4 ;  /* 0x0000000400037c36 */ /* 0x040fe20008000000 */
[----:B------:R-:W-:Y:S02]  /*0660*/  @!P0 LOP3.LUT R28, RZ, UR5, RZ, 0x33, !PT ;  /* 0x00000005ff1c8c12 */ /* 0x000fe4000f8e33ff */
[----:B------:R-:W-:Y:S01]  /*0670*/  IADD3 R7, R0, UR41, RZ ;  /* 0x0000002900077c10 */ /* 0x000fe2000fffe0ff */
        /* <DEDUP_REMOVED lines=18> */
.L_x_1754:
[----:B------:R-:W-:-:S07]  /*07a0*/  IMAD.MOV.U32 R6, RZ, RZ, RZ ;  /* 0x000000ffff067224 */ /* 0x000fce00078e00ff */
.L_x_1755:
[----:B------:R-:W-:Y:S05]  /*07b0*/  BSYNC B0 ;  /* 0x0000000000007941 */ /* 0x000fea0003800000 */
.L_x_1753:
[----:B------:R-:W1:Y:S01]  /*07c0*/  LDC R8, c[0x0][0x308] ;  /* 0x0000c200ff087b82 */ /* 0x000e620000000800 */
[----:B------:R-:W-:Y:S01]  /*07d0*/  BSSY B0, `(.L_x_1756) ;  /* 0x0000014000007945 */ /* 0x000fe20003800000 */
[----:B-1----:R-:W-:-:S13]  /*07e0*/  ISETP.NE.AND P0, PT, R8, 0x2, PT ;  /* 0x000000020800780c */ /* 0x002fda0003f05270 */
[----:B------:R-:W-:Y:S05]  /*07f0*/  @!P0 BRA `(.L_x_1757) ;  /* 0x0000000000188947 */ /* 0x000fea0003800000 */
[----:B------:R-:W-:Y:S01]  /*0800*/  HFMA2.MMA R16, -RZ, RZ, 0, 0 ;  /* 0x00000000ff107435 */ /* 0x000fe200000001ff */
[----:B------:R-:W-:Y:S10]  /*0810*/  @P5 BRA `(.L_x_1758) ;  /* 0x00000000003c5947 */ /* 0x000ff40003800000 */
[----:B------:R-:W1:Y:S02]  /*0820*/  LDC.64 R8, c[0x0][0x228] ;  /* 0x00008a00ff087b82 */ /* 0x000e640000000a00 */
[----:B-1----:R-:W-:-:S05]  /*0830*/  IMAD.WIDE R8, R7, 0x2, R8 ;  /* 0x0000000207087825 */ /* 0x002fca00078e0208 */
[----:B------:R1:W5:Y:S01]  /*0840*/  LDG.E R16, desc[UR36][R8.64] ;  /* 0x0000002408107981 */ /* 0x000362000c1e1900 */
[----:B------:R-:W-:Y:S05]  /*0850*/  BRA `(.L_x_1758) ;  /* 0x00000000002c7947 */ /* 0x000fea0003800000 */
.L_x_1757:
        /* <DEDUP_REMOVED lines=11> */
.L_x_1758:
[----:B------:R-:W-:Y:S05]  /*0910*/  BSYNC B0 ;  /* 0x0000000000007941 */ /* 0x000fea0003800000 */
.L_x_1756:
[----:B------:R-:W-:Y:S01]  /*0920*/  ULDC.64 UR8, c[0x0][0x230] ;  /* 0x00008c0000087ab9 */ /* 0x000fe20000000a00 */
[----:B------:R-:W-:Y:S01]  /*0930*/  ULDC.64 UR4, c[0x0][0x220] ;  /* 0x0000880000047ab9 */ /* 0x000fe20000000a00 */
[----:B------:R-:W-:Y:S01]  /*0940*/  ISETP.EQ.U32.AND P1, PT, RZ, UR8, PT ;  /* 0x00000008ff007c0c */ /* 0x000fe2000bf22070 */
[----:B------:R-:W-:Y:S01]  /*0950*/  IMAD.U32 R12, RZ, RZ, UR7 ;  /* 0x00000007ff0c7e24 */ /* 0x000fe2000f8e00ff */
[----:B------:R-:W-:Y:S01]  /*0960*/  ISETP.EQ.U32.AND P3, PT, RZ, UR4, PT ;  /* 0x00000004ff007c0c */ /* 0x000fe2000bf62070 */
[----:B------:R-:W-:Y:S01]  /*0970*/  HFMA2.MMA R7, -RZ, RZ, 0, 0 ;  /* 0x00000000ff077435 */ /* 0x000fe200000001ff */
        /* <DEDUP_REMOVED lines=14> */
[----:B------:R-:W-:Y:S01]  /*0a60*/  @!P2 IMAD R15, R15, 0x20, R0 ;  /* 0x000000200f0fa824 */ /* 0x000fe200078e0200 */
[----:B------:R-:W-:-:S04]  /*0a70*/  MOV R19, RZ ;  /* 0x000000ff00137202 */ /* 0x000fc80000000f00 */
[----:B------:R-:W-:Y:S01]  /*0a80*/  MOV R12, UR4 ;  /* 0x00000004000c7c02 */ /* 0x000fe20008000f00 */
[----:B------:R-:W3:Y:S01]  /*0a90*/  @!P2 LDC.64 R10, c[0x0][0x2e0] ;  /* 0x0000b800ff0aab82 */ /* 0x000ee20000000a00 */
[----:B------:R-:W-:Y:S01]  /*0aa0*/  IMAD.U32 R13, RZ, RZ, UR5 ;  /* 0x00000005ff0d7e24 */ /* 0x000fe2000f8e00ff */
        /* <DEDUP_REMOVED lines=26> */
[----:B-1----:R-:W-:Y:S01]  /*0c50*/  VIADD R4, R3, 0xffffffe ;  /* 0x0ffffffe03047836 */ /* 0x002fe20000000000 */
[----:B------:R-:W-:-:S05]  /*0c60*/  IADD3 R3, RZ, -R9, RZ ;  /* 0x80000009ff037210 */ /* 0x000fca0007ffe0ff */
[----:B------:R1:W2:Y:S02]  /*0c70*/  F2I.FTZ.U32.TRUNC.NTZ R5, R4 ;  /* 0x0000000400057305 */ /* 0x0002a4000021f000 */
[----:B-1----:R-:W-:Y:S01]  /*0c80*/  IMAD.MOV.U32 R4, RZ, RZ, RZ ;  /* 0x000000ffff047224 */ /* 0x002fe200078e00ff */
[----:B--2---:R-:W-:-:S05]  /*0c90*/  IADD3 R7, RZ, -R5, RZ ;  /* 0x80000005ff077210 */ /* 0x004fca0007ffe0ff */
        /* <DEDUP_REMOVED lines=15> */
[----:B------:R-:W-:Y:S02]  /*0d90*/  P2R R24, PR, RZ, 0x2 ;  /* 0x00000002ff187803 */ /* 0x000fe40000000000 */
        /* <DEDUP_REMOVED lines=11> */
[----:B------:R-:W1:Y:S01]  /*0e50*/  LDC.64 R14, c[0x4][R14] ;  /* 0x010000000e0e7b82 */ /* 0x000e620000000a00 */
        /* <DEDUP_REMOVED lines=8> */
[----:B01----:R-:W-:Y:S05]  /*0ee0*/  CALL.ABS.NOINC R14 ;  /* 0x000000000e007343 */ /* 0x003fea0003c00000 */
.L_x_1761:
[----:B------:R-:W1:Y:S01]  /*0ef0*/  S2R R4, SR_CgaCtaId ;  /* 0x0000000000047919 */ /* 0x000e620000008800 */
[----:B------:R-:W2:Y:S01]  /*0f00*/  LDC R9, c[0x0][0x290] ;  /* 0x0000a400ff097b82 */ /* 0x000ea20000000800 */
[----:B------:R-:W-:Y:S01]  /*0f10*/  MOV R0, 0x400 ;  /* 0x0000040000007802 */ /* 0x000fe20000000f00 */
[----:B------:R-:W-:Y:S05]  /*0f20*/  WARPSYNC.ALL ;  /* 0x0000000000007948 */ /* 0x000fea0003800000 */
[----:B------:R-:W-:Y:S01]  /*0f30*/  VIADD R3, R0, 0x60 ;  /* 0x0000006000037836 */ /* 0x000fe20000000000 */
[----:B------:R-:W-:Y:S01]  /*0f40*/  ISETP.NE.AND P6, PT, R24, RZ, PT ;  /* 0x000000ff1800720c */ /* 0x000fe20003fc5270 */
[----:B------:R-:W-:-:S03]  /*0f50*/  IMAD R0, R23, R18, R22 ;  /* 0x0000001217007224 */ /* 0x000fc600078e0216 */
[----:B-1----:R-:W-:-:S04]  /*0f60*/  LEA R5, R4, R3, 0x18 ;  /* 0x0000000304057211 */ /* 0x002fc800078ec0ff */
[----:B------:R-:W-:-:S05]  /*0f70*/  LEA R0, R0, R5, 0x1 ;  /* 0x0000000500007211 */ /* 0x000fca00078e08ff */
[----:B--2---:R-:W-:Y:S01]  /*0f80*/  IMAD R3, R9, 0x2, R0 ;  /* 0x0000000209037824 */ /* 0x004fe200078e0200 */
        /* <DEDUP_REMOVED lines=18> */
[----:B-1----:R-:W-:Y:S03]  /*10b0*/  LDS.U16 R19, [R12] ;  /* 0x000000000c137984 */ /* 0x002fe60000000400 */
[----:B------:R-:W-:Y:S01]  /*10c0*/  LEA R13, R9, R23, 0x1 ;  /* 0x00000017090d7211 */ /* 0x000fe200078e08ff */
        /* <DEDUP_REMOVED lines=33> */
.L_x_1765:
[----:B------:R-:W-:Y:S05]  /*12e0*/  BSYNC B1 ;  /* 0x0000000000017941 */ /* 0x000fea0003800000 */
.L_x_1764:
[----:B------:R-:W-:Y:S01]  /*12f0*/  PRMT R4, R16, 0x7632, R4 ;  /* 0x0000763210047816 */ /* 0x000fe20000000004 */
[----:B------:R2:W-:Y:S01]  /*1300*/  STS.U16 [R11], R16 ;  /* 0x000000100b007388 */ /* 0x0005e20000000400 */
[----:B------:R-:W-:-:S03]  /*1310*/  PRMT R5, R19, 0x7632, R5 ;  /* 0x0000763213057816 */ /* 0x000fc60000000005 */
[----:B------:R2:W-:Y:S04]  /*1320*/  STS.U16 [R13], R4 ;  /* 0x000000040d007388 */ /* 0x0005e80000000400 */
[----:B------:R2:W-:Y:S04]  /*1330*/  STS.U16 [R12], R19 ;  /* 0x000000130c007388 */ /* 0x0005e80000000400 */
[----:B------:R2:W-:Y:S02]  /*1340*/  STS.U16 [R23], R5 ;  /* 0x0000000517007388 */ /* 0x0005e40000000400 */
.L_x_1763:
[----:B------:R-:W-:Y:S05]  /*1350*/  BSYNC B0 ;  /* 0x0000000000007941 */ /* 0x000fea0003800000 */
.L_x_1762:
[----:B------:R-:W-:Y:S06]  /*1360*/  BAR.SYNC.DEFER_BLOCKING 0x0 ;  /* 0x0000000000007b1d */ /* 0x000fec0000010000 */
[----:B-12---:R1:W2:Y:S04]  /*1370*/  @P6 LDS R19, [R0] ;  /* 0x0000000000136984 */ /* 0x0062a80000000800 */
[----:B------:R1:W3:Y:S01]  /*1380*/  @P6 LDS R16, [R3] ;  /* 0x0000000003106984 */ /* 0x0002e20000000800 */
[----:B------:R-:W-:Y:S06]  /*1390*/  BAR.SYNC.DEFER_BLOCKING 0x0 ;  /* 0x0000000000007b1d */ /* 0x000fec0000010000 */
[----:B------:R-:W-:Y:S05]  /*13a0*/  BRA `(.L_x_1760) ;  /* 0x00000000007c7947 */ /* 0x000fea0003800000 */
.L_x_1759:
        /* <DEDUP_REMOVED lines=30> */
.L_x_1766:
[----:B------:R-:W-:Y:S05]  /*1590*/  BSYNC B0 ;  /* 0x0000000000007941 */ /* 0x000fea0003800000 */
.L_x_1760:
[----:B------:R-:W-:Y:S01]  /*15a0*/  ISETP.GT.AND P0, PT, R2, 0xf, PT ;  /* 0x0000000f0200780c */ /* 0x000fe20003f04270 */
[----:B------:R-:W-:Y:S01]  /*15b0*/  BSSY B0, `(.L_x_1767) ;  /* 0x0000029000007945 */ /* 0x000fe20003800000 */
[----:B------:R-:W-:-:S11]  /*15c0*/  IMAD.MOV.U32 R14, RZ, RZ, RZ ;  /* 0x000000ffff0e7224 */ /* 0x000fd600078e00ff */
[----:B------:R-:W-:Y:S05]  /*15d0*/  @P0 BRA `(.L_x_1768) ;  /* 0x0000000000980947 */ /* 0x000fea0003800000 */
[----:B------:R-:W4:Y:S01]  /*15e0*/  S2UR UR5, SR_CgaCtaId ;  /* 0x00000000000579c3 */ /* 0x000f220000008800 */
[----:B-1----:R-:W-:Y:S01]  /*15f0*/  SHF.R.S32.HI R3, RZ, 0x1f, R2 ;  /* 0x0000001fff037819 */ /* 0x002fe20000011402 */
[----:B------:R-:W-:Y:S02]  /*1600*/  UMOV UR4, 0x400 ;  /* 0x0000040000047882 */ /* 0x000fe40000000000 */
[----:B------:R-:W-:Y:S01]  /*1610*/  UIADD3 UR4, UR4, 0x20, URZ ;  /* 0x0000002004047890 */ /* 0x000fe2000fffe03f */
[----:B------:R-:W-:-:S03]  /*1620*/  LEA.HI R3, R3, R2, RZ, 0x2 ;  /* 0x0000000203037211 */ /* 0x000fc600078f10ff */
[----:B------:R-:W1:Y:S01]  /*1630*/  LDC.64 R4, c[0x0][0x248] ;  /* 0x00009200ff047b82 */ /* 0x000e620000000a00 */
[C---:B------:R-:W-:Y:S02]  /*1640*/  LOP3.LUT R7, R3.reuse, 0x7ffffffc, RZ, 0xc0, !PT ;  /* 0x7ffffffc03077812 */ /* 0x040fe400078ec0ff */
[----:B------:R-:W-:-:S03]  /*1650*/  SHF.L.U32 R3, R3, 0x1, RZ ;  /* 0x0000000103037819 */ /* 0x000fc600000006ff */
[----:B------:R-:W-:Y:S01]  /*1660*/  IMAD.IADD R7, R2, 0x1, -R7 ;  /* 0x0000000102077824 */ /* 0x000fe200078e0a07 */
[----:B------:R-:W-:-:S04]  /*1670*/  LOP3.LUT R3, R3, 0xfffffff8, RZ, 0xc0, !PT ;  /* 0xfffffff803037812 */ /* 0x000fc800078ec0ff */
[----:B------:R-:W-:Y:S01]  /*1680*/  LEA R0, R28, R7, 0x2 ;  /* 0x000000071c007211 */ /* 0x000fe200078e10ff */
[----:B------:R-:W-:-:S03]  /*1690*/  VIADD R3, R3, UR40 ;  /* 0x0000002803037c36 */ /* 0x000fc60008000000 */
[----:B------:R-:W-:Y:S01]  /*16a0*/  SHF.L.U32 R0, R0, 0x1, RZ ;  /* 0x0000000100007819 */ /* 0x000fe200000006ff */
        /* <DEDUP_REMOVED lines=13> */
[----:B------:R-:W-:Y:S01]  /*1780*/  IMAD.MOV.U32 R6, RZ, RZ, 0xffff ;  /* 0x0000ffffff067424 */ /* 0x000fe200078e00ff */
[----:B-1----:R-:W-:Y:S01]  /*1790*/  MOV R5, 0xffff ;  /* 0x0000ffff00057802 */ /* 0x002fe20000000f00 */
[----:B------:R-:W-:Y:S01]  /*17a0*/  IMAD.MOV.U32 R8, RZ, RZ, 0xffff ;  /* 0x0000ffffff087424 */ /* 0x000fe200078e00ff */
[----:B------:R-:W-:Y:S01]  /*17b0*/  MOV R7, 0xffff ;  /* 0x0000ffff00077802 */ /* 0x000fe20000000f00 */
[----:B------:R-:W1:Y:S02]  /*17c0*/  SHFL.BFLY PT, R14, R13, 0x8, 0x1f ;  /* 0x0d001f000d0e7f89 */ /* 0x000e6400000e0000 */
[----:B-1----:R-:W-:-:S05]  /*17d0*/  FADD.FTZ R0, R13, R14 ;  /* 0x0000000e0d007221 */ /* 0x002fca0000010000 */
[----:B------:R-:W1:Y:S02]  /*17e0*/  SHFL.BFLY PT, R14, R0, 0x4, 0x1f ;  /* 0x0c801f00000e7f89 */ /* 0x000e6400000e0000 */
[----:B-1----:R-:W-:-:S05]  /*17f0*/  FADD.FTZ R3, R0, R14 ;  /* 0x0000000e00037221 */ /* 0x002fca0000010000 */
[----:B------:R-:W1:Y:S02]  /*1800*/  SHFL.BFLY PT, R14, R3, 0x2, 0x1f ;  /* 0x0c401f00030e7f89 */ /* 0x000e6400000e0000 */
[----:B-1----:R-:W-:-:S05]  /*1810*/  FADD.FTZ R4, R3, R14 ;  /* 0x0000000e03047221 */ /* 0x002fca0000010000 */
[----:B------:R1:W2:Y:S02]  /*1820*/  SHFL.BFLY PT, R14, R4, 0x1, 0x1f ;  /* 0x0c201f00040e7f89 */ /* 0x0002a400000e0000 */
.L_x_1834:
[----:B--2---:R-:W-:-:S07]  /*1830*/  FADD.FTZ R14, R4, R14 ;  /* 0x0000000e040e7221 */ /* 0x004fce0000010000 */
.L_x_1768:
[----:B------:R-:W-:Y:S05]  /*1840*/  BSYNC B0 ;  /* 0x0000000000007941 */ /* 0x000fea0003800000 */
.L_x_1767:
[----:B------:R-:W-:-:S13]  /*1850*/  ISETP.NE.AND P0, PT, R2, RZ, PT ;  /* 0x000000ff0200720c */ /* 0x000fda0003f05270 */
[----:B-1----:R-:W-:Y:S01]  /*1860*/  @P0 IMAD.MOV.U32 R0, RZ, RZ, -0x800001 ;  /* 0xff7fffffff000424 */ /* 0x002fe200078e00ff */
        /* <DEDUP_REMOVED lines=12> */
[----:B------:R-:W-:Y:S01]  /*1930*/  MOV R4, UR4 ;  /* 0x0000000400047c02 */ /* 0x000fe20008000f00 */
[----:B------:R-:W-:-:S05]  /*1940*/  IMAD.U32 R5, RZ, RZ, UR5 ;  /* 0x00000005ff057e24 */ /* 0x000fca000f8e00ff */
        /* <DEDUP_REMOVED lines=11> */
.L_x_1770:
        /* <DEDUP_REMOVED lines=16> */
[----:B----4-:R-:W-:-:S05]  /*1b00*/  IMAD R4, R17, R4, UR43 ;  /* 0x0000002b11047e24 */ /* 0x010fca000f8e0204 */
[----:B------:R-:W-:-:S07]  /*1b10*/  SHF.L.U32 R34, R4, 0x5, RZ ;  /* 0x0000000504227819 */ /* 0x000fce00000006ff */
[----:B------:R-:W-:Y:S05]  /*1b20*/  @P0 BRA `(.L_x_1772) ;  /* 0x0000000800380947 */ /* 0x000fea0003800000 */
[----:B------:R-:W-:Y:S01]  /*1b30*/  IABS R3, R5 ;  /* 0x0000000500037213 */ /* 0x000fe20000000000 */
[----:B------:R-:W4:Y:S01]  /*1b40*/  S2UR UR6, SR_CgaCtaId ;  /* 0x00000000000679c3 */ /* 0x000f220000008800 */
[----:B------:R-:W-:Y:S01]  /*1b50*/  LOP3.LUT R7, R6, 0x3ffffffe, RZ, 0xc0, !PT ;  /* 0x3ffffffe06077812 */ /* 0x000fe200078ec0ff */
[----:B------:R-:W-:Y:S01]  /*1b60*/  UMOV UR4, 0x400 ;  /* 0x0000040000047882 */ /* 0x000fe20000000000 */
[----:B------:R-:W5:Y:S01]  /*1b70*/  I2F.RP R8, R3 ;  /* 0x0000000300087306 */ /* 0x000f620000209400 */
[----:B------:R-:W-:Y:S01]  /*1b80*/  UIADD3 UR4, UR4, 0x20, URZ ;  /* 0x0000002004047890 */ /* 0x000fe2000fffe03f */
[----:B------:R-:W-:Y:S01]  /*1b90*/  MOV R13, UR43 ;  /* 0x0000002b000d7c02 */ /* 0x000fe20008000f00 */
[----:B------:R-:W-:Y:S02]  /*1ba0*/  IMAD.IADD R4, R2, 0x1, -R7 ;  /* 0x0000000102047824 */ /* 0x000fe400078e0a07 */
[----:B------:R-:W0:Y:S01]  /*1bb0*/  LDC R36, c[0x0][0x2c0] ;  /* 0x0000b000ff247b82 */ /* 0x000e220000000800 */
[----:B------:R-:W-:-:S02]  /*1bc0*/  IMAD.U32 R15, RZ, RZ, UR43 ;  /* 0x0000002bff0f7e24 */ /* 0x000fc4000f8e00ff */
[----:B------:R-:W-:-:S05]  /*1bd0*/  SHF.L.U32 R6, R4, 0x2, RZ ;  /* 0x0000000204067819 */ /* 0x000fca00000006ff */
[----:B------:R-:W-:Y:S01]  /*1be0*/  IMAD R5, R34, R5, R6 ;  /* 0x0000000522057224 */ /* 0x000fe200078e0206 */
[----:B------:R-:W-:Y:S01]  /*1bf0*/  HFMA2.MMA R6, -RZ, RZ, 0, 0 ;  /* 0x00000000ff067435 */ /* 0x000fe200000001ff */
[----:B-----5:R-:W5:Y:S01]  /*1c00*/  MUFU.RCP R8, R8 ;  /* 0x0000000800087308 */ /* 0x020f620000001000 */
[----:B----4-:R-:W-:-:S06]  /*1c10*/  ULEA UR4, UR6, UR4, 0x18 ;  /* 0x0000000406047291 */ /* 0x010fcc000f8ec03f */
[----:B------:R-:W-:Y:S01]  /*1c20*/  LEA R11, R4, UR4, 0x3 ;  /* 0x00000004040b7c11 */ /* 0x000fe2000f8e18ff */
[----:B------:R-:W-:Y:S02]  /*1c30*/  ULDC UR4, c[0x0][0x2d0] ;  /* 0x0000b40000047ab9 */ /* 0x000fe40000000800 */
[----:B------:R-:W-:Y:S01]  /*1c40*/  IMAD.U32 R12, RZ, RZ, UR4 ;  /* 0x00000004ff0c7e24 */ /* 0x000fe2000f8e00ff */
[----:B------:R-:W-:Y:S01]  /*1c50*/  ULDC UR4, c[0x0][0x298] ;  /* 0x0000a60000047ab9 */ /* 0x000fe20000000800 */
[----:B-----5:R-:W-:Y:S01]  /*1c60*/  IADD3 R7, R8, 0xffffffe, RZ ;  /* 0x0ffffffe08077810 */ /* 0x020fe20007ffe0ff */
[----:B---3--:R-:W3:Y:S01]  /*1c70*/  LDS.64 R16, [R11] ;  /* 0x000000000b107984 */ /* 0x008ee20000000a00 */
[----:B------:R-:W4:Y:S01]  /*1c80*/  LDC.64 R8, c[0x0][0x2d8] ;  /* 0x0000b600ff087b82 */ /* 0x000f220000000a00 */
[----:B------:R-:W-:Y:S01]  /*1c90*/  IMAD R4, R12, R13, UR39 ;  /* 0x000000270c047e24 */ /* 0x000fe2000f8e020d */
[----:B0-----:R-:W-:Y:S01]  /*1ca0*/  IADD3 R36, R36, UR4, RZ ;  /* 0x0000000424247c10 */ /* 0x001fe2000fffe0ff */
[----:B--2---:R-:W0:Y:S01]  /*1cb0*/  LDS.64 R18, [R11+0x10] ;  /* 0x000010000b127984 */ /* 0x004e220000000a00 */
[----:B------:R-:W2:Y:S03]  /*1cc0*/  F2I.FTZ.U32.TRUNC.NTZ R7, R7 ;  /* 0x0000000700077305 */ /* 0x000ea6000021f000 */
[----:B------:R-:W0:Y:S04]  /*1cd0*/  LDS.64 R20, [R11+0x20] ;  /* 0x000020000b147984 */ /* 0x000e280000000a00 */
[----:B------:R5:W0:Y:S01]  /*1ce0*/  LDS.64 R22, [R11+0x30] ;  /* 0x000030000b167984 */ /* 0x000a220000000a00 */
[----:B--2---:R-:W-:-:S04]  /*1cf0*/  IMAD.MOV R14, RZ, RZ, -R7 ;  /* 0x000000ffff0e7224 */ /* 0x004fc800078e0a07 */
[----:B-----5:R-:W-:Y:S02]  /*1d00*/  IMAD R11, R14, R3, RZ ;  /* 0x000000030e0b7224 */ /* 0x020fe400078e02ff */
[----:B----4-:R-:W-:-:S04]  /*1d10*/  IMAD.WIDE R8, R15, 0x2, R8 ;  /* 0x000000020f087825 */ /* 0x010fc800078e0208 */
[----:B------:R-:W-:-:S04]  /*1d20*/  IMAD.HI.U32 R6, R7, R11, R6 ;  /* 0x0000000b07067227 */ /* 0x000fc800078e0006 */
[----:B---3--:R-:W-:-:S07]  /*1d30*/  IMAD.MOV.U32 R7, RZ, RZ, R10 ;  /* 0x000000ffff077224 */ /* 0x008fce00078e000a */
.L_x_1776:
[----:B--2---:R-:W2:Y:S01]  /*1d40*/  LDC R37, c[0x0][0x284] ;  /* 0x0000a100ff257b82 */ /* 0x004ea20000000800 */
[----:B------:R-:W-:Y:S02]  /*1d50*/  IABS R11, R7 ;  /* 0x00000007000b7213 */ /* 0x000fe40000000000 */
[C---:B------:R-:W-:Y:S02]  /*1d60*/  ISETP.GE.AND P1, PT, R7.reuse, UR39, PT ;  /* 0x0000002707007c0c */ /* 0x040fe4000bf26270 */
[----:B------:R-:W-:Y:S01]  /*1d70*/  ISETP.GE.AND P2, PT, R7, RZ, PT ;  /* 0x000000ff0700720c */ /* 0x000fe20003f46270 */
[----:B------:R-:W-:Y:S01]  /*1d80*/  IMAD.HI.U32 R10, R6, R11, RZ ;  /* 0x0000000b060a7227 */ /* 0x000fe200078e00ff */
[----:B------:R-:W-:-:S03]  /*1d90*/  SHF.R.S32.HI R35, RZ, 0x1f, R5 ;  /* 0x0000001fff237819 */ /* 0x000fc60000011405 */
[----:B------:R-:W-:Y:S01]  /*1da0*/  IMAD.MOV R10, RZ, RZ, -R10 ;  /* 0x000000ffff0a7224 */ /* 0x000fe200078e0a0a */
[----:B0-2---:R-:W-:Y:S02]  /*1db0*/  IABS R13, R37 ;  /* 0x00000025000d7213 */ /* 0x005fe40000000000 */
[----:B------:R-:W-:-:S03]  /*1dc0*/  ISETP.NE.AND P3, PT, R37, RZ, PT ;  /* 0x000000ff2500720c */ /* 0x000fc60003f65270 */
[----:B------:R-:W-:Y:S02]  /*1dd0*/  IMAD R12, R13, R10, R11 ;  /* 0x0000000a0d0c7224 */ /* 0x000fe400078e020b */
[----:B------:R-:W2:Y:S03]  /*1de0*/  @!P1 LDC.64 R10, c[0x0][0x248] ;  /* 0x00009200ff0a9b82 */ /* 0x000ea60000000a00 */
[----:B------:R-:W-:-:S13]  /*1df0*/  ISETP.GT.U32.AND P0, PT, R3, R12, PT ;  /* 0x0000000c0300720c */ /* 0x000fda0003f04070 */
[----:B------:R-:W-:-:S04]  /*1e00*/  @!P0 IADD3 R12, R12, -R13, RZ ;  /* 0x8000000d0c0c8210 */ /* 0x000fc80007ffe0ff */
[----:B------:R-:W-:-:S13]  /*1e10*/  ISETP.GT.U32.AND P0, PT, R3, R12, PT ;  /* 0x0000000c0300720c */ /* 0x000fda0003f04070 */
[----:B------:R-:W-:-:S05]  /*1e20*/  @!P0 IMAD.IADD R12, R12, 0x1, -R13 ;  /* 0x000000010c0c8824 */ /* 0x000fca00078e0a0d */
[----:B------:R-:W-:Y:S02]  /*1e30*/  MOV R40, R12 ;  /* 0x0000000c00287202 */ /* 0x000fe40000000f00 */
[----:B------:R-:W3:Y:S03]  /*1e40*/  @!P1 LDC.64 R12, c[0x0][0x248] ;  /* 0x00009200ff0c9b82 */ /* 0x000ee60000000a00 */
[----:B------:R-:W-:Y:S01]  /*1e50*/  @!P2 IMAD.MOV R40, RZ, RZ, -R40 ;  /* 0x000000ffff28a224 */ /* 0x000fe200078e0a28 */
[----:B------:R-:W-:-:S04]  /*1e60*/  @!P3 LOP3.LUT R40, RZ, R37, RZ, 0x33, !PT ;  /* 0x00000025ff28b212 */ /* 0x000fc800078e33ff */
[C---:B------:R-:W-:Y:S01]  /*1e70*/  @!P1 SHF.L.U32 R14, R40.reuse, 0x3, RZ ;  /* 0x00000003280e9819 */ /* 0x040fe200000006ff */
[----:B------:R-:W-:-:S03]  /*1e80*/  IMAD.IADD R40, R40, 0x1, R37 ;  /* 0x0000000128287824 */ /* 0x000fc600078e0225 */
[----:B------:R-:W-:Y:S02]  /*1e90*/  @!P1 IADD3 R15, P0, R5, R14, RZ ;  /* 0x0000000e050f9210 */ /* 0x000fe40007f1e0ff */
[C---:B------:R-:W-:Y:S01]  /*1ea0*/  @!P1 SHF.L.U32 R38, R40.reuse, 0x3, RZ ;  /* 0x0000000328269819 */ /* 0x040fe200000006ff */
[----:B------:R-:W-:Y:S01]  /*1eb0*/  IMAD.IADD R40, R40, 0x1, R37 ;  /* 0x0000000128287824 */ /* 0x000fe200078e0225 */
[----:B------:R-:W-:Y:S02]  /*1ec0*/  @!P1 LEA.HI.X.SX32 R14, R14, R35, 0x1, P0 ;  /* 0x000000230e0e9211 */ /* 0x000fe400000f0eff */
[C---:B--2---:R-:W-:Y:S02]  /*1ed0*/  @!P1 LEA R10, P0, R15.reuse, R10, 0x1 ;  /* 0x0000000a0f0a9211 */ /* 0x044fe400078008ff */
[C---:B------:R-:W-:Y:S01]  /*1ee0*/  IADD3 R41, R40.reuse, R37, RZ ;  /* 0x0000002528297210 */ /* 0x040fe20007ffe0ff */
[----:B------:R-:W-:Y:S01]  /*1ef0*/  @!P1 IMAD.SHL.U32 R40, R40, 0x8, RZ ;  /* 0x0000000828289824 */ /* 0x000fe200078e00ff */
[----:B------:R-:W-:-:S02]  /*1f00*/  @!P1 LEA.HI.X R11, R15, R11, R14, 0x1, P0 ;  /* 0x0000000b0f0b9211 */ /* 0x000fc400000f0c0e */
[----:B------:R-:W2:Y:S01]  /*1f10*/  @!P1 LDC.64 R14, c[0x0][0x248] ;  /* 0x00009200ff0e9b82 */ /* 0x000ea20000000a00 */
[----:B------:R-:W-:Y:S02]  /*1f20*/  @!P1 IADD3 R39, P0, R5, R38, RZ ;  /* 0x0000002605279210 */ /* 0x000fe40007f1e0ff */
[----:B------:R-:W4:Y:S02]  /*1f30*/  @!P1 LDG.E.64 R24, desc[UR36][R10.64] ;  /* 0x000000240a189981 */ /* 0x000f24000c1e1b00 */
[----:B------:R-:W-:Y:S02]  /*1f40*/  @!P1 LEA.HI.X.SX32 R42, R38, R35, 0x1, P0 ;  /* 0x00000023262a9211 */ /* 0x000fe400000f0eff */
[----:B---3--:R-:W-:-:S04]  /*1f50*/  @!P1 LEA R38, P0, R39, R12, 0x1 ;  /* 0x0000000c27269211 */ /* 0x008fc800078008ff */
[----:B------:R-:W-:Y:S02]  /*1f60*/  @!P1 LEA.HI.X R39, R39, R13, R42, 0x1, P0 ;  /* 0x0000000d27279211 */ /* 0x000fe400000f0c2a */
[----:B------:R-:W3:Y:S01]  /*1f70*/  @!P1 LDC.64 R12, c[0x0][0x248] ;  /* 0x00009200ff0c9b82 */ /* 0x000ee20000000a00 */
[----:B------:R-:W-:Y:S02]  /*1f80*/  @!P1 IADD3 R37, P0, R5, R40, RZ ;  /* 0x0000002805259210 */ /* 0x000fe40007f1e0ff */
[----:B------:R-:W0:Y:S02]  /*1f90*/  @!P1 LDG.E.64 R26, desc[UR36][R38.64] ;  /* 0x00000024261a9981 */ /* 0x000e24000c1e1b00 */
[----:B------:R-:W-:Y:S02]  /*1fa0*/  @!P1 LEA.HI.X.SX32 R40, R40, R35, 0x1, P0 ;  /* 0x0000002328289211 */ /* 0x000fe400000f0eff */
[----:B--2---:R-:W-:-:S04]  /*1fb0*/  @!P1 LEA R14, P0, R37, R14, 0x1 ;  /* 0x0000000e250e9211 */ /* 0x004fc800078008ff */
[----:B------:R-:W-:Y:S02]  /*1fc0*/  @!P1 LEA.HI.X R15, R37, R15, R40, 0x1, P0 ;  /* 0x0000000f250f9211 */ /* 0x000fe400000f0c28 */
[----:B------:R-:W-:Y:S02]  /*1fd0*/  @!P1 SHF.L.U32 R40, R41, 0x3, RZ ;  /* 0x0000000329289819 */ /* 0x000fe400000006ff */
[----:B------:R-:W-:Y:S01]  /*1fe0*/  ISETP.NE.U32.AND P0, PT, RZ, UR8, PT ;  /* 0x00000008ff007c0c */ /* 0x000fe2000bf05070 */
[----:B------:R-:W2:Y:S01]  /*1ff0*/  @!P1 LDG.E.64 R30, desc[UR36][R14.64] ;  /* 0x000000240e1e9981 */ /* 0x000ea2000c1e1b00 */
[----:B------:R-:W-:Y:S02]  /*2000*/  @!P1 IADD3 R37, P2, R5, R40, RZ ;  /* 0x0000002805259210 */ /* 0x000fe40007f5e0ff */
[----:B------:R-:W-:Y:S02]  /*2010*/  ISETP.NE.AND.EX P0, PT, RZ, UR9, PT, P0 ;  /* 0x00000009ff007c0c */ /* 0x000fe4000bf05300 */
[----:B------:R-:W-:-:S02]  /*2020*/  @!P1 LEA.HI.X.SX32 R40, R40, R35, 0x1, P2 ;  /* 0x0000002328289211 */ /* 0x000fc400010f0eff */
[----:B---3--:R-:W-:-:S04]  /*2030*/  @!P1 LEA R12, P2, R37, R12, 0x1 ;  /* 0x0000000c250c9211 */ /* 0x008fc800078408ff */
[----:B------:R-:W-:-:S05]  /*2040*/  @!P1 LEA.HI.X R13, R37, R13, R40, 0x1, P2 ;  /* 0x0000000d250d9211 */ /* 0x000fca00010f0c28 */
[----:B------:R4:W3:Y:S01]  /*2050*/  @!P1 LDG.E.64 R32, desc[UR36][R12.64] ;  /* 0x000000240c209981 */ /* 0x0008e2000c1e1b00 */
[----:B------:R-:W-:Y:S01]  /*2060*/  IMAD.U32 R40, RZ, RZ, UR8 ;  /* 0x00000008ff287e24 */ /* 0x000fe2000f8e00ff */
[----:B------:R-:W-:Y:S01]  /*2070*/  USHF.R.S32.HI UR4, URZ, 0x1f, UR44 ;  /* 0x0000001f3f047899 */ /* 0x000fe2000801142c */
[----:B------:R-:W-:Y:S02]  /*2080*/  MOV R42, UR9 ;  /* 0x00000009002a7c02 */ /* 0x000fe40008000f00 */
[----:B------:R-:W-:Y:S02]  /*2090*/  @P0 SHF.R.S32.HI R35, RZ, 0x1f, R7 ;  /* 0x0000001fff230819 */ /* 0x000fe40000011407 */
[----:B------:R-:W-:-:S04]  /*20a0*/  @P0 IADD3 R40, P2, P3, R7, UR44, R40 ;  /* 0x0000002c07280c10 */ /* 0x000fc8000fb5e028 */
[----:B------:R-:W-:-:S05]  /*20b0*/  @P0 IADD3.X R41, R35, UR4, R42, P2, P3 ;  /* 0x0000000423290c10 */ /* 0x000fca00097e642a */
[----:B------:R-:W5:Y:S01]  /*20c0*/  @P0 LDG.E.U8 R40, desc[UR36][R40.64] ;  /* 0x0000002428280981 */ /* 0x000f62000c1e1100 */
[----:B------:R-:W-:Y:S01]  /*20d0*/  UMOV UR4, 0xffffffff ;  /* 0xffffffff00047882 */ /* 0x000fe20000000000 */
[----:B----4-:R-:W-:Y:S01]  /*20e0*/  HMUL2 R13, R16, R24 ;  /* 0x00000018100d7232 */ /* 0x010fe20000000000 */
[----:B------:R-:W-:-:S05]  /*20f0*/  HFMA2.MMA R10, R17, R25, -RZ ;  /* 0x00000019110a7235 */ /* 0x000fca00001000ff */
[----:B0-----:R-:W-:-:S05]  /*2100*/  HFMA2.MMA R15, R18, R26, R13 ;  /* 0x0000001a120f7235 */ /* 0x001fca000000000d */
[----:B------:R-:W-:-:S03]  /*2110*/  HFMA2 R10, R19, R27, R10 ;  /* 0x0000001b130a7231 */ /* 0x000fc6000000000a */
[----:B--2---:R-:W-:Y:S01]  /*2120*/  HFMA2.MMA R11, R20, R30, R15 ;  /* 0x0000001e140b7235 */ /* 0x004fe2000000000f */
[----:B------:R-:W-:-:S07]  /*2130*/  HFMA2 R10, R21, R31, R10 ;  /* 0x0000001f150a7231 */ /* 0x000fce000000000a */
[----:B---3--:R-:W-:Y:S01]  /*2140*/  HFMA2.MMA R11, R22, R32, R11 ;  /* 0x00000020160b7235 */ /* 0x008fe2000000000b */
[----:B------:R-:W-:-:S09]  /*2150*/  HFMA2 R10, R23, R33, R10 ;  /* 0x00000021170a7231 */ /* 0x000fd2000000000a */
[----:B------:R-:W-:-:S05]  /*2160*/  HADD2 R10, R11, R10 ;  /* 0x0000000a0b0a7230 */ /* 0x000fca0000000000 */
[--C-:B------:R-:W-:Y:S02]  /*2170*/  HADD2.F32 R13, -RZ, R10.reuse.H0_H0 ;  /* 0x2000000aff0d7230 */ /* 0x100fe40000004100 */
[----:B------:R-:W-:Y:S01]  /*2180*/  HADD2.F32 R10, -RZ, R10.H1_H1 ;  /* 0x3000000aff0a7230 */ /* 0x000fe20000004100 */
[----:B-----5:R-:W-:-:S04]  /*2190*/  ISETP.NE.AND P0, PT, R40, RZ, P0 ;  /* 0x000000ff2800720c */ /* 0x020fc80000705270 */
[----:B------:R-:W-:Y:S01]  /*21a0*/  FADD.FTZ R13, R13, R10 ;  /* 0x0000000a0d0d7221 */ /* 0x000fe20000010000 */
[----:B------:R-:W-:Y:S08]  /*21b0*/  BRA.DIV UR4, `(.L_x_1773) ;  /* 0x0000003a04787947 */ /* 0x000ff0000b800000 */
[----:B------:R0:W2:Y:S02]  /*21c0*/  SHFL.BFLY PT, R14, R13, 0x1, 0x1f ;  /* 0x0c201f000d0e7f89 */ /* 0x0000a400000e0000 */
.L_x_1837:
[----:B------:R-:W-:Y:S01]  /*21d0*/  LOP3.LUT P1, RZ, R2, 0x1, RZ, 0xc0, !PT ;  /* 0x0000000102ff7812 */ /* 0x000fe2000782c0ff */
        /* <DEDUP_REMOVED lines=11> */
[----:B------:R-:W3:Y:S01]  /*2290*/  @P2 LDC.64 R10, c[0x0][0x2c8] ;  /* 0x0000b200ff0a2b82 */ /* 0x000ee20000000a00 */
[----:B0-----:R-:W-:-:S04]  /*22a0*/  @P2 IMAD R13, R4, R13, R7 ;  /* 0x0000000d040d2224 */ /* 0x001fc800078e0207 */
[----:B---3--:R-:W-:-:S06]  /*22b0*/  @P2 IMAD.WIDE R10, R13, 0x2, R10 ;  /* 0x000000020d0a2825 */ /* 0x008fcc00078e020a */
[----:B------:R0:W3:Y:S01]  /*22c0*/  @P2 LDG.E.U16 R10, desc[UR36][R10.64] ;  /* 0x000000240a0a2981 */ /* 0x0000e2000c1e1500 */
[----:B------:R-:W4:Y:S01]  /*22d0*/  S2UR UR6, SR_CgaCtaId ;  /* 0x00000000000679c3 */ /* 0x000f220000008800 */
[----:B------:R-:W-:Y:S01]  /*22e0*/  @P1 ISETP.GE.AND P3, PT, R7, R36, PT ;  /* 0x000000240700120c */ /* 0x000fe20003f66270 */
[----:B------:R-:W-:-:S03]  /*22f0*/  UMOV UR4, 0x400 ;  /* 0x0000040000047882 */ /* 0x000fc60000000000 */
[----:B------:R-:W-:Y:S01]  /*2300*/  @P1 SEL R12, RZ, UR38, P3 ;  /* 0x00000026ff0c1c07 */ /* 0x000fe20009800000 */
[----:B------:R-:W-:-:S03]  /*2310*/  UIADD3 UR4, UR4, 0x60, URZ ;  /* 0x0000006004047890 */ /* 0x000fc6000fffe03f */
[----:B------:R-:W-:Y:S01]  /*2320*/  @P1 IADD3 R12, R12, -UR39, R7 ;  /* 0x800000270c0c1c10 */ /* 0x000fe2000fffe007 */
[----:B------:R-:W-:-:S03]  /*2330*/  VIADD R35, R7, -UR42 ;  /* 0x8000002a07237c36 */ /* 0x000fc60008000000 */
[----:B0-----:R-:W-:Y:S01]  /*2340*/  @P1 I2FP.F32.S32 R11, R12 ;  /* 0x0000000c000b1245 */ /* 0x001fe20000201400 */
[----:B----4-:R-:W-:-:S06]  /*2350*/  ULEA UR4, UR6, UR4, 0x18 ;  /* 0x0000000406047291 */ /* 0x010fcc000f8ec03f */
[----:B------:R-:W-:Y:S01]  /*2360*/  LEA R35, R35, UR4, 0x2 ;  /* 0x0000000423237c11 */ /* 0x000fe2000f8e10ff */
[----:B--2---:R-:W-:Y:S02]  /*2370*/  @P1 HADD2.F32 R15, -RZ, R15.H0_H0 ;  /* 0x2000000fff0f1230 */ /* 0x004fe40000004100 */
[----:B---3--:R-:W-:-:S05]  /*2380*/  @P2 HADD2.F32 R13, -RZ, R10.H0_H0 ;  /* 0x2000000aff0d2230 */ /* 0x008fca0000004100 */
[----:B------:R-:W-:-:S04]  /*2390*/  @P2 FADD.FTZ R14, R14, R13 ;  /* 0x0000000d0e0e2221 */ /* 0x000fc80000010000 */
[----:B------:R-:W-:-:S05]  /*23a0*/  @P1 FFMA.FTZ R14, R11, R15, R14 ;  /* 0x0000000f0b0e1223 */ /* 0x000fca000001000e */
[----:B------:R2:W-:Y:S01]  /*23b0*/  STS [R35], R14 ;  /* 0x0000000e23007388 */ /* 0x0005e20000000800 */
[----:B-1----:R-:W-:-:S07]  /*23c0*/  @!P0 FMNMX.FTZ R0, R0, R14, !PT ;  /* 0x0000000e00008209 */ /* 0x002fce0007810000 */
.L_x_1775:
[----:B------:R-:W-:Y:S05]  /*23d0*/  BSYNC B1 ;  /* 0x0000000000017941 */ /* 0x000fea0003800000 */
.L_x_1774:
[----:B------:R-:W-:-:S04]  /*23e0*/  IADD3 R7, R7, 0x40, RZ ;  /* 0x0000004007077810 */ /* 0x000fc80007ffe0ff */
[----:B------:R-:W-:-:S13]  /*23f0*/  ISETP.GE.AND P0, PT, R7, UR5, PT ;  /* 0x0000000507007c0c */ /* 0x000fda000bf06270 */
[----:B------:R-:W-:Y:S05]  /*2400*/  @!P0 BRA `(.L_x_1776) ;  /* 0xfffffff8004c8947 */ /* 0x000fea000383ffff */
.L_x_1772:
[----:B------:R-:W-:Y:S05]  /*2410*/  BSYNC B0 ;  /* 0x0000000000007941 */ /* 0x000fea0003800000 */
.L_x_1771:
[----:B------:R-:W-:-:S03]  /*2420*/  UMOV UR4, 0xffffffff ;  /* 0xffffffff00047882 */ /* 0x000fc60000000000 */
[----:B------:R-:W-:Y:S05]  /*2430*/  BRA.DIV UR4, `(.L_x_1777) ;  /* 0x0000003604fc7947 */ /* 0x000fea000b800000 */
[----:B--2---:R-:W0:Y:S02]  /*2440*/  SHFL.BFLY PT, R14, R0, 0x10, 0x1f ;  /* 0x0e001f00000e7f89 */ /* 0x004e2400000e0000 */
[----:B0-----:R-:W-:-:S05]  /*2450*/  FMNMX.FTZ R13, R14, R0, !PT ;  /* 0x000000000e0d7209 */ /* 0x001fca0007810000 */
[----:B------:R-:W0:Y:S02]  /*2460*/  SHFL.BFLY PT, R14, R13, 0x8, 0x1f ;  /* 0x0d001f000d0e7f89 */ /* 0x000e2400000e0000 */
[----:B0-----:R-:W-:-:S05]  /*2470*/  FMNMX.FTZ R3, R13, R14, !PT ;  /* 0x0000000e0d037209 */ /* 0x001fca0007810000 */
[----:B------:R-:W0:Y:S02]  /*2480*/  SHFL.BFLY PT, R14, R3, 0x4, 0x1f ;  /* 0x0c801f00030e7f89 */ /* 0x000e2400000e0000 */
[----:B0-----:R-:W-:-:S05]  /*2490*/  FMNMX.FTZ R5, R3, R14, !PT ;  /* 0x0000000e03057209 */ /* 0x001fca0007810000 */
[----:B------:R0:W2:Y:S02]  /*24a0*/  SHFL.BFLY PT, R14, R5, 0x2, 0x1f ;  /* 0x0c401f00050e7f89 */ /* 0x0000a400000e0000 */
.L_x_1843:
[----:B------:R-:W-:Y:S01]  /*24b0*/  SHF.R.S32.HI R3, RZ, 0x1f, R2 ;  /* 0x0000001fff037819 */ /* 0x000fe20000011402 */
[----:B------:R-:W-:Y:S05]  /*24c0*/  WARPSYNC.ALL ;  /* 0x0000000000007948 */ /* 0x000fea0003800000 */
[----:B-1----:R-:W-:-:S04]  /*24d0*/  LEA.HI R0, R3, R2, RZ, 0x5 ;  /* 0x0000000203007211 */ /* 0x002fc800078f28ff */
[----:B------:R-:W-:-:S05]  /*24e0*/  LOP3.LUT R7, R0, 0xffffffe0, RZ, 0xc0, !PT ;  /* 0xffffffe000077812 */ /* 0x000fca00078ec0ff */
[----:B------:R-:W-:-:S05]  /*24f0*/  IMAD.IADD R7, R2, 0x1, -R7 ;  /* 0x0000000102077824 */ /* 0x000fca00078e0a07 */
[----:B------:R-:W-:-:S13]  /*2500*/  ISETP.NE.AND P0, PT, R7, RZ, PT ;  /* 0x000000ff0700720c */ /* 0x000fda0003f05270 */
[----:B------:R-:W1:Y:S01]  /*2510*/  @!P0 S2R R4, SR_CgaCtaId ;  /* 0x0000000000048919 */ /* 0x000e620000008800 */
[----:B------:R-:W-:Y:S02]  /*2520*/  @!P0 MOV R9, 0x400 ;  /* 0x0000040000098802 */ /* 0x000fe40000000f00 */
[----:B------:R-:W-:Y:S02]  /*2530*/  @!P0 SHF.R.S32.HI R0, RZ, 0x5, R0 ;  /* 0x00000005ff008819 */ /* 0x000fe40000011400 */
[----:B0-2---:R-:W-:Y:S02]  /*2540*/  @!P0 FMNMX.FTZ R5, R5, R14, !PT ;  /* 0x0000000e05058209 */ /* 0x005fe40007810000 */
[----:B-1----:R-:W-:-:S04]  /*2550*/  @!P0 LEA R9, R4, R9, 0x18 ;  /* 0x0000000904098211 */ /* 0x002fc800078ec0ff */
[----:B------:R-:W-:-:S05]  /*2560*/  @!P0 LEA R0, R0, R9, 0x2 ;  /* 0x0000000900008211 */ /* 0x000fca00078e10ff */
[----:B------:R0:W-:Y:S01]  /*2570*/  @!P0 STS [R0], R5 ;  /* 0x0000000500008388 */ /* 0x0001e20000000800 */
[----:B------:R-:W-:Y:S01]  /*2580*/  BAR.SYNC.DEFER_BLOCKING 0x0 ;  /* 0x0000000000007b1d */ /* 0x000fe20000010000 */
[----:B------:R-:W-:Y:S01]  /*2590*/  ISETP.GT.AND P0, PT, R7, 0x3, PT ;  /* 0x000000030700780c */ /* 0x000fe20003f04270 */
[----:B------:R-:W-:Y:S01]  /*25a0*/  IMAD.MOV.U32 R4, RZ, RZ, -0x800001 ;  /* 0xff7fffffff047424 */ /* 0x000fe200078e00ff */
[----:B------:R-:W-:-:S03]  /*25b0*/  HFMA2.MMA R8, -RZ, RZ, 0, 0 ;  /* 0x00000000ff087435 */ /* 0x000fc600000001ff */
[----:B------:R-:W-:Y:S01]  /*25c0*/  ULDC.64 UR6, c[0x0][0x2b0] ;  /* 0x0000ac0000067ab9 */ /* 0x000fe20000000a00 */
[----:B------:R-:W-:Y:S07]  /*25d0*/  BSSY B0, `(.L_x_1778) ;  /* 0x000002f000007945 */ /* 0x000fee0003800000 */
        /* <DEDUP_REMOVED lines=9> */
[----:B------:R-:W-:-:S04]  /*2670*/  VIADD R0, R2, UR42 ;  /* 0x0000002a02007c36 */ /* 0x000fc80008000000 */
[----:B------:R0:W1:Y:S01]  /*2680*/  SHFL.IDX PT, R9, R6, RZ, 0x1f ;  /* 0x00001fff06097589 */ /* 0x00006200000e0000 */
[----:B------:R-:W-:-:S13]  /*2690*/  ISETP.GT.AND P1, PT, R0, UR39, PT ;  /* 0x0000002700007c0c */ /* 0x000fda000bf24270 */
[----:B0-----:R-:W-:Y:S05]  /*26a0*/  @P1 BRA `(.L_x_1779) ;  /* 0x0000000000841947 */ /* 0x001fea0003800000 */
[----:B------:R-:W0:Y:S01]  /*26b0*/  S2R R5, SR_CgaCtaId ;  /* 0x0000000000057919 */ /* 0x000e220000008800 */
[----:B------:R-:W-:Y:S01]  /*26c0*/  MOV R4, 0x400 ;  /* 0x0000040000047802 */ /* 0x000fe20000000f00 */
[----:B------:R-:W-:Y:S01]  /*26d0*/  ULDC.64 UR4, c[0x0][0x2b0] ;  /* 0x0000ac0000047ab9 */ /* 0x000fe20000000a00 */
[----:B------:R-:W-:Y:S01]  /*26e0*/  MOV R8, RZ ;  /* 0x000000ff00087202 */ /* 0x000fe20000000f00 */
[----:B------:R-:W-:Y:S01]  /*26f0*/  IMAD.MOV.U32 R6, RZ, RZ, R0 ;  /* 0x000000ffff067224 */ /* 0x000fe200078e0000 */
[----:B------:R-:W-:Y:S01]  /*2700*/  ISETP.NE.U32.AND P0, PT, RZ, UR4, PT ;  /* 0x00000004ff007c0c */ /* 0x000fe2000bf05070 */
[----:B------:R-:W-:-:S03]  /*2710*/  VIADD R4, R4, 0x60 ;  /* 0x0000006004047836 */ /* 0x000fc60000000000 */
[----:B------:R-:W-:Y:S02]  /*2720*/  ISETP.NE.AND.EX P0, PT, RZ, UR5, PT, P0 ;  /* 0x00000005ff007c0c */ /* 0x000fe4000bf05300 */
[----:B0-----:R-:W-:-:S11]  /*2730*/  LEA R11, R5, R4, 0x18 ;  /* 0x00000004050b7211 */ /* 0x001fd600078ec0ff */
.L_x_1783:
[----:B0-----:R-:W-:Y:S01]  /*2740*/  IADD3 R4, R6, -UR42, RZ ;  /* 0x8000002a06047c10 */ /* 0x001fe2000fffe0ff */
[----:B------:R-:W-:Y:S04]  /*2750*/  BSSY B1, `(.L_x_1780) ;  /* 0x0000011000017945 */ /* 0x000fe80003800000 */
[----:B------:R-:W-:Y:S01]  /*2760*/  IMAD R10, R4, 0x4, R11 ;  /* 0x00000004040a7824 */ /* 0x000fe200078e020b */
[----:B------:R-:W-:Y:S06]  /*2770*/  @!P0 BRA `(.L_x_1781) ;  /* 0x0000000000288947 */ /* 0x000fec0003800000 */
[----:B------:R-:W-:Y:S01]  /*2780*/  USHF.R.S32.HI UR4, URZ, 0x1f, UR44 ;  /* 0x0000001f3f047899 */ /* 0x000fe2000801142c */
[----:B------:R-:W-:Y:S02]  /*2790*/  MOV R7, UR6 ;  /* 0x0000000600077c02 */ /* 0x000fe40008000f00 */
[----:B------:R-:W-:Y:S02]  /*27a0*/  SHF.R.S32.HI R5, RZ, 0x1f, R6 ;  /* 0x0000001fff057819 */ /* 0x000fe40000011406 */
[----:B------:R-:W-:Y:S01]  /*27b0*/  IADD3 R4, P2, P3, R6, UR44, R7 ;  /* 0x0000002c06047c10 */ /* 0x000fe2000fb5e007 */
[----:B------:R-:W-:-:S05]  /*27c0*/  IMAD.U32 R12, RZ, RZ, UR4 ;  /* 0x00000004ff0c7e24 */ /* 0x000fca000f8e00ff */
[----:B------:R-:W-:-:S05]  /*27d0*/  IADD3.X R5, R5, UR7, R12, P2, P3 ;  /* 0x0000000705057c10 */ /* 0x000fca00097e640c */
[----:B------:R-:W2:Y:S02]  /*27e0*/  LDG.E.U8 R4, desc[UR36][R4.64] ;  /* 0x0000002404047981 */ /* 0x000ea4000c1e1100 */
[----:B--2---:R-:W-:-:S13]  /*27f0*/  ISETP.NE.AND P2, PT, R4, RZ, PT ;  /* 0x000000ff0400720c */ /* 0x004fda0003f45270 */
[----:B------:R-:W-:Y:S01]  /*2800*/  @P2 MOV R7, RZ ;  /* 0x000000ff00072202 */ /* 0x000fe20000000f00 */
[----:B------:R-:W-:Y:S06]  /*2810*/  @P2 BRA `(.L_x_1782) ;  /* 0x0000000000102947 */ /* 0x000fec0003800000 */
.L_x_1781:
[----:B------:R-:W1:Y:S02]  /*2820*/  LDS R4, [R10] ;  /* 0x000000000a047984 */ /* 0x000e640000000800 */
[----:B-1----:R-:W-:-:S04]  /*2830*/  FADD.FTZ R4, -R9, R4 ;  /* 0x0000000409047221 */ /* 0x002fc80000010100 */
[----:B------:R-:W-:-:S04]  /*2840*/  FMUL.FTZ R4, R4, 1.4426950216293334961 ;  /* 0x3fb8aa3b04047820 */ /* 0x000fc80000410000 */
[----:B------:R0:W2:Y:S03]  /*2850*/  MUFU.EX2 R7, R4 ;  /* 0x0000000400077308 */ /* 0x0000a60000000800 */
.L_x_1782:
[----:B------:R-:W-:Y:S05]  /*2860*/  BSYNC B1 ;  /* 0x0000000000017941 */ /* 0x000fea0003800000 */
.L_x_1780:
[----:B--2---:R2:W-:Y:S01]  /*2870*/  STS [R10], R7 ;  /* 0x000000070a007388 */ /* 0x0045e20000000800 */
[----:B------:R-:W-:Y:S02]  /*2880*/  VIADD R6, R6, 0x80 ;  /* 0x0000008006067836 */ /* 0x000fe40000000000 */
[----:B------:R-:W-:-:S03]  /*2890*/  FADD.FTZ R8, R7, R8 ;  /* 0x0000000807087221 */ /* 0x000fc60000010000 */
[----:B------:R-:W-:-:S13]  /*28a0*/  ISETP.GT.AND P2, PT, R6, UR39, PT ;  /* 0x0000002706007c0c */ /* 0x000fda000bf44270 */
[----:B--2---:R-:W-:Y:S05]  /*28b0*/  @!P2 BRA `(.L_x_1783) ;  /* 0xfffffffc00a0a947 */ /* 0x004fea000383ffff */
.L_x_1779:
[----:B------:R-:W-:Y:S05]  /*28c0*/  BSYNC B0 ;  /* 0x0000000000007941 */ /* 0x000fea0003800000 */
.L_x_1778:
        /* <DEDUP_REMOVED lines=10> */
[----:B------:R-:W5:Y:S01]  /*2970*/  @!P0 S2R R11, SR_CgaCtaId ;  /* 0x00000000000b8919 */ /* 0x000f620000008800 */
[----:B------:R-:W-:-:S03]  /*2980*/  UIADD3 UR4, UR4, 0x4, URZ ;  /* 0x0000000404047890 */ /* 0x000fc6000fffe03f */
[----:B------:R-:W1:Y:S01]  /*2990*/  @!P2 S2R R13, SR_CgaCtaId ;  /* 0x00000000000da919 */ /* 0x000e620000008800 */
[----:B------:R-:W-:-:S04]  /*29a0*/  USHF.R.S32.HI UR5, URZ, 0x1f, UR4 ;  /* 0x0000001f3f057899 */ /* 0x000fc80008011404 */
[----:B------:R-:W-:Y:S01]  /*29b0*/  ULEA.HI UR5, UR5, UR4, URZ, 0x2 ;  /* 0x0000000405057291 */ /* 0x000fe2000f8f103f */
[----:B--2---:R-:W-:Y:S01]  /*29c0*/  FADD.FTZ R5, R5, R8 ;  /* 0x0000000805057221 */ /* 0x004fe20000010000 */
        /* <DEDUP_REMOVED lines=13> */
[----:B-----5:R-:W-:Y:S02]  /*2aa0*/  @!P0 LEA R4, R11, R8, 0x18 ;  /* 0x000000080b048211 */ /* 0x020fe400078ec0ff */
        /* <DEDUP_REMOVED lines=27> */
.L_x_1784:
[----:B------:R-:W-:Y:S01]  /*2c60*/  ULDC.64 UR8, c[0x0][0x310] ;  /* 0x0000c40000087ab9 */ /* 0x000fe20000000a00 */
[----:B------:R-:W-:Y:S04]  /*2c70*/  BSSY B0, `(.L_x_1785) ;  /* 0x0000014000007945 */ /* 0x000fe80003800000 */
[----:B------:R-:W-:Y:S05]  /*2c80*/  @P1 BRA `(.L_x_1786) ;  /* 0x0000000000481947 */ /* 0x000fea0003800000 */
[----:B-1----:R-:W-:-:S04]  /*2c90*/  FADD.FTZ R4, R4, 9.9999999747524270788e-07 ;  /* 0x358637bd04047421 */ /* 0x002fc80000010000 */
[----:B------:R1:W2:Y:S03]  /*2ca0*/  MUFU.RCP R7, R4 ;  /* 0x0000000400077308 */ /* 0x0002a60000001000 */
.L_x_1788:
        /* <DEDUP_REMOVED lines=13> */
.L_x_1787:
[----:B------:R-:W-:-:S05]  /*2d80*/  VIADD R0, R0, 0x80 ;  /* 0x0000008000007836 */ /* 0x000fca0000000000 */
[----:B------:R-:W-:-:S13]  /*2d90*/  ISETP.GT.AND P1, PT, R0, UR39, PT ;  /* 0x0000002700007c0c */ /* 0x000fda000bf24270 */
[----:B------:R-:W-:Y:S05]  /*2da0*/  @!P1 BRA `(.L_x_1788) ;  /* 0xfffffffc00c09947 */ /* 0x000fea000383ffff */
.L_x_1786:
[----:B------:R-:W-:Y:S05]  /*2db0*/  BSYNC B0 ;  /* 0x0000000000007941 */ /* 0x000fea0003800000 */
.L_x_1785:
        /* <DEDUP_REMOVED lines=13> */
[----:B------:R-:W-:Y:S02]  /*2e90*/  IMAD.U32 R35, RZ, RZ, UR5 ;  /* 0x00000005ff237e24 */ /* 0x000fe4000f8e00ff */
[----:B------:R-:W-:-:S03]  /*2ea0*/  IADD3 R0, -R3, R2, RZ ;  /* 0x0000000203007210 */ /* 0x000fc60007ffe1ff */
[C---:B------:R-:W-:Y:S01]  /*2eb0*/  ISETP.NE.OR P0, PT, R33.reuse, UR4, !P0 ;  /* 0x0000000421007c0c */ /* 0x040fe2000c705670 */
[----:B------:R-:W-:Y:S01]  /*2ec0*/  VIADD R36, R33, UR42 ;  /* 0x0000002a21247c36 */ /* 0x000fe20008000000 */
[----:B------:R-:W-:Y:S01]  /*2ed0*/  VIMNMX R38, R35, UR39, PT ;  /* 0x0000002723267c48 */ /* 0x000fe2000bfe0100 */
[----:B------:R-:W-:-:S10]  /*2ee0*/  IMAD.SHL.U32 R0, R0, 0x8, RZ ;  /* 0x0000000800007824 */ /* 0x000fd400078e00ff */
[----:B0-----:R-:W0:Y:S01]  /*2ef0*/  @!P0 S2R R5, SR_CTAID.X ;  /* 0x0000000000058919 */ /* 0x001e220000002500 */
[----:B------:R-:W1:Y:S01]  /*2f00*/  @!P0 LDC.64 R12, c[0x0][0x240] ;  /* 0x00009000ff0c8b82 */ /* 0x000e620000000a00 */
[----:B------:R-:W-:Y:S01]  /*2f10*/  ISETP.GE.AND P1, PT, R36, R38, PT ;  /* 0x000000262400720c */ /* 0x000fe20003f26270 */
[----:B------:R-:W-:Y:S01]  /*2f20*/  IMAD R34, R34, R35, R0 ;  /* 0x0000002322227224 */ /* 0x000fe200078e0200 */
[----:B------:R-:W-:Y:S01]  /*2f30*/  BSSY B0, `(.L_x_1789) ;  /* 0x00000a8000007945 */ /* 0x000fe20003800000 */
[----:B------:R-:W-:Y:S02]  /*2f40*/  CS2R R6, SRZ ;  /* 0x0000000000067805 */ /* 0x000fe4000001ff00 */
[----:B------:R-:W-:Y:S02]  /*2f50*/  MOV R22, RZ ;  /* 0x000000ff00167202 */ /* 0x000fe40000000f00 */
[----:B------:R-:W-:Y:S02]  /*2f60*/  CS2R R20, SRZ ;  /* 0x0000000000147805 */ /* 0x000fe4000001ff00 */
[----:B------:R-:W-:-:S02]  /*2f70*/  SHF.R.S32.HI R32, RZ, 0x1f, R34 ;  /* 0x0000001fff207819 */ /* 0x000fc40000011422 */
[----:B0-----:R-:W-:-:S05]  /*2f80*/  @!P0 LEA R3, R5, R0, 0x5 ;  /* 0x0000000005038211 */ /* 0x001fca00078e28ff */
[----:B-1----:R-:W-:Y:S01]  /*2f90*/  @!P0 IMAD.WIDE R12, R3, 0x2, R12 ;  /* 0x00000002030c8825 */ /* 0x002fe200078e020c */
[----:B------:R-:W-:-:S04]  /*2fa0*/  HFMA2.MMA R3, -RZ, RZ, 0, 0 ;  /* 0x00000000ff037435 */ /* 0x000fc800000001ff */
[----:B------:R0:W5:Y:S01]  /*2fb0*/  @!P0 LDG.E.128 R8, desc[UR36][R12.64] ;  /* 0x000000240c088981 */ /* 0x000162000c1e1d00 */
[----:B------:R-:W-:Y:S01]  /*2fc0*/  BAR.SYNC.DEFER_BLOCKING 0x0 ;  /* 0x0000000000007b1d */ /* 0x000fe20000010000 */
[----:B------:R-:W-:Y:S02]  /*2fd0*/  ISETP.NE.AND P0, PT, R33, UR4, PT ;  /* 0x0000000421007c0c */ /* 0x000fe4000bf05270 */
[----:B------:R-:W-:-:S03]  /*2fe0*/  CS2R R4, SRZ ;  /* 0x0000000000047805 */ /* 0x000fc6000001ff00 */
        /* <DEDUP_REMOVED lines=8> */
[----:B------:R-:W-:Y:S02]  /*3070*/  MOV R22, RZ ;  /* 0x000000ff00167202 */ /* 0x000fe40000000f00 */
[----:B------:R-:W-:-:S04]  /*3080*/  IADD3 R4, R3, -R4, RZ ;  /* 0x8000000403047210 */ /* 0x000fc80007ffe0ff */
[C---:B------:R-:W-:Y:S02]  /*3090*/  LEA.HI R3, R4.reuse, 0x1, RZ, 0x1b ;  /* 0x0000000104037811 */ /* 0x040fe400078fd8ff */
[----:B------:R-:W-:Y:S02]  /*30a0*/  ISETP.GE.U32.AND P2, PT, R4, 0x60, PT ;  /* 0x000000600400780c */ /* 0x000fe40003f46070 */
[----:B------:R-:W-:Y:S02]  /*30b0*/  CS2R R4, SRZ ;  /* 0x0000000000047805 */ /* 0x000fe4000001ff00 */
[----:B------:R-:W-:Y:S01]  /*30c0*/  LOP3.LUT P1, R17, R3, 0x3, RZ, 0xc0, !PT ;  /* 0x0000000303117812 */ /* 0x000fe2000782c0ff */
[----:B------:R-:W-:-:S12]  /*30d0*/  IMAD.MOV.U32 R3, RZ, RZ, RZ ;  /* 0x000000ffff037224 */ /* 0x000fd800078e00ff */
[----:B------:R-:W-:Y:S05]  /*30e0*/  @!P1 BRA `(.L_x_1792) ;  /* 0x0000000000989947 */ /* 0x000fea0003800000 */
[----:B0-----:R-:W-:Y:S01]  /*30f0*/  SHF.L.U32 R13, R36, 0x5, RZ ;  /* 0x00000005240d7819 */ /* 0x001fe200000006ff */
[----:B------:R-:W-:Y:S01]  /*3100*/  ULDC.64 UR4, c[0x0][0x250] ;  /* 0x0000940000047ab9 */ /* 0x000fe20000000a00 */
[----:B------:R-:W-:Y:S01]  /*3110*/  LEA R12, R33, UR6, 0x1 ;  /* 0x00000006210c7c11 */ /* 0x000fe2000f8e08ff */
[----:B------:R-:W-:Y:S01]  /*3120*/  IMAD.MOV.U32 R20, RZ, RZ, RZ ;  /* 0x000000ffff147224 */ /* 0x000fe200078e00ff */
[----:B------:R-:W-:Y:S02]  /*3130*/  IADD3 R39, P1, R34, R13, RZ ;  /* 0x0000000d22277210 */ /* 0x000fe40007f3e0ff */
[----:B------:R-:W-:Y:S01]  /*3140*/  MOV R37, R36 ;  /* 0x0000002400257202 */ /* 0x000fe20000000f00 */
[----:B------:R-:W-:Y:S01]  /*3150*/  VIADD R18, R12, UR10 ;  /* 0x0000000a0c127c36 */ /* 0x000fe20008000000 */
[----:B------:R-:W-:Y:S02]  /*3160*/  LEA.HI.X.SX32 R14, R13, R32, 0x1, P1 ;  /* 0x000000200d0e7211 */ /* 0x000fe400008f0eff */
[----:B---3--:R-:W-:-:S04]  /*3170*/  LEA R16, P1, R39, UR4, 0x1 ;  /* 0x0000000427107c11 */ /* 0x008fc8000f8208ff */
[----:B------:R-:W-:-:S09]  /*3180*/  LEA.HI.X R39, R39, UR5, R14, 0x1, P1 ;  /* 0x0000000527277c11 */ /* 0x000fd200088f0c0e */
.L_x_1793:
[----:B------:R-:W-:Y:S01]  /*3190*/  MOV R12, R16 ;  /* 0x00000010000c7202 */ /* 0x000fe20000000f00 */
[----:B------:R-:W-:Y:S01]  /*31a0*/  IMAD.MOV.U32 R13, RZ, RZ, R39 ;  /* 0x000000ffff0d7224 */ /* 0x000fe200078e0027 */
[----:B------:R0:W1:Y:S05]  /*31b0*/  LDS.U16 R19, [R18] ;  /* 0x0000000012137984 */ /* 0x00006a0000000400 */
[----:B------:R-:W2:Y:S01]  /*31c0*/  LDG.E.128 R12, desc[UR36][R12.64] ;  /* 0x000000240c0c7981 */ /* 0x000ea2000c1e1d00 */
[----:B------:R-:W-:Y:S01]  /*31d0*/  IADD3 R17, R17, -0x1, RZ ;  /* 0xffffffff11117810 */ /* 0x000fe20007ffe0ff */
[----:B------:R-:W-:Y:S01]  /*31e0*/  VIADD R37, R37, 0x20 ;  /* 0x0000002025257836 */ /* 0x000fe20000000000 */
[----:B------:R-:W-:-:S02]  /*31f0*/  IADD3 R16, P3, R16, 0x800, RZ ;  /* 0x0000080010107810 */ /* 0x000fc40007f7e0ff */
[----:B------:R-:W-:Y:S02]  /*3200*/  ISETP.NE.AND P1, PT, R17, RZ, PT ;  /* 0x000000ff1100720c */ /* 0x000fe40003f25270 */
[----:B0-----:R-:W-:Y:S01]  /*3210*/  IADD3 R18, R18, 0x40, RZ ;  /* 0x0000004012127810 */ /* 0x001fe20007ffe0ff */
[----:B------:R-:W-:Y:S02]  /*3220*/  IMAD.X R39, RZ, RZ, R39, P3 ;  /* 0x000000ffff277224 */ /* 0x000fe400018e0627 */
[----:B-1----:R-:W-:Y:S02]  /*3230*/  HADD2.F32 R19, -RZ, R19.H0_H0 ;  /* 0x20000013ff137230 */ /* 0x002fe40000004100 */
[----:B--2---:R-:W-:Y:S02]  /*3240*/  HADD2.F32 R27, -RZ, R14.H0_H0 ;  /* 0x2000000eff1b7230 */ /* 0x004fe40000004100 */
[--C-:B------:R-:W-:Y:S02]  /*3250*/  HADD2.F32 R23, -RZ, R12.reuse.H0_H0 ;  /* 0x2000000cff177230 */ /* 0x100fe40000004100 */
        /* <DEDUP_REMOVED lines=14> */
[----:B------:R-:W-:Y:S06]  /*3340*/  @P1 BRA `(.L_x_1793) ;  /* 0xfffffffc00901947 */ /* 0x000fec000383ffff */
.L_x_1792:
[----:B------:R-:W-:Y:S05]  /*3350*/  BSYNC B1 ;  /* 0x0000000000017941 */ /* 0x000fea0003800000 */
.L_x_1791:
[----:B------:R-:W-:Y:S05]  /*3360*/  @!P2 BRA `(.L_x_1790) ;  /* 0x000000040090a947 */ /* 0x000fea0003800000 */
[----:B------:R-:W1:Y:S01]  /*3370*/  LDC.64 R30, c[0x0][0x250] ;  /* 0x00009400ff1e7b82 */ /* 0x000e620000000a00 */
[C---:B0-----:R-:W-:Y:S01]  /*3380*/  LEA R12, R37.reuse, UR6, 0x1 ;  /* 0x00000006250c7c11 */ /* 0x041fe2000f8e08ff */
[----:B------:R-:W-:Y:S01]  /*3390*/  IMAD.U32 R13, RZ, RZ, UR42 ;  /* 0x0000002aff0d7e24 */ /* 0x000fe2000f8e00ff */
[----:B------:R-:W-:Y:S02]  /*33a0*/  SHF.L.U32 R43, R37, 0x5, RZ ;  /* 0x00000005252b7819 */ /* 0x000fe400000006ff */
[----:B------:R-:W-:Y:S02]  /*33b0*/  IADD3 R12, R12, 0x80, RZ ;  /* 0x000000800c0c7810 */ /* 0x000fe40007ffe0ff */
[----:B------:R-:W-:-:S03]  /*33c0*/  IADD3 R41, P1, R34, R43, RZ ;  /* 0x0000002b22297210 */ /* 0x000fc60007f3e0ff */
[----:B------:R-:W-:Y:S01]  /*33d0*/  IMAD R12, R13, -0x2, R12 ;  /* 0xfffffffe0d0c7824 */ /* 0x000fe200078e020c */
[C---:B------:R-:W-:Y:S01]  /*33e0*/  LEA.HI.X.SX32 R14, R43.reuse, R32, 0x1, P1 ;  /* 0x000000202b0e7211 */ /* 0x040fe200008f0eff */
[----:B------:R-:W-:-:S03]  /*33f0*/  VIADD R43, R43, 0xc00 ;  /* 0x00000c002b2b7836 */ /* 0x000fc60000000000 */
[----:B------:R-:W-:Y:S02]  /*3400*/  IADD3 R39, R12, UR10, RZ ;  /* 0x0000000a0c277c10 */ /* 0x000fe4000fffe0ff */
[----:B-1----:R-:W-:-:S04]  /*3410*/  LEA R40, P2, R41, R30, 0x1 ;  /* 0x0000001e29287211 */ /* 0x002fc800078408ff */
[----:B------:R-:W-:-:S09]  /*3420*/  LEA.HI.X R41, R41, R31, R14, 0x1, P2 ;  /* 0x0000001f29297211 */ /* 0x000fd200010f0c0e */
.L_x_1794:
[----:B------:R-:W2:Y:S01]  /*3430*/  LDG.E.128 R12, desc[UR36][R40.64] ;  /* 0x00000024280c7981 */ /* 0x000ea2000c1e1d00 */
[----:B------:R-:W-:-:S03]  /*3440*/  VIADD R17, R43, 0xfffff800 ;  /* 0xfffff8002b117836 */ /* 0x000fc60000000000 */
[----:B------:R-:W0:Y:S02]  /*3450*/  LDS.U16 R42, [R39+-0x80] ;  /* 0xffff8000272a7984 */ /* 0x000e240000000400 */
[----:B---3--:R-:W-:-:S04]  /*3460*/  IADD3 R16, P1, R34, R17, RZ ;  /* 0x0000001122107210 */ /* 0x008fc80007f3e0ff */
[----:B------:R-:W-:Y:S02]  /*3470*/  LEA.HI.X.SX32 R17, R17, R32, 0x1, P1 ;  /* 0x0000002011117211 */ /* 0x000fe400008f0eff */
[----:B------:R-:W-:-:S04]  /*3480*/  LEA R24, P1, R16, R30, 0x1 ;  /* 0x0000001e10187211 */ /* 0x000fc800078208ff */
[----:B------:R-:W-:-:S05]  /*3490*/  LEA.HI.X R25, R16, R31, R17, 0x1, P1 ;  /* 0x0000001f10197211 */ /* 0x000fca00008f0c11 */
[----:B------:R-:W3:Y:S01]  /*34a0*/  LDG.E.128 R16, desc[UR36][R24.64] ;  /* 0x0000002418107981 */ /* 0x000ee2000c1e1d00 */
[----:B0-----:R-:W-:Y:S02]  /*34b0*/  HADD2.F32 R42, -RZ, R42.H0_H0 ;  /* 0x2000002aff2a7230 */ /* 0x001fe40000004100 */
[--C-:B--2---:R-:W-:Y:S02]  /*34c0*/  HADD2.F32 R23, -RZ, R12.reuse.H0_H0 ;  /* 0x2000000cff177230 */ /* 0x104fe40000004100 */
[----:B------:R-:W-:Y:S02]  /*34d0*/  HADD2.F32 R12, -RZ, R12.H1_H1 ;  /* 0x3000000cff0c7230 */ /* 0x000fe40000004100 */
[----:B------:R-:W-:Y:S02]  /*34e0*/  HADD2.F32 R45, -RZ, R13.H0_H0 ;  /* 0x2000000dff2d7230 */ /* 0x000fe40000004100 */
[C---:B------:R-:W-:Y:S01]  /*34f0*/  FFMA.FTZ R44, R42.reuse, R23, R20 ;  /* 0x000000172a2c7223 */ /* 0x040fe20000010014 */
[----:B------:R-:W-:-:S02]  /*3500*/  FFMA.FTZ R12, R42, R12, R21 ;  /* 0x0000000c2a0c7223 */ /* 0x000fc40000010015 */
[----:B------:R-:W-:Y:S02]  /*3510*/  FFMA.FTZ R45, R42, R45, R22 ;  /* 0x0000002d2a2d7223 */ /* 0x000fe40000010016 */
[----:B------:R-:W2:Y:S04]  /*3520*/  LDG.E.128 R20, desc[UR36][R24.64+0x800] ;  /* 0x0008002418147981 */ /* 0x000ea8000c1e1d00 */
[----:B------:R-:W4:Y:S01]  /*3530*/  LDG.E.128 R24, desc[UR36][R24.64+0x1000] ;  /* 0x0010002418187981 */ /* 0x000f22000c1e1d00 */
[----:B------:R-:W-:Y:S01]  /*3540*/  HADD2.F32 R13, -RZ, R13.H1_H1 ;  /* 0x3000000dff0d7230 */ /* 0x000fe20000004100 */
[----:B------:R-:W-:Y:S01]  /*3550*/  IADD3 R37, R37, 0x80, RZ ;  /* 0x0000008025257810 */ /* 0x000fe20007ffe0ff */
[----:B------:R-:W-:Y:S01]  /*3560*/  VIADD R43, R43, 0x1000 ;  /* 0x000010002b2b7836 */ /* 0x000fe20000000000 */
[----:B------:R-:W-:-:S02]  /*3570*/  IADD3 R40, P2, R40, 0x2000, RZ ;  /* 0x0000200028287810 */ /* 0x000fc40007f5e0ff */
[C---:B------:R-:W-:Y:S01]  /*3580*/  FFMA.FTZ R7, R42.reuse, R13, R7 ;  /* 0x0000000d2a077223 */ /* 0x040fe20000010007 */
[--C-:B------:R-:W-:Y:S01]  /*3590*/  HADD2.F32 R13, -RZ, R14.reuse.H0_H0 ;  /* 0x2000000eff0d7230 */ /* 0x100fe20000004100 */
[----:B------:R-:W-:Y:S01]  /*35a0*/  ISETP.GE.AND P1, PT, R37, R38, PT ;  /* 0x000000262500720c */ /* 0x000fe20003f26270 */
[----:B------:R-:W-:Y:S02]  /*35b0*/  HADD2.F32 R14, -RZ, R14.H1_H1 ;  /* 0x3000000eff0e7230 */ /* 0x000fe40000004100 */
[----:B------:R-:W-:Y:S02]  /*35c0*/  IMAD.X R41, RZ, RZ, R41, P2 ;  /* 0x000000ffff297224 */ /* 0x000fe400010e0629 */
[C---:B------:R-:W-:Y:S01]  /*35d0*/  FFMA.FTZ R6, R42.reuse, R13, R6 ;  /* 0x0000000d2a067223 */ /* 0x040fe20000010006 */
[--C-:B------:R-:W-:Y:S02]  /*35e0*/  HADD2.F32 R13, -RZ, R15.reuse.H0_H0 ;  /* 0x2000000fff0d7230 */ /* 0x100fe40000004100 */
[----:B------:R-:W-:Y:S01]  /*35f0*/  FFMA.FTZ R5, R42, R14, R5 ;  /* 0x0000000e2a057223 */ /* 0x000fe20000010005 */
[----:B------:R-:W-:-:S02]  /*3600*/  HADD2.F32 R14, -RZ, R15.H1_H1 ;  /* 0x3000000fff0e7230 */ /* 0x000fc40000004100 */
[--C-:B---3--:R-:W-:Y:S02]  /*3610*/  HADD2.F32 R15, -RZ, R16.reuse.H1_H1 ;  /* 0x30000010ff0f7230 */ /* 0x108fe40000004100 */
[C---:B------:R-:W-:Y:S02]  /*3620*/  FFMA.FTZ R4, R42.reuse, R13, R4 ;  /* 0x0000000d2a047223 */ /* 0x040fe40000010004 */
[----:B------:R-:W0:Y:S01]  /*3630*/  LDS.U16 R13, [R39+-0x40] ;  /* 0xffffc000270d7984 */ /* 0x000e220000000400 */
[----:B------:R-:W-:Y:S01]  /*3640*/  FFMA.FTZ R3, R42, R14, R3 ;  /* 0x0000000e2a037223 */ /* 0x000fe20000010003 */
[----:B------:R-:W-:Y:S02]  /*3650*/  HADD2.F32 R14, -RZ, R16.H0_H0 ;  /* 0x20000010ff0e7230 */ /* 0x000fe40000004100 */
[----:B------:R-:W-:Y:S02]  /*3660*/  HADD2.F32 R16, -RZ, R17.H1_H1 ;  /* 0x30000011ff107230 */ /* 0x000fe40000004100 */
[----:B0-----:R-:W-:-:S05]  /*3670*/  HADD2.F32 R13, -RZ, R13.H0_H0 ;  /* 0x2000000dff0d7230 */ /* 0x001fca0000004100 */
[C---:B------:R-:W-:Y:S01]  /*3680*/  FFMA.FTZ R44, R13.reuse, R14, R44 ;  /* 0x0000000e0d2c7223 */ /* 0x040fe2000001002c */
[----:B------:R-:W-:Y:S02]  /*3690*/  HADD2.F32 R14, -RZ, R17.H0_H0 ;  /* 0x20000011ff0e7230 */ /* 0x000fe40000004100 */
[C---:B------:R-:W-:Y:S01]  /*36a0*/  FFMA.FTZ R12, R13.reuse, R15, R12 ;  /* 0x0000000f0d0c7223 */ /* 0x040fe2000001000c */
[--C-:B------:R-:W-:Y:S02]  /*36b0*/  HADD2.F32 R15, -RZ, R18.reuse.H0_H0 ;  /* 0x20000012ff0f7230 */ /* 0x100fe40000004100 */
[C---:B------:R-:W-:Y:S01]  /*36c0*/  FFMA.FTZ R7, R13.reuse, R16, R7 ;  /* 0x000000100d077223 */ /* 0x040fe20000010007 */
[----:B------:R-:W-:Y:S02]  /*36d0*/  HADD2.F32 R18, -RZ, R18.H1_H1 ;  /* 0x30000012ff127230 */ /* 0x000fe40000004100 */
[C---:B------:R-:W-:Y:S01]  /*36e0*/  FFMA.FTZ R45, R13.reuse, R14, R45 ;  /* 0x0000000e0d2d7223 */ /* 0x040fe2000001002d */
[--C-:B------:R-:W-:Y:S01]  /*36f0*/  HADD2.F32 R17, -RZ, R19.reuse.H0_H0 ;  /* 0x20000013ff117230 */ /* 0x100fe20000004100 */
[----:B------:R-:W0:Y:S01]  /*3700*/  LDS.U16 R14, [R39] ;  /* 0x00000000270e7984 */ /* 0x000e220000000400 */
[----:B------:R-:W-:Y:S01]  /*3710*/  FFMA.FTZ R15, R13, R15, R6 ;  /* 0x0000000f0d0f7223 */ /* 0x000fe20000010006 */
[----:B------:R-:W-:-:S02]  /*3720*/  HADD2.F32 R16, -RZ, R19.H1_H1 ;  /* 0x30000013ff107230 */ /* 0x000fc40000004100 */
[C---:B------:R-:W-:Y:S01]  /*3730*/  FFMA.FTZ R5, R13.reuse, R18, R5 ;  /* 0x000000120d057223 */ /* 0x040fe20000010005 */
[----:B------:R1:W3:Y:S01]  /*3740*/  LDS.U16 R6, [R39+0x40] ;  /* 0x0000400027067984 */ /* 0x0002e20000000400 */
[C---:B------:R-:W-:Y:S01]  /*3750*/  FFMA.FTZ R4, R13.reuse, R17, R4 ;  /* 0x000000110d047223 */ /* 0x040fe20000010004 */
[----:B------:R-:W-:Y:S01]  /*3760*/  FFMA.FTZ R3, R13, R16, R3 ;  /* 0x000000100d037223 */ /* 0x000fe20000010003 */
[----:B-1----:R-:W-:Y:S01]  /*3770*/  IADD3 R39, R39, 0x100, RZ ;  /* 0x0000010027277810 */ /* 0x002fe20007ffe0ff */
[----:B0-----:R-:W-:Y:S02]  /*3780*/  HADD2.F32 R14, -RZ, R14.H0_H0 ;  /* 0x2000000eff0e7230 */ /* 0x001fe40000004100 */
[----:B--2---:R-:W-:Y:S02]  /*3790*/  HADD2.F32 R13, -RZ, R20.H0_H0 ;  /* 0x20000014ff0d7230 */ /* 0x004fe40000004100 */
[--C-:B------:R-:W-:Y:S02]  /*37a0*/  HADD2.F32 R16, -RZ, R21.reuse.H0_H0 ;  /* 0x20000015ff107230 */ /* 0x100fe40000004100 */
[----:B------:R-:W-:-:S02]  /*37b0*/  HADD2.F32 R18, -RZ, R21.H1_H1 ;  /* 0x30000015ff127230 */ /* 0x000fc40000004100 */
        /* <DEDUP_REMOVED lines=11> */
[----:B----4-:R-:W-:Y:S02]  /*3870*/  HADD2.F32 R20, -RZ, R24.H0_H0 ;  /* 0x20000018ff147230 */ /* 0x010fe40000004100 */
[C---:B------:R-:W-:Y:S01]  /*3880*/  FFMA.FTZ R15, R14.reuse, R13, R15 ;  /* 0x0000000d0e0f7223 */ /* 0x040fe2000001000f */
[----:B---3--:R-:W-:Y:S02]  /*3890*/  HADD2.F32 R13, -RZ, R6.H0_H0 ;  /* 0x20000006ff0d7230 */ /* 0x008fe40000004100 */
[----:B------:R-:W-:Y:S01]  /*38a0*/  FFMA.FTZ R5, R14, R22, R5 ;  /* 0x000000160e057223 */ /* 0x000fe20000010005 */
[----:B------:R-:W-:-:S02]  /*38b0*/  HADD2.F32 R6, -RZ, R25.H1_H1 ;  /* 0x30000019ff067230 */ /* 0x000fc40000004100 */
[----:B------:R-:W-:Y:S02]  /*38c0*/  HADD2.F32 R14, -RZ, R26.H0_H0 ;  /* 0x2000001aff0e7230 */ /* 0x000fe40000004100 */
[C---:B------:R-:W-:Y:S01]  /*38d0*/  FFMA.FTZ R20, R13.reuse, R20, R44 ;  /* 0x000000140d147223 */ /* 0x040fe2000001002c */
[----:B------:R-:W-:Y:S02]  /*38e0*/  HADD2.F32 R21, -RZ, R24.H1_H1 ;  /* 0x30000018ff157230 */ /* 0x000fe40000004100 */
        /* <DEDUP_REMOVED lines=11> */
[----:B------:R-:W-:Y:S06]  /*39a0*/  @!P1 BRA `(.L_x_1794) ;  /* 0xfffffff800a09947 */ /* 0x000fec000383ffff */
.L_x_1790:
[----:B------:R-:W-:Y:S05]  /*39b0*/  BSYNC B0 ;  /* 0x0000000000007941 */ /* 0x000fea0003800000 */
.L_x_1789:
[----:B------:R-:W-:Y:S01]  /*39c0*/  ISETP.GE.AND P1, PT, R36, UR39, PT ;  /* 0x0000002724007c0c */ /* 0x000fe2000bf26270 */
[----:B------:R-:W-:Y:S01]  /*39d0*/  ULDC.64 UR8, c[0x0][0x250] ;  /* 0x0000940000087ab9 */ /* 0x000fe20000000a00 */
[----:B------:R-:W-:Y:S11]  /*39e0*/  BSSY B0, `(.L_x_1795) ;  /* 0x00000b0000007945 */ /* 0x000ff60003800000 */
[----:B------:R-:W-:Y:S05]  /*39f0*/  @P1 BRA `(.L_x_1796) ;  /* 0x0000000800b81947 */ /* 0x000fea0003800000 */
[----:B---3--:R-:W-:Y:S01]  /*3a00*/  LOP3.LUT R16, RZ, R33, RZ, 0x33, !PT ;  /* 0x00000021ff107212 */ /* 0x008fe200078e33ff */
[----:B------:R-:W-:Y:S01]  /*3a10*/  BSSY B1, `(.L_x_1797) ;  /* 0x000003a000017945 */ /* 0x000fe20003800000 */
[----:B0-----:R-:W-:-:S04]  /*3a20*/  MOV R13, UR42 ;  /* 0x0000002a000d7c02 */ /* 0x001fc80008000f00 */
        /* <DEDUP_REMOVED lines=54> */
.L_x_1800:
[----:B------:R-:W-:Y:S05]  /*3d90*/  BSYNC B2 ;  /* 0x0000000000027941 */ /* 0x000fea0003800000 */
.L_x_1799:
[----:B------:R-:W-:-:S07]  /*3da0*/  VIADD R36, R36, 0x20 ;  /* 0x0000002024247836 */ /* 0x000fce0000000000 */
.L_x_1798:
[----:B------:R-:W-:Y:S05]  /*3db0*/  BSYNC B1 ;  /* 0x0000000000017941 */ /* 0x000fea0003800000 */
.L_x_1797:
[----:B------:R-:W-:-:S13]  /*3dc0*/  LOP3.LUT P1, RZ, R16, 0xffffffe0, RZ, 0xc0, !PT ;  /* 0xffffffe010ff7812 */ /* 0x000fda000782c0ff */
[----:B------:R-:W-:Y:S05]  /*3dd0*/  @!P1 BRA `(.L_x_1796) ;  /* 0x0000000400c09947 */ /* 0x000fea0003800000 */
[----:B------:R-:W0:Y:S01]  /*3de0*/  LDC R35, c[0x0][0x284] ;  /* 0x0000a100ff237b82 */ /* 0x000e220000000800 */
[----:B------:R-:W-:Y:S01]  /*3df0*/  LEA R12, R36, UR6, 0x1 ;  /* 0x00000006240c7c11 */ /* 0x000fe2000f8e08ff */
[----:B------:R-:W-:Y:S01]  /*3e00*/  HFMA2.MMA R16, -RZ, RZ, 0, 0 ;  /* 0x00000000ff107435 */ /* 0x000fe200000001ff */
[----:B------:R-:W-:-:S05]  /*3e10*/  MOV R13, UR42 ;  /* 0x0000002a000d7c02 */ /* 0x000fca0008000f00 */
[----:B------:R-:W-:-:S04]  /*3e20*/  IMAD R12, R13, -0x2, R12 ;  /* 0xfffffffe0d0c7824 */ /* 0x000fc800078e020c */
[----:B------:R-:W-:-:S07]  /*3e30*/  VIADD R19, R12, UR10 ;  /* 0x0000000a0c137c36 */ /* 0x000fce0008000000 */
.L_x_1805:
[CC--:B0-----:R-:W-:Y:S01]  /*3e40*/  ISETP.GE.AND P2, PT, R36.reuse, R35.reuse, PT ;  /* 0x000000232400720c */ /* 0x0c1fe20003f46270 */
[----:B------:R-:W-:Y:S01]  /*3e50*/  BSSY B1, `(.L_x_1801) ;  /* 0x0000033000017945 */ /* 0x000fe20003800000 */
[----:B------:R-:W-:Y:S02]  /*3e60*/  IADD3 R18, R36, 0x20, RZ ;  /* 0x0000002024127810 */ /* 0x000fe40007ffe0ff */
[----:B------:R-:W-:Y:S02]  /*3e70*/  IADD3 R17, R19, R16, RZ ;  /* 0x0000001013117210 */ /* 0x000fe40007ffe0ff */
        /* <DEDUP_REMOVED lines=48> */
.L_x_1802:
[----:B------:R-:W-:Y:S05]  /*4180*/  BSYNC B1 ;  /* 0x0000000000017941 */ /* 0x000fea0003800000 */
.L_x_1801:
        /* <DEDUP_REMOVED lines=48> */
.L_x_1804:
[----:B------:R-:W-:Y:S05]  /*4490*/  BSYNC B1 ;  /* 0x0000000000017941 */ /* 0x000fea0003800000 */
.L_x_1803:
[----:B------:R-:W-:Y:S01]  /*44a0*/  VIADD R36, R36, 0x40 ;  /* 0x0000004024247836 */ /* 0x000fe20000000000 */
[----:B------:R-:W-:-:S04]  /*44b0*/  IADD3 R16, R16, 0x80, RZ ;  /* 0x0000008010107810 */ /* 0x000fc80007ffe0ff */
[----:B------:R-:W-:-:S13]  /*44c0*/  ISETP.GE.AND P1, PT, R36, UR39, PT ;  /* 0x0000002724007c0c */ /* 0x000fda000bf26270 */
[----:B------:R-:W-:Y:S05]  /*44d0*/  @!P1 BRA `(.L_x_1805) ;  /* 0xfffffff800589947 */ /* 0x000fea000383ffff */
.L_x_1796:
[----:B------:R-:W-:Y:S05]  /*44e0*/  BSYNC B0 ;  /* 0x0000000000007941 */ /* 0x000fea0003800000 */
.L_x_1795:
[----:B------:R-:W-:Y:S04]  /*44f0*/  BSSY B0, `(.L_x_1806) ;  /* 0x000005b000007945 */ /* 0x000fe80003800000 */
[----:B------:R-:W-:Y:S05]  /*4500*/  @P0 BRA `(.L_x_1807) ;  /* 0x0000000400640947 */ /* 0x000fea0003800000 */
[----:B------:R-:W-:Y:S01]  /*4510*/  ULDC.64 UR4, c[0x0][0x2f0] ;  /* 0x0000bc0000047ab9 */ /* 0x000fe20000000a00 */
[----:B---3--:R-:W1:Y:S01]  /*4520*/  LDC R16, c[0x0][0x308] ;  /* 0x0000c200ff107b82 */ /* 0x008e620000000800 */
[----:B------:R-:W-:-:S04]  /*4530*/  ISETP.NE.U32.AND P0, PT, RZ, UR4, PT ;  /* 0x00000004ff007c0c */ /* 0x000fc8000bf05070 */
[----:B------:R-:W-:-:S13]  /*4540*/  ISETP.NE.AND.EX P0, PT, RZ, UR5, PT, P0 ;  /* 0x00000005ff007c0c */ /* 0x000fda000bf05300 */
[----:B------:R-:W2:Y:S01]  /*4550*/  @P0 S2R R14, SR_CTAID.X ;  /* 0x00000000000e0919 */ /* 0x000ea20000002500 */
[----:B------:R-:W2:Y:S01]  /*4560*/  @P0 LDC R15, c[0x0][0x288] ;  /* 0x0000a200ff0f0b82 */ /* 0x000ea20000000800 */
[----:B-1----:R-:W-:-:S07]  /*4570*/  ISETP.NE.AND P2, PT, R16, 0x2, PT ;  /* 0x000000021000780c */ /* 0x002fce0003f45270 */
[----:B0-----:R-:W0:Y:S08]  /*4580*/  @P0 LDC.64 R12, c[0x0][0x2e8] ;  /* 0x0000ba00ff0c0b82 */ /* 0x001e300000000a00 */
[----:B------:R-:W1:Y:S01]  /*4590*/  @P2 LDC.64 R16, c[0x0][0x238] ;  /* 0x00008e00ff102b82 */ /* 0x000e620000000a00 */
[----:B------:R-:W-:Y:S02]  /*45a0*/  VIADD R27, R0, UR41 ;  /* 0x00000029001b7c36 */ /* 0x000fe40008000000 */
[----:B--2---:R-:W-:-:S05]  /*45b0*/  @P0 IMAD R15, R29, R15, R14 ;  /* 0x0000000f1d0f0224 */ /* 0x004fca00078e020e */
[----:B------:R-:W-:-:S05]  /*45c0*/  @P0 LEA R15, R15, R0, 0x5 ;  /* 0x000000000f0f0211 */ /* 0x000fca00078e28ff */
[----:B0-----:R-:W-:-:S04]  /*45d0*/  @P0 IMAD.WIDE R12, R15, 0x2, R12 ;  /* 0x000000020f0c0825 */ /* 0x001fc800078e020c */
[----:B-1----:R-:W-:Y:S02]  /*45e0*/  @P2 IMAD.WIDE R16, R27, 0x2, R16 ;  /* 0x000000021b102825 */ /* 0x002fe400078e0210 */
        /* <DEDUP_REMOVED lines=20> */
[C---:B--2---:R-:W-:Y:S01]  /*4730*/  PRMT R26, R16.reuse, 0x9910, RZ ;  /* 0x00009910101a7816 */ /* 0x044fe200000000ff */
[----:B------:R1:W3:Y:S01]  /*4740*/  I2F.S8 R35, R16 ;  /* 0x0000001000237306 */ /* 0x0002e20000001400 */
[----:B------:R-:W-:-:S02]  /*4750*/  SHF.R.U64 R32, R16, 0x10, R17 ;  /* 0x0000001010207819 */ /* 0x000fc40000001211 */
[----:B------:R-:W-:Y:S02]  /*4760*/  PRMT R28, R17, 0x9910, RZ ;  /* 0x00009910111c7816 */ /* 0x000fe400000000ff */
[--C-:B------:R-:W-:Y:S02]  /*4770*/  SHF.R.U32.HI R19, RZ, 0x10, R17.reuse ;  /* 0x00000010ff137819 */ /* 0x100fe40000011611 */
[----:B------:R-:W-:Y:S01]  /*4780*/  SHF.R.S32.HI R27, RZ, 0x18, R17 ;  /* 0x00000018ff1b7819 */ /* 0x000fe20000011411 */
[----:B------:R-:W2:Y:S01]  /*4790*/  I2F.S8 R29, R17 ;  /* 0x00000011001d7306 */ /* 0x000ea20000001400 */
[----:B-1----:R-:W-:Y:S02]  /*47a0*/  SHF.R.S32.HI R16, RZ, 0x8, R26 ;  /* 0x00000008ff107819 */ /* 0x002fe4000001141a */
[----:B------:R-:W-:Y:S02]  /*47b0*/  PRMT R26, R32, 0x9910, RZ ;  /* 0x00009910201a7816 */ /* 0x000fe400000000ff */
[----:B------:R-:W-:-:S02]  /*47c0*/  SHF.R.S32.HI R28, RZ, 0x8, R28 ;  /* 0x00000008ff1c7819 */ /* 0x000fc4000001141c */
[----:B------:R-:W-:Y:S01]  /*47d0*/  SHF.R.S32.HI R26, RZ, 0x8, R26 ;  /* 0x00000008ff1a7819 */ /* 0x000fe2000001141a */
[----:B------:R-:W1:Y:S01]  /*47e0*/  I2F.S8 R19, R19 ;  /* 0x0000001300137306 */ /* 0x000e620000001400 */
[-C--:B---3--:R-:W-:Y:S01]  /*47f0*/  FMUL.FTZ R35, R35, R18.reuse ;  /* 0x0000001223237220 */ /* 0x088fe20000410000 */
[----:B--2---:R-:W-:-:S06]  /*4800*/  FMUL.FTZ R29, R29, R18 ;  /* 0x000000121d1d7220 */ /* 0x004fcc0000410000 */
[----:B------:R-:W2:Y:S01]  /*4810*/  I2F.S16 R27, R27 ;  /* 0x0000001b001b7306 */ /* 0x000ea20000101400 */
[----:B-1----:R-:W-:-:S07]  /*4820*/  FMUL.FTZ R19, R19, R18 ;  /* 0x0000001213137220 */ /* 0x002fce0000410000 */
[----:B------:R-:W1:Y:S01]  /*4830*/  I2F.S8 R37, R32 ;  /* 0x0000002000257306 */ /* 0x000e620000001400 */
[----:B--2---:R-:W-:-:S07]  /*4840*/  FMUL.FTZ R34, R27, R18 ;  /* 0x000000121b227220 */ /* 0x004fce0000410000 */
[----:B------:R-:W2:Y:S01]  /*4850*/  I2F.S16 R17, R16 ;  /* 0x0000001000117306 */ /* 0x000ea20000101400 */
[----:B------:R-:W-:Y:S01]  /*4860*/  F2FP.F16.F32.PACK_AB R19, R34, R19 ;  /* 0x000000132213723e */ /* 0x000fe200000000ff */
[----:B-1----:R-:W-:-:S06]  /*4870*/  FMUL.FTZ R37, R37, R18 ;  /* 0x0000001225257220 */ /* 0x002fcc0000410000 */
[----:B------:R-:W1:Y:S01]  /*4880*/  I2F.S16 R39, R28 ;  /* 0x0000001c00277306 */ /* 0x000e620000101400 */
[----:B--2---:R-:W-:-:S07]  /*4890*/  FMUL.FTZ R16, R17, R18 ;  /* 0x0000001211107220 */ /* 0x004fce0000410000 */
[----:B------:R-:W2:Y:S01]  /*48a0*/  I2F.S16 R31, R26 ;  /* 0x0000001a001f7306 */ /* 0x000ea20000101400 */
[----:B------:R-:W-:Y:S01]  /*48b0*/  F2FP.F16.F32.PACK_AB R16, R16, R35 ;  /* 0x000000231010723e */ /* 0x000fe200000000ff */
[-C--:B-1----:R-:W-:Y:S01]  /*48c0*/  FMUL.FTZ R32, R39, R18.reuse ;  /* 0x0000001227207220 */ /* 0x082fe20000410000 */
[----:B--2---:R-:W-:-:S04]  /*48d0*/  FMUL.FTZ R30, R31, R18 ;  /* 0x000000121f1e7220 */ /* 0x004fc80000410000 */
[----:B------:R-:W-:Y:S02]  /*48e0*/  F2FP.F16.F32.PACK_AB R18, R32, R29 ;  /* 0x0000001d2012723e */ /* 0x000fe400000000ff */
[----:B------:R-:W-:-:S07]  /*48f0*/  F2FP.F16.F32.PACK_AB R17, R30, R37 ;  /* 0x000000251e11723e */ /* 0x000fce00000000ff */
.L_x_1808:
        /* <DEDUP_REMOVED lines=26> */
.L_x_1807:
[----:B------:R-:W-:Y:S05]  /*4aa0*/  BSYNC B0 ;  /* 0x0000000000007941 */ /* 0x000fea0003800000 */
.L_x_1806:
[C---:B-----5:R-:W-:Y:S01]  /*4ab0*/  LOP3.LUT R8, R2.reuse, 0xffffffc0, RZ, 0xc0, !PT ;  /* 0xffffffc002087812 */ /* 0x060fe200078ec0ff */
[----:B------:R-:W-:Y:S01]  /*4ac0*/  BAR.SYNC.DEFER_BLOCKING 0x0 ;  /* 0x0000000000007b1d */ /* 0x000fe20000010000 */
[C---:B------:R-:W-:Y:S01]  /*4ad0*/  LOP3.LUT R9, R2.reuse, 0xffffffe0, RZ, 0xc0, !PT ;  /* 0xffffffe002097812 */ /* 0x040fe200078ec0ff */
[----:B------:R-:W-:Y:S01]  /*4ae0*/  VIADD R19, R2, 0x3 ;  /* 0x0000000302137836 */ /* 0x000fe20000000000 */
[----:B------:R-:W-:Y:S02]  /*4af0*/  ISETP.NE.AND P5, PT, R8, 0x40, PT ;  /* 0x000000400800780c */ /* 0x000fe40003fa5270 */
[----:B------:R-:W-:Y:S01]  /*4b00*/  ISETP.NE.AND P0, PT, R9, 0x20, PT ;  /* 0x000000200900780c */ /* 0x000fe20003f05270 */
[----:B------:R-:W-:Y:S01]  /*4b10*/  BSSY B0, `(.L_x_1809) ;  /* 0x0000013000007945 */ /* 0x000fe20003800000 */
[----:B------:R-:W-:Y:S02]  /*4b20*/  ISETP.GT.AND P4, PT, R2, 0x7, PT ;  /* 0x000000070200780c */ /* 0x000fe40003f84270 */
[----:B0-----:R-:W-:-:S02]  /*4b30*/  LEA R12, R33, R0, 0x5 ;  /* 0x00000000210c7211 */ /* 0x001fc400078e28ff */
[C---:B------:R-:W-:Y:S02]  /*4b40*/  LOP3.LUT R9, R2.reuse, 0xfffffff0, RZ, 0xc0, !PT ;  /* 0xfffffff002097812 */ /* 0x040fe400078ec0ff */
[----:B------:R-:W-:Y:S02]  /*4b50*/  P2R R8, PR, RZ, 0x10 ;  /* 0x00000010ff087803 */ /* 0x000fe40000000000 */
[C---:B------:R-:W-:Y:S02]  /*4b60*/  ISETP.GT.AND P6, PT, R2.reuse, 0x3f, PT ;  /* 0x0000003f0200780c */ /* 0x040fe40003fc4270 */
[C---:B------:R-:W-:Y:S02]  /*4b70*/  ISETP.GT.AND P1, PT, R2.reuse, 0x1f, PT ;  /* 0x0000001f0200780c */ /* 0x040fe40003f24270 */
[C---:B------:R-:W-:Y:S02]  /*4b80*/  ISETP.GT.AND P2, PT, R2.reuse, 0xf, PT ;  /* 0x0000000f0200780c */ /* 0x040fe40003f44270 */
[----:B------:R-:W-:-:S02]  /*4b90*/  ISETP.GT.AND P3, PT, R2, 0x3, PT ;  /* 0x000000030200780c */ /* 0x000fc40003f64270 */
[C---:B------:R-:W-:Y:S02]  /*4ba0*/  LOP3.LUT R13, R2.reuse, 0xfffffff8, RZ, 0xc0, !PT ;  /* 0xfffffff8020d7812 */ /* 0x040fe400078ec0ff */
[----:B------:R-:W-:Y:S02]  /*4bb0*/  LOP3.LUT R18, R2, 0xfffffffc, RZ, 0xc0, !PT ;  /* 0xfffffffc02127812 */ /* 0x000fe400078ec0ff */
        /* <DEDUP_REMOVED lines=8> */
.L_x_1810:
[----:B------:R-:W-:Y:S05]  /*4c40*/  BSYNC B0 ;  /* 0x0000000000007941 */ /* 0x000fea0003800000 */
.L_x_1809:
        /* <DEDUP_REMOVED lines=17> */
[----:B---3--:R-:W-:Y:S02]  /*4d60*/  HADD2.F32 R16, -RZ, R11.H1_H1 ;  /* 0x3000000bff107230 */ /* 0x008fe40000004100 */
[----:B------:R-:W-:Y:S01]  /*4d70*/  FADD.FTZ R5, R5, R10 ;  /* 0x0000000a05057221 */ /* 0x000fe20000010000 */
[----:B------:R-:W-:-:S02]  /*4d80*/  FADD.FTZ R4, R4, R17 ;  /* 0x0000001104047221 */ /* 0x000fc40000010000 */
[----:B------:R-:W-:-:S07]  /*4d90*/  FADD.FTZ R3, R3, R16 ;  /* 0x0000001003037221 */ /* 0x000fce0000010000 */
.L_x_1812:
[----:B------:R-:W-:Y:S05]  /*4da0*/  BSYNC B0 ;  /* 0x0000000000007941 */ /* 0x000fea0003800000 */
.L_x_1811:
        /* <DEDUP_REMOVED lines=9> */
.L_x_1814:
[----:B------:R-:W-:Y:S05]  /*4e40*/  BSYNC B0 ;  /* 0x0000000000007941 */ /* 0x000fea0003800000 */
.L_x_1813:
        /* <DEDUP_REMOVED lines=21> */
.L_x_1816:
[----:B------:R-:W-:Y:S05]  /*4fa0*/  BSYNC B0 ;  /* 0x0000000000007941 */ /* 0x000fea0003800000 */
.L_x_1815:
        /* <DEDUP_REMOVED lines=8> */
.L_x_1818:
[----:B------:R-:W-:Y:S05]  /*5030*/  BSYNC B0 ;  /* 0x0000000000007941 */ /* 0x000fea0003800000 */
.L_x_1817:
        /* <DEDUP_REMOVED lines=20> */
.L_x_1820:
[----:B------:R-:W-:Y:S05]  /*5180*/  BSYNC B0 ;  /* 0x0000000000007941 */ /* 0x000fea0003800000 */
.L_x_1819:
        /* <DEDUP_REMOVED lines=8> */
.L_x_1822:
[----:B------:R-:W-:Y:S05]  /*5210*/  BSYNC B0 ;  /* 0x0000000000007941 */ /* 0x000fea0003800000 */
.L_x_1821:
[----:B------:R-:W-:Y:S01]  /*5220*/  BAR.SYNC.DEFER_BLOCKING 0x0 ;  /* 0x0000000000007b1d */ /* 0x000fe20000010000 */
[----:B------:R-:W-:-:S05]  /*5230*/  ISETP.GT.AND P1, PT, R2, 0x7, PT ;  /* 0x000000070200780c */ /* 0x000fca0003f24270 */
[----:B------:R-:W-:Y:S08]  /*5240*/  BSSY B0, `(.L_x_1823) ;  /* 0x0000013000007945 */ /* 0x000ff00003800000 */
        /* <DEDUP_REMOVED lines=18> */
.L_x_1824:
[----:B------:R-:W-:Y:S05]  /*5370*/  BSYNC B0 ;  /* 0x0000000000007941 */ /* 0x000fea0003800000 */
.L_x_1823:
        /* <DEDUP_REMOVED lines=8> */
.L_x_1826:
[----:B------:R-:W-:Y:S05]  /*5400*/  BSYNC B0 ;  /* 0x0000000000007941 */ /* 0x000fea0003800000 */
.L_x_1825:
        /* <DEDUP_REMOVED lines=8> */
[--C-:B------:R-:W-:Y:S02]  /*5490*/  HADD2.F32 R9, -RZ, R12.reuse.H0_H0 ;  /* 0x2000000cff097230 */ /* 0x100fe40000004100 */
        /* <DEDUP_REMOVED lines=11> */
.L_x_1828:
[----:B------:R-:W-:Y:S05]  /*5550*/  BSYNC B0 ;  /* 0x0000000000007941 */ /* 0x000fea0003800000 */
.L_x_1827:
[----:B------:R-:W-:Y:S06]  /*5560*/  BAR.SYNC.DEFER_BLOCKING 0x0 ;  /* 0x0000000000007b1d */ /* 0x000fec0000010000 */
[----:B------:R-:W-:Y:S05]  /*5570*/  @P0 EXIT ;  /* 0x000000000000094d */ /* 0x000fea0003800000 */
[----:B------:R-:W5:Y:S02]  /*5580*/  LDC R2, c[0x0][0x308] ;  /* 0x0000c200ff027b82 */ /* 0x000f640000000800 */
[----:B-----5:R-:W-:-:S13]  /*5590*/  ISETP.NE.AND P0, PT, R2, 0x2, PT ;  /* 0x000000020200780c */ /* 0x020fda0003f05270 */
[----:B------:R-:W-:Y:S05]  /*55a0*/  @!P0 BRA `(.L_x_1829) ;  /* 0x0000000000308947 */ /* 0x000fea0003800000 */
[----:B012-4-:R-:W0:Y:S01]  /*55b0*/  LDC.64 R8, c[0x0][0x210] ;  /* 0x00008400ff087b82 */ /* 0x017e220000000a00 */
[----:B------:R-:W-:Y:S02]  /*55c0*/  IADD3 R11, R0, UR40, RZ ;  /* 0x00000028000b7c10 */ /* 0x000fe4000fffe0ff */
        /* <DEDUP_REMOVED lines=10> */
.L_x_1829:
[----:B012-4-:R-:W0:Y:S01]  /*5670*/  LDC.64 R8, c[0x0][0x300] ;  /* 0x0000c000ff087b82 */ /* 0x017e220000000a00 */
        /* <DEDUP_REMOVED lines=16> */
[----:B------:R1:W2:Y:S01]  /*5780*/  F2I.S8.NTZ R10, R6 ;  /* 0x00000006000a7305 */ /* 0x0002a20000202100 */
[----:B------:R-:W-:Y:S02]  /*5790*/  LOP3.LUT R13, R2, 0xff, RZ, 0xc0, !PT ;  /* 0x000000ff020d7812 */ /* 0x000fe400078ec0ff */
[----:B0-----:R-:W-:-:S05]  /*57a0*/  PRMT R9, R7, 0x8880, RZ ;  /* 0x0000888007097816 */ /* 0x001fca00000000ff */
[----:B------:R-:W0:Y:S01]  /*57b0*/  F2I.S8.NTZ R20, R20 ;  /* 0x0000001400147305 */ /* 0x000e220000202100 */
[----:B-1----:R-:W-:Y:S02]  /*57c0*/  PRMT R6, R22, 0x7710, RZ ;  /* 0x0000771016067816 */ /* 0x002fe400000000ff */
[----:B------:R-:W-:Y:S02]  /*57d0*/  PRMT R7, R9, 0x7710, RZ ;  /* 0x0000771009077816 */ /* 0x000fe400000000ff */
[----:B------:R-:W-:Y:S02]  /*57e0*/  LOP3.LUT R11, R6, 0xff, RZ, 0xc0, !PT ;  /* 0x000000ff060b7812 */ /* 0x000fe400078ec0ff */
[----:B------:R-:W-:Y:S01]  /*57f0*/  LOP3.LUT R7, R7, 0xff, RZ, 0xc0, !PT ;  /* 0x000000ff07077812 */ /* 0x000fe200078ec0ff */
[----:B------:R-:W1:Y:S01]  /*5800*/  F2I.S8.NTZ R5, R5 ;  /* 0x0000000500057305 */ /* 0x000e620000202100 */
[----:B--2---:R-:W-:Y:S02]  /*5810*/  PRMT R2, R10, 0x8880, RZ ;  /* 0x000088800a027816 */ /* 0x004fe400000000ff */
[----:B------:R-:W-:-:S02]  /*5820*/  SHF.L.U64.HI R10, R13, 0x8, RZ ;  /* 0x000000080d0a7819 */ /* 0x000fc400000102ff */
[----:B------:R-:W-:Y:S02]  /*5830*/  SHF.L.U64.HI R9, R11, 0x10, RZ ;  /* 0x000000100b097819 */ /* 0x000fe400000102ff */
[----:B0-----:R-:W-:Y:S01]  /*5840*/  PRMT R20, R20, 0x8880, RZ ;  /* 0x0000888014147816 */ /* 0x001fe200000000ff */
[----:B------:R-:W0:Y:S01]  /*5850*/  F2I.S8.NTZ R4, R4 ;  /* 0x0000000400047305 */ /* 0x000e220000202100 */
[----:B------:R-:W-:-:S04]  /*5860*/  SHF.L.U64.HI R6, R7, 0x18, RZ ;  /* 0x0000001807067819 */ /* 0x000fc800000102ff */
[----:B------:R-:W-:Y:S02]  /*5870*/  LOP3.LUT R6, R6, R9, R10, 0xfe, !PT ;  /* 0x0000000906067212 */ /* 0x000fe400078efe0a */
[----:B-1----:R-:W-:Y:S01]  /*5880*/  PRMT R12, R5, 0x8880, RZ ;  /* 0x00008880050c7816 */ /* 0x002fe200000000ff */
[----:B------:R1:W2:Y:S01]  /*5890*/  F2I.S8.NTZ R8, R3 ;  /* 0x0000000300087305 */ /* 0x0002a20000202100 */
[----:B0-----:R-:W-:Y:S02]  /*58a0*/  PRMT R9, R4, 0x8880, RZ ;  /* 0x0000888004097816 */ /* 0x001fe400000000ff */
[----:B-1----:R-:W-:Y:S02]  /*58b0*/  PRMT R3, R2, 0x7710, RZ ;  /* 0x0000771002037816 */ /* 0x002fe400000000ff */
[----:B------:R-:W-:Y:S02]  /*58c0*/  PRMT R2, R20, 0x7710, RZ ;  /* 0x0000771014027816 */ /* 0x000fe400000000ff */
[----:B------:R-:W-:-:S02]  /*58d0*/  LOP3.LUT R3, R3, 0xff, RZ, 0xc0, !PT ;  /* 0x000000ff03037812 */ /* 0x000fc400078ec0ff */
[----:B------:R-:W-:Y:S02]  /*58e0*/  PRMT R5, R2, 0x6540, R13 ;  /* 0x0000654002057816 */ /* 0x000fe4000000000d */
[----:B------:R-:W-:Y:S02]  /*58f0*/  PRMT R2, R12, 0x7710, RZ ;  /* 0x000077100c027816 */ /* 0x000fe400000000ff */
[----:B------:R-:W-:Y:S02]  /*5900*/  LOP3.LUT R4, R3, 0xffffff00, R6, 0xf8, !PT ;  /* 0xffffff0003047812 */ /* 0x000fe400078ef806 */
[----:B------:R-:W-:Y:S02]  /*5910*/  SHF.L.U32 R6, R11, 0x10, RZ ;  /* 0x000000100b067819 */ /* 0x000fe400000006ff */
[----:B------:R-:W-:Y:S02]  /*5920*/  PRMT R3, R2, 0x7604, RZ ;  /* 0x0000760402037816 */ /* 0x000fe400000000ff */
[----:B------:R-:W-:-:S02]  /*5930*/  PRMT R2, R9, 0x7710, RZ ;  /* 0x0000771009027816 */ /* 0x000fc400000000ff */
[----:B------:R-:W-:Y:S01]  /*5940*/  LOP3.LUT R6, R6, 0xff00ffff, R5, 0xf8, !PT ;  /* 0xff00ffff06067812 */ /* 0x000fe200078ef805 */
[----:B------:R-:W-:Y:S01]  /*5950*/  VIADD R5, R0, UR40 ;  /* 0x0000002800057c36 */ /* 0x000fe20008000000 */
[----:B------:R-:W-:Y:S02]  /*5960*/  LOP3.LUT R3, R3, 0xffff00ff, R4, 0xf8, !PT ;  /* 0xffff00ff03037812 */ /* 0x000fe400078ef804 */
[----:B------:R-:W-:Y:S02]  /*5970*/  PRMT R2, R2, 0x7054, RZ ;  /* 0x0000705402027816 */ /* 0x000fe400000000ff */
[----:B--2---:R-:W-:Y:S02]  /*5980*/  PRMT R0, R8, 0x8880, RZ ;  /* 0x0000888008007816 */ /* 0x004fe400000000ff */
[----:B------:R-:W-:Y:S02]  /*5990*/  LOP3.LUT R3, R2, 0xff00ffff, R3, 0xf8, !PT ;  /* 0xff00ffff02037812 */ /* 0x000fe400078ef803 */
[----:B------:R-:W-:-:S02]  /*59a0*/  IADD3 R4, P0, R5, UR4, RZ ;  /* 0x0000000405047c10 */ /* 0x000fc4000ff1e0ff */
[----:B------:R-:W-:Y:S02]  /*59b0*/  PRMT R0, R0, 0x7710, RZ ;  /* 0x0000771000007816 */ /* 0x000fe400000000ff */
[----:B------:R-:W-:Y:S02]  /*59c0*/  PRMT R2, R6, 0x4210, R7 ;  /* 0x0000421006027816 */ /* 0x000fe40000000007 */
[----:B------:R-:W-:Y:S02]  /*59d0*/  LEA.HI.X.SX32 R5, R5, UR5, 0x1, P0 ;  /* 0x0000000505057c11 */ /* 0x000fe400080f0eff */
[----:B------:R-:W-:-:S05]  /*59e0*/  PRMT R3, R3, 0x4210, R0 ;  /* 0x0000421003037816 */ /* 0x000fca0000000000 */
[----:B------:R-:W-:Y:S01]  /*59f0*/  STG.E.64 desc[UR36][R4.64], R2 ;  /* 0x0000000204007986 */ /* 0x000fe2000c101b24 */
[----:B------:R-:W-:Y:S05]  /*5a00*/  EXIT ;  /* 0x000000000000794d */ /* 0x000fea0003800000 */
.L_x_1769:
[----:B------:R-:W-:Y:S01]  /*5a10*/  HFMA2.MMA R12, -RZ, RZ, 0, 4.76837158203125e-07 ;  /* 0x00000008ff0c7435 */ /* 0x000fe200000001ff */
[----:B------:R-:W-:Y:S01]  /*5a20*/  MOV R11, 0x1f ;  /* 0x0000001f000b7802 */ /* 0x000fe20000000f00 */
[----:B------:R-:W-:-:S09]  /*5a30*/  IMAD.MOV.U32 R15, RZ, RZ, 0xffff ;  /* 0x0000ffffff0f7424 */ /* 0x000fd200078e00ff */
[----:B01----:R-:W-:Y:S05]  /*5a40*/  WARPSYNC.COLLECTIVE R15, `(.L_x_1830) ;  /* 0x000000000f087348 */ /* 0x003fea0003c00000 */
[----:B------:R2:W3:Y:S02]  /*5a50*/  SHFL.BFLY P6, R14, R13, R12, R11 ;  /* 0x0c00000c0d0e7389 */ /* 0x0004e400000c000b */
[----:B0123--:R-:W-:Y:S01]  /*5a60*/  ENDCOLLECTIVE ;  /* 0x000000000000791b */ /* 0x00ffe20003800000 */
.L_x_1830:
[----:B------:R-:W-:Y:S01]  /*5a70*/  HFMA2.MMA R12, -RZ, RZ, 0, 2.384185791015625e-07 ;  /* 0x00000004ff0c7435 */ /* 0x000fe200000001ff */
[----:B------:R-:W-:-:S05]  /*5a80*/  FADD.FTZ R0, R13, R14 ;  /* 0x0000000e0d007221 */ /* 0x000fca0000010000 */
[----:B------:R-:W-:-:S07]  /*5a90*/  MOV R13, R0 ;  /* 0x00000000000d7202 */ /* 0x000fce0000000f00 */
[----:B------:R-:W-:Y:S05]  /*5aa0*/  WARPSYNC.COLLECTIVE R15, `(.L_x_1831) ;  /* 0x000000000f087348 */ /* 0x000fea0003c00000 */
[----:B------:R0:W1:Y:S02]  /*5ab0*/  SHFL.BFLY P6, R14, R13, R12, R11 ;  /* 0x0c00000c0d0e7389 */ /* 0x00006400000c000b */
[----:B01----:R-:W-:Y:S01]  /*5ac0*/  ENDCOLLECTIVE ;  /* 0x000000000000791b */ /* 0x003fe20003800000 */
.L_x_1831:
[----:B------:R-:W-:Y:S01]  /*5ad0*/  MOV R12, 0x2 ;  /* 0x00000002000c7802 */ /* 0x000fe20000000f00 */
[----:B------:R-:W-:-:S04]  /*5ae0*/  FADD.FTZ R3, R0, R14 ;  /* 0x0000000e00037221 */ /* 0x000fc80000010000 */
[----:B------:R-:W-:-:S07]  /*5af0*/  IMAD.MOV.U32 R13, RZ, RZ, R3 ;  /* 0x000000ffff0d7224 */ /* 0x000fce00078e0003 */
[----:B------:R-:W-:Y:S05]  /*5b00*/  WARPSYNC.COLLECTIVE R15, `(.L_x_1832) ;  /* 0x000000000f087348 */ /* 0x000fea0003c00000 */
[----:B------:R0:W1:Y:S02]  /*5b10*/  SHFL.BFLY P6, R14, R13, R12, R11 ;  /* 0x0c00000c0d0e7389 */ /* 0x00006400000c000b */
[----:B01----:R-:W-:Y:S01]  /*5b20*/  ENDCOLLECTIVE ;  /* 0x000000000000791b */ /* 0x003fe20003800000 */
.L_x_1832:
[----:B------:R-:W-:Y:S02]  /*5b30*/  IMAD.MOV.U32 R12, RZ, RZ, 0x1 ;  /* 0x00000001ff0c7424 */ /* 0x000fe400078e00ff */
[----:B------:R-:W-:-:S05]  /*5b40*/  FADD.FTZ R4, R3, R14 ;  /* 0x0000000e03047221 */ /* 0x000fca0000010000 */
[----:B------:R-:W-:-:S07]  /*5b50*/  MOV R13, R4 ;  /* 0x00000004000d7202 */ /* 0x000fce0000000f00 */
[----:B------:R-:W-:Y:S05]  /*5b60*/  WARPSYNC.COLLECTIVE R15, `(.L_x_1833) ;  /* 0x000000000f087348 */ /* 0x000fea0003c00000 */
[----:B------:R0:W1:Y:S02]  /*5b70*/  SHFL.BFLY P6, R14, R13, R12, R11 ;  /* 0x0c00000c0d0e7389 */ /* 0x00006400000c000b */
[----:B01----:R-:W-:Y:S01]  /*5b80*/  ENDCOLLECTIVE ;  /* 0x000000000000791b */ /* 0x003fe20003800000 */
.L_x_1833:
[----:B------:R-:W-:Y:S05]  /*5b90*/  BRA `(.L_x_1834) ;  /* 0xffffffbc00247947 */ /* 0x000fea000383ffff */
.L_x_1773:
[----:B------:R-:W-:Y:S01]  /*5ba0*/  BSSY B1, `(.L_x_1835) ;  /* 0x0000007000017945 */ /* 0x000fe20003800000 */
[----:B------:R-:W-:Y:S01]  /*5bb0*/  MOV R12, 0x1 ;  /* 0x00000001000c7802 */ /* 0x000fe20000000f00 */
[----:B------:R-:W-:Y:S01]  /*5bc0*/  IMAD.MOV.U32 R15, RZ, RZ, -0x1 ;  /* 0xffffffffff0f7424 */ /* 0x000fe200078e00ff */
[----:B------:R-:W-:-:S07]  /*5bd0*/  MOV R11, 0x1f ;  /* 0x0000001f000b7802 */ /* 0x000fce0000000f00 */
[----:B-1----:R-:W-:Y:S05]  /*5be0*/  WARPSYNC.COLLECTIVE R15, `(.L_x_1836) ;  /* 0x000000000f087348 */ /* 0x002fea0003c00000 */
[----:B------:R0:W2:Y:S02]  /*5bf0*/  SHFL.BFLY P6, R14, R13, R12, R11 ;  /* 0x0c00000c0d0e7389 */ /* 0x0000a400000c000b */
[----:B012---:R-:W-:Y:S01]  /*5c00*/  ENDCOLLECTIVE ;  /* 0x000000000000791b */ /* 0x007fe20003800000 */
.L_x_1836:
[----:B------:R-:W-:Y:S05]  /*5c10*/  BSYNC B1 ;  /* 0x0000000000017941 */ /* 0x000fea0003800000 */
.L_x_1835:
[----:B------:R-:W-:Y:S05]  /*5c20*/  BRA `(.L_x_1837) ;  /* 0xffffffc400687947 */ /* 0x000fea000383ffff */
.L_x_1777:
[----:B------:R-:W-:Y:S01]  /*5c30*/  HFMA2.MMA R12, -RZ, RZ, 0, 9.5367431640625e-07 ;  /* 0x00000010ff0c7435 */ /* 0x000fe200000001ff */
[----:B------:R-:W-:Y:S01]  /*5c40*/  BSSY B0, `(.L_x_1838) ;  /* 0x0000007000007945 */ /* 0x000fe20003800000 */
[----:B0-----:R-:W-:Y:S01]  /*5c50*/  MOV R13, R0 ;  /* 0x00000000000d7202 */ /* 0x001fe20000000f00 */
[----:B------:R-:W-:Y:S01]  /*5c60*/  IMAD.MOV.U32 R11, RZ, RZ, 0x1f ;  /* 0x0000001fff0b7424 */ /* 0x000fe200078e00ff */
[----:B------:R-:W-:-:S07]  /*5c70*/  MOV R15, 0xffffffff ;  /* 0xffffffff000f7802 */ /* 0x000fce0000000f00 */
[----:B-123--:R-:W-:Y:S05]  /*5c80*/  WARPSYNC.COLLECTIVE R15, `(.L_x_1839) ;  /* 0x000000000f087348 */ /* 0x00efea0003c00000 */
[----:B--2---:R0:W2:Y:S02]  /*5c90*/  SHFL.BFLY P6, R14, R13, R12, R11 ;  /* 0x0c00000c0d0e7389 */ /* 0x0040a400000c000b */
[----:B0123--:R-:W-:Y:S01]  /*5ca0*/  ENDCOLLECTIVE ;  /* 0x000000000000791b */ /* 0x00ffe20003800000 */
.L_x_1839:
[----:B------:R-:W-:Y:S05]  /*5cb0*/  BSYNC B0 ;  /* 0x0000000000007941 */ /* 0x000fea0003800000 */
.L_x_1838:
[----:B------:R-:W-:Y:S01]  /*5cc0*/  HFMA2.MMA R12, -RZ, RZ, 0, 4.76837158203125e-07 ;  /* 0x00000008ff0c7435 */ /* 0x000fe200000001ff */
[----:B------:R-:W-:Y:S01]  /*5cd0*/  FMNMX.FTZ R13, R14, R0, !PT ;  /* 0x000000000e0d7209 */ /* 0x000fe20007810000 */
[----:B------:R-:W-:Y:S01]  /*5ce0*/  IMAD.MOV.U32 R11, RZ, RZ, 0x1f ;  /* 0x0000001fff0b7424 */ /* 0x000fe200078e00ff */
[----:B------:R-:W-:-:S08]  /*5cf0*/  MOV R15, 0xffffffff ;  /* 0xffffffff000f7802 */ /* 0x000fd00000000f00 */
[----:B------:R-:W-:Y:S05]  /*5d00*/  WARPSYNC.COLLECTIVE R15, `(.L_x_1840) ;  /* 0x000000000f087348 */ /* 0x000fea0003c00000 */
[----:B------:R0:W1:Y:S02]  /*5d10*/  SHFL.BFLY P6, R14, R13, R12, R11 ;  /* 0x0c00000c0d0e7389 */ /* 0x00006400000c000b */
[----:B01----:R-:W-:Y:S01]  /*5d20*/  ENDCOLLECTIVE ;  /* 0x000000000000791b */ /* 0x003fe20003800000 */
.L_x_1840:
[----:B------:R-:W-:Y:S01]  /*5d30*/  IMAD.MOV.U32 R12, RZ, RZ, 0x4 ;  /* 0x00000004ff0c7424 */ /* 0x000fe200078e00ff */
[----:B------:R-:W-:-:S04]  /*5d40*/  FMNMX.FTZ R3, R13, R14, !PT ;  /* 0x0000000e0d037209 */ /* 0x000fc80007810000 */
[----:B------:R-:W-:-:S07]  /*5d50*/  MOV R13, R3 ;  /* 0x00000003000d7202 */ /* 0x000fce0000000f00 */
[----:B------:R-:W-:Y:S05]  /*5d60*/  WARPSYNC.COLLECTIVE R15, `(.L_x_1841) ;  /* 0x000000000f087348 */ /* 0x000fea0003c00000 */
[----:B------:R0:W1:Y:S02]  /*5d70*/  SHFL.BFLY P6, R14, R13, R12, R11 ;  /* 0x0c00000c0d0e7389 */ /* 0x00006400000c000b */
[----:B01----:R-:W-:Y:S01]  /*5d80*/  ENDCOLLECTIVE ;  /* 0x000000000000791b */ /* 0x003fe20003800000 */
.L_x_1841:
[----:B------:R-:W-:Y:S01]  /*5d90*/  HFMA2.MMA R12, -RZ, RZ, 0, 1.1920928955078125e-07 ;  /* 0x00000002ff0c7435 */ /* 0x000fe200000001ff */
[----:B------:R-:W-:-:S04]  /*5da0*/  FMNMX.FTZ R5, R3, R14, !PT ;  /* 0x0000000e03057209 */ /* 0x000fc80007810000 */
[----:B------:R-:W-:-:S07]  /*5db0*/  MOV R13, R5 ;  /* 0x00000005000d7202 */ /* 0x000fce0000000f00 */
[----:B------:R-:W-:Y:S05]  /*5dc0*/  WARPSYNC.COLLECTIVE R15, `(.L_x_1842) ;  /* 0x000000000f087348 */ /* 0x000fea0003c00000 */
[----:B------:R0:W1:Y:S02]  /*5dd0*/  SHFL.BFLY P6, R14, R13, R12, R11 ;  /* 0x0c00000c0d0e7389 */ /* 0x00006400000c000b */
[----:B01----:R-:W-:Y:S01]  /*5de0*/  ENDCOLLECTIVE ;  /* 0x000000000000791b */ /* 0x003fe20003800000 */
.L_x_1842:
[----:B------:R-:W-:Y:S05]  /*5df0*/  BRA `(.L_x_1843) ;  /* 0xffffffc400ac7947 */ /* 0x000fea000383ffff */
.L_x_1844:
        /* <DEDUP_REMOVED lines=16> */
.L_x_2366:


//--------------------- .text._ZN4mmha33masked_multihead_attention_kernelItLi32ELi32ELi4ELi4ELi64ELb0ELb0EEEv26Multihead_attention_paramsIT_XT5_EE --------------------------
	.section	.text._ZN4mmha33masked_multihead_attention_kernelItLi32ELi32ELi4ELi4ELi64ELb0ELb0EEEv26Multihead_attention_paramsIT_XT5_EE,"ax",@progbits
	.align	128
        .global         _ZN4mmha33masked_multihead_attention_kernelItLi32ELi32ELi4ELi4ELi64ELb0ELb0EEEv26Multihead_attention_paramsIT_XT5_EE
        .type           _ZN4mmha33masked_multihead_attention_kernelItLi32ELi32ELi4ELi4ELi64ELb0ELb0EEEv26Multihead_attention_paramsIT_XT5_EE,@function
        .size           _ZN4mmha33masked_multihead_attention_kernelItLi32ELi32ELi4ELi4ELi64ELb0ELb0EEEv26Multihead_attention_paramsIT_XT5_EE,(.L_x_2367 - _ZN4mmha33masked_multihead_attention_kernelItLi32ELi32ELi4ELi4ELi64ELb0ELb0EEEv26Multihead_attention_paramsIT_XT5_EE)
        .other          _ZN4mmha33masked_multihead_attention_kernelItLi32ELi32ELi4ELi4ELi64ELb0ELb0EEEv26Multihead_attention_paramsIT_XT5_EE,@"STO_CUDA_ENTRY STV_DEFAULT"
_ZN4mmha33masked_multihead_attention_kernelItLi32ELi32ELi4ELi4ELi64ELb0ELb0EEEv26Multihead_attention_paramsIT_XT5_EE:
.text._ZN4mmha33masked_multihead_attention_kernelItLi32ELi32ELi4ELi4ELi64ELb0ELb0EEEv26Multihead_attention_paramsIT_XT5_EE:
        /* <DEDUP_REMOVED lines=14> */
.L_x_1845:
        /* <DEDUP_REMOVED lines=58> */
[----:B----4-:R-:W-:Y:S01]  /*0480*/  ISETP.GT.AND P5, PT, R16, 0xf, PT ;  /* 0x0000000f1000780c */ /* 0x010fe20003fa4270 */
[----:B------:R-:W-:-:S03]  /*0490*/  UIMAD UR43, UR6, UR5, URZ ;  /* 0x00000005062b72a4 */ /* 0x000fc6000f8e023f */
[----:B------:R-:W-:Y:S01]  /*04a0*/  P2R R0, PR, RZ, 0x20 ;  /* 0x00000020ff007803 */ /* 0x000fe20000000000 */
[----:B------:R-:W-:Y:S01]  /*04b0*/  IMAD.SHL.U32 R0, R16, 0x2, RZ ;  /* 0x0000000210007824 */ /* 0x000fe200078e00ff */
[----:B------:R-:W-:Y:S01]  /*04c0*/  USHF.R.S32.HI UR45, URZ, 0x1f, UR43 ;  /* 0x0000001f3f2d7899 */ /* 0x000fe2000801142b */
        /* <DEDUP_REMOVED lines=46> */
.L_x_1847:
[----:B------:R-:W-:-:S07]  /*07b0*/  IMAD.MOV.U32 R6, RZ, RZ, RZ ;  /* 0x000000ffff067224 */ /* 0x000fce00078e00ff */
.L_x_1848:
[----:B------:R-:W-:Y:S05]  /*07c0*/  BSYNC B0 ;  /* 0x0000000000007941 */ /* 0x000fea0003800000 */
.L_x_1846:
        /* <DEDUP_REMOVED lines=10> */
.L_x_1850:
        /* <DEDUP_REMOVED lines=11> */
.L_x_1851:
[----:B------:R-:W-:Y:S05]  /*0920*/  BSYNC B0 ;  /* 0x0000000000007941 */ /* 0x000fea0003800000 */
.L_x_1849:
        /* <DEDUP_REMOVED lines=15> */
[----:B------:R-:W-:Y:S02]  /*0a20*/  PLOP3.LUT P4, PT, PT, PT, UP0, 0x80, 0x0 ;  /* 0x000000000000781c */ /* 0x000fe40003f8f008 */
[----:B-----5:R-:W-:-:S03]  /*0a30*/  @!P2 IMAD R15, R19, R12, UR44 ;  /* 0x0000002c130fae24 */ /* 0x020fc6000f8e020c */
[----:B------:R-:W-:Y:S01]  /*0a40*/  @UP0 ULDC.64 UR4, c[0x0][0x2a8] ;  /* 0x0000aa0000040ab9 */ /* 0x000fe20000000a00 */
[----:B------:R-:W1:Y:S01]  /*0a50*/  @!P3 LDC.64 R4, c[0x0][0x220] ;  /* 0x00008800ff04bb82 */ /* 0x000e620000000a00 */
[----:B------:R-:W-:Y:S01]  /*0a60*/  @UP0 UIMAD.WIDE UR4, UR6, 0x4, UR4 ;  /* 0x00000004060408a5 */ /* 0x000fe2000f8e0204 */
[----:B------:R-:W-:Y:S01]  /*0a70*/  @!P2 IMAD R15, R15, 0x20, R0 ;  /* 0x000000200f0fa824 */ /* 0x000fe200078e0200 */
[----:B------:R-:W-:-:S04]  /*0a80*/  MOV R23, RZ ;  /* 0x000000ff00177202 */ /* 0x000fc80000000f00 */
[----:B------:R-:W-:Y:S01]  /*0a90*/  MOV R12, UR4 ;  /* 0x00000004000c7c02 */ /* 0x000fe20008000f00 */
[----:B------:R-:W2:Y:S01]  /*0aa0*/  @!P2 LDC.64 R10, c[0x0][0x2e0] ;  /* 0x0000b800ff0aab82 */ /* 0x000ea20000000a00 */
[----:B------:R-:W-:Y:S01]  /*0ab0*/  IMAD.U32 R13, RZ, RZ, UR5 ;  /* 0x00000005ff0d7e24 */ /* 0x000fe2000f8e00ff */
[----:B------:R-:W-:-:S04]  /*0ac0*/  ULDC.U8 UR4, c[0x0][0x294] ;  /* 0x0000a50000047ab9 */ /* 0x000fc80000000000 */
[----:B------:R-:W3:Y:S01]  /*0ad0*/  @P4 LDG.E R12, desc[UR36][R12.64] ;  /* 0x000000240c0c4981 */ /* 0x000ee2000c1e1900 */
[----:B0-----:R-:W-:-:S05]  /*0ae0*/  @!P1 IMAD.WIDE R8, R3, 0x2, R8 ;  /* 0x0000000203089825 */ /* 0x001fca00078e0208 */
[----:B------:R-:W4:Y:S01]  /*0af0*/  @!P1 LDG.E R7, desc[UR36][R8.64] ;  /* 0x0000002408079981 */ /* 0x000f22000c1e1900 */
[----:B-1----:R-:W-:-:S05]  /*0b00*/  @!P3 IMAD.WIDE R4, R3, 0x2, R4 ;  /* 0x000000020304b825 */ /* 0x002fca00078e0204 */
[----:B------:R-:W4:Y:S01]  /*0b10*/  @!P3 LDG.E R23, desc[UR36][R4.64] ;  /* 0x000000240417b981 */ /* 0x000f22000c1e1900 */
[----:B--2---:R-:W-:Y:S02]  /*0b20*/  @!P2 IMAD.WIDE R10, R15, 0x2, R10 ;  /* 0x000000020f0aa825 */ /* 0x004fe400078e020a */
[----:B------:R-:W0:Y:S04]  /*0b30*/  LDC R15, c[0x0][0x290] ;  /* 0x0000a400ff0f7b82 */ /* 0x000e280000000800 */
[----:B------:R-:W2:Y:S01]  /*0b40*/  @!P2 LDG.E R11, desc[UR36][R10.64] ;  /* 0x000000240a0ba981 */ /* 0x000ea2000c1e1900 */
[----:B------:R-:W-:Y:S01]  /*0b50*/  ISETP.NE.AND P1, PT, RZ, UR4, PT ;  /* 0x00000004ff007c0c */ /* 0x000fe2000bf25270 */
[----:B------:R-:W-:Y:S01]  /*0b60*/  UMOV UR38, URZ ;  /* 0x0000003f00267c82 */ /* 0x000fe20008000000 */
[----:B0-----:R-:W-:-:S02]  /*0b70*/  ISETP.GT.AND P3, PT, R15, RZ, PT ;  /* 0x000000ff0f00720c */ /* 0x001fc40003f64270 */
[----:B---3--:R-:W-:Y:S01]  /*0b80*/  @P4 R2UR UR38, R12 ;  /* 0x000000000c2642ca */ /* 0x008fe200000e0000 */
[----:B----4-:R-:W-:Y:S01]  /*0b90*/  HADD2 R18, R18, R7 ;  /* 0x0000000712127230 */ /* 0x010fe20000000000 */
[----:B------:R-:W-:-:S03]  /*0ba0*/  HFMA2.MMA R23, R6, 1, 1, R23 ;  /* 0x3c003c0006177835 */ /* 0x000fc60000000017 */
[----:B--2---:R-:W-:-:S06]  /*0bb0*/  @!P2 HMUL2 R18, R18, R11 ;  /* 0x0000000b1212a232 */ /* 0x004fcc0000000000 */
        /* <DEDUP_REMOVED lines=10> */
[----:B0-----:R-:W-:Y:S01]  /*0c60*/  VIADD R4, R3, 0xffffffe ;  /* 0x0ffffffe03047836 */ /* 0x001fe20000000000 */
[----:B------:R-:W-:-:S05]  /*0c70*/  IADD3 R3, RZ, -R9, RZ ;  /* 0x80000009ff037210 */ /* 0x000fca0007ffe0ff */
[----:B------:R0:W1:Y:S02]  /*0c80*/  F2I.FTZ.U32.TRUNC.NTZ R5, R4 ;  /* 0x0000000400057305 */ /* 0x000064000021f000 */
[----:B0-----:R-:W-:Y:S01]  /*0c90*/  IMAD.MOV.U32 R4, RZ, RZ, RZ ;  /* 0x000000ffff047224 */ /* 0x001fe200078e00ff */
[----:B-1----:R-:W-:-:S05]  /*0ca0*/  IADD3 R7, RZ, -R5, RZ ;  /* 0x80000005ff077210 */ /* 0x002fca0007ffe0ff */
        /* <DEDUP_REMOVED lines=17> */
[----:B------:R-:W-:-:S07]  /*0dc0*/  @!P3 LOP3.LUT R22, RZ, R25, RZ, 0x33, !PT ;  /* 0x00000019ff16b212 */ /* 0x000fce00078e33ff */
        /* <DEDUP_REMOVED lines=17> */
.L_x_1854:
[----:B------:R-:W0:Y:S01]  /*0ee0*/  S2R R4, SR_CgaCtaId ;  /* 0x0000000000047919 */ /* 0x000e220000008800 */
[----:B------:R-:W1:Y:S01]  /*0ef0*/  LDC R9, c[0x0][0x290] ;  /* 0x0000a400ff097b82 */ /* 0x000e620000000800 */
[----:B------:R-:W-:Y:S01]  /*0f00*/  SHF.L.U32 R6, R16, 0x1, RZ ;  /* 0x0000000110067819 */ /* 0x000fe200000006ff */
[----:B------:R-:W-:Y:S01]  /*0f10*/  IMAD.MOV R3, RZ, RZ, -R22 ;  /* 0x000000ffff037224 */ /* 0x000fe200078e0a16 */
[----:B------:R-:W-:Y:S01]  /*0f20*/  MOV R0, 0x400 ;  /* 0x0000040000007802 */ /* 0x000fe20000000f00 */
[----:B------:R-:W-:Y:S05]  /*0f30*/  WARPSYNC.ALL ;  /* 0x0000000000007948 */ /* 0x000fea0003800000 */
[----:B------:R-:W-:Y:S01]  /*0f40*/  IMAD R6, R25, R3, R6 ;  /* 0x0000000319067224 */ /* 0x000fe200078e0206 */
[----:B------:R-:W-:-:S02]  /*0f50*/  IADD3 R3, R0, 0x50, RZ ;  /* 0x0000005000037810 */ /* 0x000fc40007ffe0ff */
[----:B------:R-:W-:Y:S01]  /*0f60*/  ISETP.NE.AND P6, PT, R24, RZ, PT ;  /* 0x000000ff1800720c */ /* 0x000fe20003fc5270 */
[----:B------:R-:W-:Y:S01]  /*0f70*/  IMAD R0, R25, R22, R6 ;  /* 0x0000001619007224 */ /* 0x000fe200078e0206 */
        /* <DEDUP_REMOVED lines=56> */
.L_x_1858:
[----:B------:R-:W-:Y:S05]  /*1300*/  BSYNC B1 ;  /* 0x0000000000017941 */ /* 0x000fea0003800000 */
.L_x_1857:
[----:B------:R-:W-:Y:S01]  /*1310*/  PRMT R4, R18, 0x7632, R4 ;  /* 0x0000763212047816 */ /* 0x000fe20000000004 */
[----:B------:R1:W-:Y:S01]  /*1320*/  STS.U16 [R11], R18 ;  /* 0x000000120b007388 */ /* 0x0003e20000000400 */
[----:B------:R-:W-:-:S03]  /*1330*/  PRMT R5, R23, 0x7632, R5 ;  /* 0x0000763217057816 */ /* 0x000fc60000000005 */
[----:B------:R1:W-:Y:S04]  /*1340*/  STS.U16 [R13], R4 ;  /* 0x000000040d007388 */ /* 0x0003e80000000400 */
[----:B------:R1:W-:Y:S04]  /*1350*/  STS.U16 [R12], R23 ;  /* 0x000000170c007388 */ /* 0x0003e80000000400 */
[----:B------:R1:W-:Y:S02]  /*1360*/  STS.U16 [R25], R5 ;  /* 0x0000000519007388 */ /* 0x0003e40000000400 */
.L_x_1856:
[----:B------:R-:W-:Y:S05]  /*1370*/  BSYNC B0 ;  /* 0x0000000000007941 */ /* 0x000fea0003800000 */
.L_x_1855:
[----:B------:R-:W-:Y:S06]  /*1380*/  BAR.SYNC.DEFER_BLOCKING 0x0 ;  /* 0x0000000000007b1d */ /* 0x000fec0000010000 */
[----:B01----:R0:W1:Y:S04]  /*1390*/  @P6 LDS R23, [R0] ;  /* 0x0000000000176984 */ /* 0x0030680000000800 */
[----:B------:R0:W2:Y:S01]  /*13a0*/  @P6 LDS R18, [R3] ;  /* 0x0000000003126984 */ /* 0x0000a20000000800 */
[----:B------:R-:W-:Y:S06]  /*13b0*/  BAR.SYNC.DEFER_BLOCKING 0x0 ;  /* 0x0000000000007b1d */ /* 0x000fec0000010000 */
[----:B------:R-:W-:Y:S05]  /*13c0*/  BRA `(.L_x_1853) ;  /* 0x00000000007c7947 */ /* 0x000fea0003800000 */
.L_x_1852:
        /* <DEDUP_REMOVED lines=30> */
.L_x_1859:
[----:B------:R-:W-:Y:S05]  /*15b0*/  BSYNC B0 ;  /* 0x0000000000007941 */ /* 0x000fea0003800000 */
.L_x_1853:
[----:B------:R-:W-:Y:S01]  /*15c0*/  ISETP.GT.AND P0, PT, R16, 0xf, PT ;  /* 0x0000000f1000780c */ /* 0x000fe20003f04270 */
[----:B------:R-:W-:Y:S01]  /*15d0*/  BSSY B0, `(.L_x_1860) ;  /* 0x0000029000007945 */ /* 0x000fe20003800000 */
[----:B------:R-:W-:-:S11]  /*15e0*/  MOV R14, RZ ;  /* 0x000000ff000e7202 */ /* 0x000fd60000000f00 */
        /* <DEDUP_REMOVED lines=27> */
[----:B------:R-:W-:Y:S01]  /*17a0*/  MOV R6, 0xffff ;  /* 0x0000ffff00067802 */ /* 0x000fe20000000f00 */
[----:B0-----:R-:W-:Y:S01]  /*17b0*/  IMAD.MOV.U32 R5, RZ, RZ, 0xffff ;  /* 0x0000ffffff057424 */ /* 0x001fe200078e00ff */
        /* <DEDUP_REMOVED lines=9> */
.L_x_1923:
[----:B-1----:R-:W-:-:S07]  /*1850*/  FADD.FTZ R14, R4, R14 ;  /* 0x0000000e040e7221 */ /* 0x002fce0000010000 */
.L_x_1861:
[----:B------:R-:W-:Y:S05]  /*1860*/  BSYNC B0 ;  /* 0x0000000000007941 */ /* 0x000fea0003800000 */
.L_x_1860:
        /* <DEDUP_REMOVED lines=27> */
.L_x_1863:
[----:B------:R-:W-:Y:S05]  /*1a20*/  WARPSYNC.ALL ;  /* 0x0000000000007948 */ /* 0x000fea0003800000 */
[----:B------:R-:W-:Y:S01]  /*1a30*/  UIADD3 UR4, UR39, 0x7, -UR42 ;  /* 0x0000000727047890 */ /* 0x000fe2000fffe82a */
[----:B------:R-:W-:Y:S01]  /*1a40*/  SHF.R.S32.HI R3, RZ, 0x1f, R16 ;  /* 0x0000001fff037819 */ /* 0x000fe20000011410 */
[----:B------:R-:W3:Y:S01]  /*1a50*/  LDC.64 R8, c[0x0][0x280] ;  /* 0x0000a000ff087b82 */ /* 0x000ee20000000a00 */
[----:B------:R-:W-:Y:S01]  /*1a60*/  ULDC UR13, c[0x0][0x2a0] ;  /* 0x0000a800000d7ab9 */ /* 0x000fe20000000800 */
[----:B------:R-:W-:Y:S01]  /*1a70*/  USHF.R.S32.HI UR5, URZ, 0x1f, UR4 ;  /* 0x0000001f3f057899 */ /* 0x000fe20008011404 */
[----:B------:R-:W-:Y:S01]  /*1a80*/  LEA.HI R3, R3, R16, RZ, 0x2 ;  /* 0x0000001003037211 */ /* 0x000fe200078f10ff */
[----:B------:R-:W-:Y:S01]  /*1a90*/  ULDC.64 UR14, c[0x0][0x2b0] ;  /* 0x0000ac00000e7ab9 */ /* 0x000fe20000000a00 */
[----:B------:R-:W-:Y:S01]  /*1aa0*/  ULDC.64 UR16, c[0x0][0x2c8] ;  /* 0x0000b20000107ab9 */ /* 0x000fe20000000a00 */
[----:B------:R-:W-:Y:S01]  /*1ab0*/  ULEA.HI UR5, UR5, UR4, URZ, 0x3 ;  /* 0x0000000405057291 */ /* 0x000fe2000f8f183f */
[----:B------:R-:W-:Y:S01]  /*1ac0*/  SHF.R.S32.HI R35, RZ, 0x2, R3 ;  /* 0x00000002ff237819 */ /* 0x000fe20000011403 */
[----:B------:R-:W-:Y:S01]  /*1ad0*/  ULDC.64 UR10, c[0x0][0x2d8] ;  /* 0x0000b600000a7ab9 */ /* 0x000fe20000000a00 */
[----:B------:R-:W-:Y:S01]  /*1ae0*/  BSSY B0, `(.L_x_1864) ;  /* 0x0000096000007945 */ /* 0x000fe20003800000 */
[----:B------:R-:W-:-:S02]  /*1af0*/  ULOP3.LUT UR5, UR5, 0xfffffff8, URZ, 0xc0, !UPT ;  /* 0xfffffff805057892 */ /* 0x000fc4000f8ec03f */
[----:B------:R-:W-:Y:S02]  /*1b00*/  VIADD R34, R35, UR42 ;  /* 0x0000002a23227c36 */ /* 0x000fe40008000000 */
[----:B------:R-:W-:Y:S01]  /*1b10*/  UIADD3 UR5, UR42, UR5, URZ ;  /* 0x000000052a057290 */ /* 0x000fe2000fffe03f */
[----:B------:R-:W-:Y:S05]  /*1b20*/  BAR.SYNC.DEFER_BLOCKING 0x0 ;  /* 0x0000000000007b1d */ /* 0x000fea0000010000 */
[----:B------:R-:W-:Y:S01]  /*1b30*/  ISETP.GE.AND P0, PT, R34, UR5, PT ;  /* 0x0000000522007c0c */ /* 0x000fe2000bf06270 */
[----:B---3--:R-:W-:-:S05]  /*1b40*/  IMAD R8, R17, R8, UR44 ;  /* 0x0000002c11087e24 */ /* 0x008fca000f8e0208 */
[----:B------:R-:W-:-:S07]  /*1b50*/  SHF.L.U32 R38, R8, 0x5, RZ ;  /* 0x0000000508267819 */ /* 0x000fce00000006ff */
[----:B------:R-:W-:Y:S05]  /*1b60*/  @P0 BRA `(.L_x_1865) ;  /* 0x0000000800340947 */ /* 0x000fea0003800000 */
[----:B------:R-:W-:Y:S01]  /*1b70*/  IABS R4, R9 ;  /* 0x0000000900047213 */ /* 0x000fe20000000000 */
[----:B------:R-:W3:Y:S01]  /*1b80*/  S2UR UR7, SR_CgaCtaId ;  /* 0x00000000000779c3 */ /* 0x000ee20000008800 */
[----:B------:R-:W-:Y:S01]  /*1b90*/  UMOV UR4, 0x400 ;  /* 0x0000040000047882 */ /* 0x000fe20000000000 */
[----:B------:R-:W-:Y:S01]  /*1ba0*/  LOP3.LUT R3, R3, 0xfffffffc, RZ, 0xc0, !PT ;  /* 0xfffffffc03037812 */ /* 0x000fe200078ec0ff */
[----:B------:R-:W4:Y:S01]  /*1bb0*/  I2F.RP R6, R4 ;  /* 0x0000000400067306 */ /* 0x000f220000209400 */
[----:B------:R-:W-:Y:S01]  /*1bc0*/  UIADD3 UR6, UR4, 0x10, URZ ;  /* 0x0000001004067890 */ /* 0x000fe2000fffe03f */
[----:B------:R-:W-:Y:S01]  /*1bd0*/  SHF.R.S32.HI R17, RZ, 0x1f, R34 ;  /* 0x0000001fff117819 */ /* 0x000fe20000011422 */
[----:B------:R-:W-:Y:S01]  /*1be0*/  ULDC.64 UR8, c[0x0][0x2b0] ;  /* 0x0000ac0000087ab9 */ /* 0x000fe20000000a00 */
[----:B------:R-:W-:Y:S01]  /*1bf0*/  IMAD.IADD R3, R16, 0x1, -R3 ;  /* 0x0000000110037824 */ /* 0x000fe200078e0a03 */
[----:B------:R-:W5:Y:S01]  /*1c00*/  LDC.64 R14, c[0x0][0x2c8] ;  /* 0x0000b200ff0e7b82 */ /* 0x000f620000000a00 */
[----:B------:R-:W-:Y:S01]  /*1c10*/  MOV R11, UR8 ;  /* 0x00000008000b7c02 */ /* 0x000fe20008000f00 */
[----:B------:R-:W-:Y:S01]  /*1c20*/  ULDC UR12, c[0x0][0x2d0] ;  /* 0x0000b400000c7ab9 */ /* 0x000fe20000000800 */
[----:B------:R-:W-:Y:S01]  /*1c30*/  UIADD3 UR4, UR4, 0x50, URZ ;  /* 0x0000005004047890 */ /* 0x000fe2000fffe03f */
[----:B------:R-:W-:-:S02]  /*1c40*/  IMAD.U32 R27, RZ, RZ, UR12 ;  /* 0x0000000cff1b7e24 */ /* 0x000fc4000f8e00ff */
[----:B------:R-:W-:Y:S02]  /*1c50*/  IMAD.MOV.U32 R28, RZ, RZ, R34 ;  /* 0x000000ffff1c7224 */ /* 0x000fe400078e0022 */
[----:B------:R-:W0:Y:S01]  /*1c60*/  LDC.64 R20, c[0x0][0x2d8] ;  /* 0x0000b600ff147b82 */ /* 0x000e220000000a00 */
[----:B----4-:R-:W4:Y:S01]  /*1c70*/  MUFU.RCP R6, R6 ;  /* 0x0000000600067308 */ /* 0x010f220000001000 */
[----:B---3--:R-:W-:-:S06]  /*1c80*/  ULEA UR6, UR7, UR6, 0x18 ;  /* 0x0000000607067291 */ /* 0x008fcc000f8ec03f */
[----:B------:R-:W3:Y:S01]  /*1c90*/  LDC R29, c[0x0][0x2c0] ;  /* 0x0000b000ff1d7b82 */ /* 0x000ee20000000800 */
[----:B------:R-:W-:Y:S01]  /*1ca0*/  ULEA UR4, UR7, UR4, 0x18 ;  /* 0x0000000407047291 */ /* 0x000fe2000f8ec03f */
[C---:B------:R-:W-:Y:S01]  /*1cb0*/  LEA R10, R3.reuse, UR6, 0x2 ;  /* 0x00000006030a7c11 */ /* 0x040fe2000f8e10ff */
[----:B------:R-:W-:Y:S01]  /*1cc0*/  UIMAD UR6, UR44, UR12, UR39 ;  /* 0x0000000c2c0672a4 */ /* 0x000fe2000f8e0227 */
[----:B------:R-:W-:-:S03]  /*1cd0*/  IMAD.SHL.U32 R3, R3, 0x2, RZ ;  /* 0x0000000203037824 */ /* 0x000fc600078e00ff */
[----:B------:R-:W-:Y:S02]  /*1ce0*/  LEA R30, R35, UR4, 0x2 ;  /* 0x00000004231e7c11 */ /* 0x000fe4000f8e10ff */
[----:B----4-:R-:W-:Y:S01]  /*1cf0*/  IADD3 R12, R6, 0xffffffe, RZ ;  /* 0x0ffffffe060c7810 */ /* 0x010fe20007ffe0ff */
[----:B------:R-:W4:Y:S01]  /*1d00*/  LDS R5, [R10] ;  /* 0x000000000a057984 */ /* 0x000f220000000800 */
[----:B------:R-:W-:Y:S02]  /*1d10*/  IMAD R9, R38, R9, R3 ;  /* 0x0000000926097224 */ /* 0x000fe400078e0203 */
[----:B------:R1:W2:Y:S01]  /*1d20*/  F2I.FTZ.U32.TRUNC.NTZ R13, R12 ;  /* 0x0000000c000d7305 */ /* 0x0002a2000021f000 */
[----:B------:R-:W0:Y:S01]  /*1d30*/  LDS R6, [R10+0x10] ;  /* 0x000010000a067984 */ /* 0x000e220000000800 */
[----:B------:R-:W-:Y:S01]  /*1d40*/  IMAD R27, R27, UR6, R34 ;  /* 0x000000061b1b7c24 */ /* 0x000fe2000f8e0222 */
[----:B------:R-:W-:Y:S01]  /*1d50*/  ULDC UR6, c[0x0][0x298] ;  /* 0x0000a60000067ab9 */ /* 0x000fe20000000800 */
[----:B------:R-:W-:Y:S01]  /*1d60*/  SHF.R.S32.HI R31, RZ, 0x1f, R9 ;  /* 0x0000001fff1f7819 */ /* 0x000fe20000011409 */
[----:B------:R-:W0:Y:S01]  /*1d70*/  LDS R7, [R10+0x20] ;  /* 0x000020000a077984 */ /* 0x000e220000000800 */
[----:B-----5:R-:W-:-:S03]  /*1d80*/  IMAD.WIDE R26, R27, 0x2, R14 ;  /* 0x000000021b1a7825 */ /* 0x020fc600078e020e */
[----:B------:R5:W4:Y:S01]  /*1d90*/  LDS R8, [R10+0x30] ;  /* 0x000030000a087984 */ /* 0x000b220000000800 */
[----:B-1----:R-:W-:Y:S01]  /*1da0*/  IMAD.U32 R12, RZ, RZ, UR9 ;  /* 0x00000009ff0c7e24 */ /* 0x002fe2000f8e00ff */
[----:B---3--:R-:W-:Y:S02]  /*1db0*/  IADD3 R29, R29, UR6, RZ ;  /* 0x000000061d1d7c10 */ /* 0x008fe4000fffe0ff */
[----:B--2---:R-:W-:Y:S02]  /*1dc0*/  IADD3 R18, RZ, -R13, RZ ;  /* 0x8000000dff127210 */ /* 0x004fe40007ffe0ff */
[----:B-----5:R-:W-:Y:S02]  /*1dd0*/  IADD3 R10, P0, P1, R11, UR43, R34 ;  /* 0x0000002b0b0a7c10 */ /* 0x020fe4000f91e022 */
[----:B------:R-:W-:Y:S02]  /*1de0*/  MOV R11, R18 ;  /* 0x00000012000b7202 */ /* 0x000fe40000000f00 */
[----:B------:R-:W-:Y:S01]  /*1df0*/  IADD3.X R17, R12, UR45, R17, P0, P1 ;  /* 0x0000002d0c117c10 */ /* 0x000fe200087e2411 */
[----:B------:R-:W-:-:S02]  /*1e00*/  HFMA2.MMA R12, -RZ, RZ, 0, 0 ;  /* 0x00000000ff0c7435 */ /* 0x000fc400000001ff */
[----:B------:R-:W-:Y:S02]  /*1e10*/  IMAD R3, R11, R4, RZ ;  /* 0x000000040b037224 */ /* 0x000fe400078e02ff */
[----:B------:R-:W-:-:S04]  /*1e20*/  IMAD.U32 R11, RZ, RZ, UR44 ;  /* 0x0000002cff0b7e24 */ /* 0x000fc8000f8e00ff */
[----:B0-----:R-:W-:-:S04]  /*1e30*/  IMAD.WIDE R20, R11, 0x2, R20 ;  /* 0x000000020b147825 */ /* 0x001fc800078e0214 */
[----:B----4-:R-:W-:-:S07]  /*1e40*/  IMAD.HI.U32 R18, R13, R3, R12 ;  /* 0x000000030d127227 */ /* 0x010fce00078e000c */
.L_x_1869:
[----:B0-----:R-:W0:Y:S01]  /*1e50*/  LDC R11, c[0x0][0x284] ;  /* 0x0000a100ff0b7b82 */ /* 0x001e220000000800 */
[----:B------:R-:W-:Y:S02]  /*1e60*/  IABS R15, R28 ;  /* 0x0000001c000f7213 */ /* 0x000fe40000000000 */
[C---:B------:R-:W-:Y:S02]  /*1e70*/  ISETP.GE.AND P1, PT, R28.reuse, UR39, PT ;  /* 0x000000271c007c0c */ /* 0x040fe4000bf26270 */
[----:B------:R-:W-:Y:S01]  /*1e80*/  ISETP.GE.AND P2, PT, R28, RZ, PT ;  /* 0x000000ff1c00720c */ /* 0x000fe20003f46270 */
[----:B------:R-:W-:-:S04]  /*1e90*/  IMAD.HI.U32 R12, R18, R15, RZ ;  /* 0x0000000f120c7227 */ /* 0x000fc800078e00ff */
[----:B------:R-:W-:-:S06]  /*1ea0*/  IMAD.MOV R12, RZ, RZ, -R12 ;  /* 0x000000ffff0c7224 */ /* 0x000fcc00078e0a0c */
[----:B------:R-:W1:Y:S01]  /*1eb0*/  @!P1 LDC.64 R22, c[0x0][0x248] ;  /* 0x00009200ff169b82 */ /* 0x000e620000000a00 */
[----:B0-----:R-:W-:Y:S02]  /*1ec0*/  IABS R14, R11 ;  /* 0x0000000b000e7213 */ /* 0x001fe40000000000 */
[----:B------:R-:W-:-:S03]  /*1ed0*/  ISETP.NE.AND P3, PT, R11, RZ, PT ;  /* 0x000000ff0b00720c */ /* 0x000fc60003f65270 */
[----:B------:R-:W-:Y:S02]  /*1ee0*/  IMAD R15, R14, R12, R15 ;  /* 0x0000000c0e0f7224 */ /* 0x000fe400078e020f */
[----:B------:R-:W0:Y:S03]  /*1ef0*/  @!P1 LDC.64 R12, c[0x0][0x248] ;  /* 0x00009200ff0c9b82 */ /* 0x000e260000000a00 */
[----:B------:R-:W-:-:S13]  /*1f00*/  ISETP.GT.U32.AND P0, PT, R4, R15, PT ;  /* 0x0000000f0400720c */ /* 0x000fda0003f04070 */
[----:B------:R-:W-:-:S04]  /*1f10*/  @!P0 IADD3 R15, R15, -R14, RZ ;  /* 0x8000000e0f0f8210 */ /* 0x000fc80007ffe0ff */
[----:B------:R-:W-:-:S13]  /*1f20*/  ISETP.GT.U32.AND P0, PT, R4, R15, PT ;  /* 0x0000000f0400720c */ /* 0x000fda0003f04070 */
[----:B------:R-:W-:-:S05]  /*1f30*/  @!P0 IMAD.IADD R15, R15, 0x1, -R14 ;  /* 0x000000010f0f8824 */ /* 0x000fca00078e0a0e */
[----:B------:R-:W-:Y:S02]  /*1f40*/  MOV R40, R15 ;  /* 0x0000000f00287202 */ /* 0x000fe40000000f00 */
[----:B------:R-:W2:Y:S03]  /*1f50*/  @!P1 LDC.64 R14, c[0x0][0x248] ;  /* 0x00009200ff0e9b82 */ /* 0x000ea60000000a00 */
[----:B------:R-:W-:Y:S01]  /*1f60*/  @!P2 IMAD.MOV R40, RZ, RZ, -R40 ;  /* 0x000000ffff28a224 */ /* 0x000fe200078e0a28 */
[----:B------:R-:W-:-:S04]  /*1f70*/  @!P3 LOP3.LUT R40, RZ, R11, RZ, 0x33, !PT ;  /* 0x0000000bff28b212 */ /* 0x000fc800078e33ff */
[C---:B------:R-:W-:Y:S01]  /*1f80*/  @!P1 SHF.L.U32 R24, R40.reuse, 0x3, RZ ;  /* 0x0000000328189819 */ /* 0x040fe200000006ff */
[----:B------:R-:W-:-:S03]  /*1f90*/  IMAD.IADD R42, R40, 0x1, R11 ;  /* 0x00000001282a7824 */ /* 0x000fc600078e020b */
[----:B------:R-:W-:Y:S01]  /*1fa0*/  @!P1 IADD3 R25, P0, R9, R24, RZ ;  /* 0x0000001809199210 */ /* 0x000fe20007f1e0ff */
[C---:B------:R-:W-:Y:S01]  /*1fb0*/  IMAD.IADD R44, R42.reuse, 0x1, R11 ;  /* 0x000000012a2c7824 */ /* 0x040fe200078e020b */
[----:B------:R-:W-:Y:S02]  /*1fc0*/  @!P1 SHF.L.U32 R40, R42, 0x3, RZ ;  /* 0x000000032a289819 */ /* 0x000fe400000006ff */
[----:B------:R-:W-:Y:S02]  /*1fd0*/  @!P1 LEA.HI.X.SX32 R24, R24, R31, 0x1, P0 ;  /* 0x0000001f18189211 */ /* 0x000fe400000f0eff */
[----:B0-----:R-:W-:-:S04]  /*1fe0*/  @!P1 LEA R12, P0, R25, R12, 0x1 ;  /* 0x0000000c190c9211 */ /* 0x001fc800078008ff */
[----:B------:R-:W-:Y:S02]  /*1ff0*/  @!P1 LEA.HI.X R13, R25, R13, R24, 0x1, P0 ;  /* 0x0000000d190d9211 */ /* 0x000fe400000f0c18 */
[----:B------:R-:W0:Y:S01]  /*2000*/  @!P1 LDC.64 R24, c[0x0][0x248] ;  /* 0x00009200ff189b82 */ /* 0x000e220000000a00 */
[----:B------:R-:W-:Y:S02]  /*2010*/  @!P1 IADD3 R37, P0, R9, R40, RZ ;  /* 0x0000002809259210 */ /* 0x000fe40007f1e0ff */
[----:B------:R-:W-:Y:S01]  /*2020*/  @!P1 SHF.L.U32 R42, R44, 0x3, RZ ;  /* 0x000000032c2a9819 */ /* 0x000fe200000006ff */
[----:B------:R-:W3:Y:S01]  /*2030*/  @!P1 LDG.E R32, desc[UR36][R12.64] ;  /* 0x000000240c209981 */ /* 0x000ee2000c1e1900 */
[----:B------:R-:W-:Y:S01]  /*2040*/  @!P1 LEA.HI.X.SX32 R40, R40, R31, 0x1, P0 ;  /* 0x0000001f28289211 */ /* 0x000fe200000f0eff */
[----:B------:R-:W-:Y:S01]  /*2050*/  IMAD.IADD R11, R44, 0x1, R11 ;  /* 0x000000012c0b7824 */ /* 0x000fe200078e020b */
[----:B--2---:R-:W-:Y:S02]  /*2060*/  @!P1 LEA R14, P0, R37, R14, 0x1 ;  /* 0x0000000e250e9211 */ /* 0x004fe400078008ff */
[----:B------:R-:W-:-:S02]  /*2070*/  @!P1 IADD3 R39, P2, R9, R42, RZ ;  /* 0x0000002a09279210 */ /* 0x000fc40007f5e0ff */
[----:B------:R-:W-:Y:S02]  /*2080*/  @!P1 LEA.HI.X R15, R37, R15, R40, 0x1, P0 ;  /* 0x0000000f250f9211 */ /* 0x000fe400000f0c28 */
[----:B------:R-:W-:Y:S02]  /*2090*/  @!P1 SHF.L.U32 R40, R11, 0x3, RZ ;  /* 0x000000030b289819 */ /* 0x000fe400000006ff */
[----:B------:R-:W-:Y:S01]  /*20a0*/  @!P1 LEA.HI.X.SX32 R42, R42, R31, 0x1, P2 ;  /* 0x0000001f2a2a9211 */ /* 0x000fe200010f0eff */
[----:B------:R-:W2:Y:S01]  /*20b0*/  @!P1 LDG.E R3, desc[UR36][R14.64] ;  /* 0x000000240e039981 */ /* 0x000ea2000c1e1900 */
[----:B-1----:R-:W-:Y:S02]  /*20c0*/  @!P1 LEA R22, P2, R39, R22, 0x1 ;  /* 0x0000001627169211 */ /* 0x002fe400078408ff */
[----:B------:R-:W-:Y:S02]  /*20d0*/  @!P1 IADD3 R11, P3, R9, R40, RZ ;  /* 0x00000028090b9210 */ /* 0x000fe40007f7e0ff */
[----:B------:R-:W-:-:S02]  /*20e0*/  @!P1 LEA.HI.X R23, R39, R23, R42, 0x1, P2 ;  /* 0x0000001727179211 */ /* 0x000fc400010f0c2a */
[----:B------:R-:W-:Y:S02]  /*20f0*/  @!P1 LEA.HI.X.SX32 R40, R40, R31, 0x1, P3 ;  /* 0x0000001f28289211 */ /* 0x000fe400018f0eff */
[C---:B0-----:R-:W-:Y:S01]  /*2100*/  @!P1 LEA R24, P2, R11.reuse, R24, 0x1 ;  /* 0x000000180b189211 */ /* 0x041fe200078408ff */
[----:B------:R-:W4:Y:S01]  /*2110*/  @!P1 LDG.E R36, desc[UR36][R22.64] ;  /* 0x0000002416249981 */ /* 0x000f22000c1e1900 */
[----:B------:R-:W-:Y:S02]  /*2120*/  ISETP.NE.U32.AND P0, PT, RZ, UR14, PT ;  /* 0x0000000eff007c0c */ /* 0x000fe4000bf05070 */
[----:B------:R-:W-:Y:S02]  /*2130*/  @!P1 LEA.HI.X R25, R11, R25, R40, 0x1, P2 ;  /* 0x000000190b199211 */ /* 0x000fe400010f0c28 */
[----:B------:R-:W-:-:S03]  /*2140*/  ISETP.NE.AND.EX P0, PT, RZ, UR15, PT, P0 ;  /* 0x0000000fff007c0c */ /* 0x000fc6000bf05300 */
[----:B------:R-:W5:Y:S10]  /*2150*/  @!P1 LDG.E R33, desc[UR36][R24.64] ;  /* 0x0000002418219981 */ /* 0x000f74000c1e1900 */
[----:B------:R-:W-:-:S06]  /*2160*/  @P0 IMAD.MOV.U32 R11, RZ, RZ, R17 ;  /* 0x000000ffff0b0224 */ /* 0x000fcc00078e0011 */
[----:B------:R-:W5:Y:S01]  /*2170*/  @P0 LDG.E.U8 R11, desc[UR36][R10.64] ;  /* 0x000000240a0b0981 */ /* 0x000f62000c1e1100 */
[----:B------:R-:W-:Y:S01]  /*2180*/  UMOV UR4, 0xffffffff ;  /* 0xffffffff00047882 */ /* 0x000fe20000000000 */
[----:B---3--:R-:W-:-:S06]  /*2190*/  HMUL2 R12, R5, R32 ;  /* 0x00000020050c7232 */ /* 0x008fcc0000000000 */
[----:B--2---:R-:W-:-:S10]  /*21a0*/  HFMA2.MMA R12, R6, R3, R12 ;  /* 0x00000003060c7235 */ /* 0x004fd4000000000c */
[----:B----4-:R-:W-:-:S06]  /*21b0*/  HFMA2 R12, R7, R36, R12 ;  /* 0x00000024070c7231 */ /* 0x010fcc000000000c */
[----:B-----5:R-:W-:-:S10]  /*21c0*/  HFMA2.MMA R12, R8, R33, R12 ;  /* 0x00000021080c7235 */ /* 0x020fd4000000000c */
        /* <DEDUP_REMOVED lines=8> */
.L_x_1927:
[----:B------:R-:W-:Y:S01]  /*2250*/  LOP3.LUT P1, RZ, R16, 0x3, RZ, 0xc0, !PT ;  /* 0x0000000310ff7812 */ /* 0x000fe2000782c0ff */
[----:B-1----:R-:W-:Y:S01]  /*2260*/  FADD.FTZ R14, R13, R14 ;  /* 0x0000000e0d0e7221 */ /* 0x002fe20000010000 */
[----:B------:R-:W-:Y:S02]  /*2270*/  BSSY B1, `(.L_x_1867) ;  /* 0x0000014000017945 */ /* 0x000fe40003800000 */
[----:B------:R-:W-:Y:S01]  /*2280*/  ISETP.GE.OR P1, PT, R28, UR39, P1 ;  /* 0x000000271c007c0c */ /* 0x000fe20008f26670 */
[----:B------:R-:W-:-:S12]  /*2290*/  FMUL.FTZ R14, R14, UR13 ;  /* 0x0000000d0e0e7c20 */ /* 0x000fd80008410000 */
[----:B------:R-:W-:Y:S05]  /*22a0*/  @P1 BRA `(.L_x_1868) ;  /* 0x0000000000401947 */ /* 0x000fea0003800000 */
[----:B------:R-:W-:Y:S02]  /*22b0*/  ISETP.NE.U32.AND P2, PT, RZ, UR16, PT ;  /* 0x00000010ff007c0c */ /* 0x000fe4000bf45070 */
[----:B------:R-:W-:Y:S02]  /*22c0*/  ISETP.NE.U32.AND P1, PT, RZ, UR10, PT ;  /* 0x0000000aff007c0c */ /* 0x000fe4000bf25070 */
[----:B------:R-:W-:Y:S02]  /*22d0*/  ISETP.NE.AND.EX P2, PT, RZ, UR17, PT, P2 ;  /* 0x00000011ff007c0c */ /* 0x000fe4000bf45320 */
[----:B------:R-:W-:-:S11]  /*22e0*/  ISETP.NE.AND.EX P1, PT, RZ, UR11, PT, P1 ;  /* 0x0000000bff007c0c */ /* 0x000fd6000bf25310 */
[----:B------:R-:W2:Y:S04]  /*22f0*/  @P2 LDG.E.U16 R11, desc[UR36][R26.64] ;  /* 0x000000241a0b2981 */ /* 0x000ea8000c1e1500 */
[----:B------:R-:W3:Y:S01]  /*2300*/  @P1 LDG.E.U16 R12, desc[UR36][R20.64] ;  /* 0x00000024140c1981 */ /* 0x000ee2000c1e1500 */
[----:B------:R-:W-:-:S04]  /*2310*/  @P1 ISETP.GE.AND P3, PT, R28, R29, PT ;  /* 0x0000001d1c00120c */ /* 0x000fc80003f66270 */
[----:B0-----:R-:W-:-:S04]  /*2320*/  @P1 SEL R13, RZ, UR38, P3 ;  /* 0x00000026ff0d1c07 */ /* 0x001fc80009800000 */
[----:B------:R-:W-:-:S04]  /*2330*/  @P1 IADD3 R13, R28, -UR39, R13 ;  /* 0x800000271c0d1c10 */ /* 0x000fc8000fffe00d */
[----:B------:R-:W-:Y:S01]  /*2340*/  @P1 I2FP.F32.S32 R13, R13 ;  /* 0x0000000d000d1245 */ /* 0x000fe20000201400 */
[----:B--2---:R-:W-:Y:S02]  /*2350*/  @P2 HADD2.F32 R11, -RZ, R11.H0_H0 ;  /* 0x2000000bff0b2230 */ /* 0x004fe40000004100 */
[----:B---3--:R-:W-:-:S03]  /*2360*/  @P1 HADD2.F32 R12, -RZ, R12.H0_H0 ;  /* 0x2000000cff0c1230 */ /* 0x008fc60000004100 */
[----:B------:R-:W-:-:S04]  /*2370*/  @P2 FADD.FTZ R14, R14, R11 ;  /* 0x0000000b0e0e2221 */ /* 0x000fc80000010000 */
[----:B------:R-:W-:-:S05]  /*2380*/  @P1 FFMA.FTZ R14, R13, R12, R14 ;  /* 0x0000000c0d0e1223 */ /* 0x000fca000001000e */
[----:B------:R1:W-:Y:S01]  /*2390*/  STS [R30], R14 ;  /* 0x0000000e1e007388 */ /* 0x0003e20000000800 */
[----:B------:R-:W-:-:S07]  /*23a0*/  @!P0 FMNMX.FTZ R0, R0, R14, !PT ;  /* 0x0000000e00008209 */ /* 0x000fce0007810000 */
.L_x_1868:
[----:B------:R-:W-:Y:S05]  /*23b0*/  BSYNC B1 ;  /* 0x0000000000017941 */ /* 0x000fea0003800000 */
.L_x_1867:
[----:B------:R-:W-:Y:S01]  /*23c0*/  IADD3 R28, R28, 0x10, RZ ;  /* 0x000000101c1c7810 */ /* 0x000fe20007ffe0ff */
[----:B-1----:R-:W-:Y:S01]  /*23d0*/  VIADD R30, R30, 0x40 ;  /* 0x000000401e1e7836 */ /* 0x002fe20000000000 */
[----:B------:R-:W-:Y:S02]  /*23e0*/  IADD3 R26, P2, R26, 0x20, RZ ;  /* 0x000000201a1a7810 */ /* 0x000fe40007f5e0ff */
[----:B------:R-:W-:Y:S02]  /*23f0*/  ISETP.GE.AND P0, PT, R28, UR5, PT ;  /* 0x000000051c007c0c */ /* 0x000fe4000bf06270 */
[----:B------:R-:W-:Y:S01]  /*2400*/  IADD3 R10, P1, R10, 0x10, RZ ;  /* 0x000000100a0a7810 */ /* 0x000fe20007f3e0ff */
[----:B------:R-:W-:-:S03]  /*2410*/  IMAD.X R27, RZ, RZ, R27, P2 ;  /* 0x000000ffff1b7224 */ /* 0x000fc600010e061b */
[----:B------:R-:W-:-:S07]  /*2420*/  IADD3.X R17, RZ, R17, RZ, P1, !PT ;  /* 0x00000011ff117210 */ /* 0x000fce0000ffe4ff */
[----:B------:R-:W-:Y:S05]  /*2430*/  @!P0 BRA `(.L_x_1869) ;  /* 0xfffffff800848947 */ /* 0x000fea000383ffff */
.L_x_1865:
[----:B------:R-:W-:Y:S05]  /*2440*/  BSYNC B0 ;  /* 0x0000000000007941 */ /* 0x000fea0003800000 */
.L_x_1864:
[----:B------:R-:W-:Y:S01]  /*2450*/  UMOV UR4, 0xffffffff ;  /* 0xffffffff00047882 */ /* 0x000fe20000000000 */
[----:B------:R-:W-:Y:S02]  /*2460*/  SHF.R.S32.HI R5, RZ, 0x1f, R16 ;  /* 0x0000001fff057819 */ /* 0x000fe40000011410 */
[----:B------:R-:W-:Y:S05]  /*2470*/  BRA.DIV UR4, `(.L_x_1870) ;  /* 0x0000003604887947 */ /* 0x000fea000b800000 */
[----:B------:R-:W0:Y:S02]  /*2480*/  SHFL.BFLY PT, R14, R0, 0x10, 0x1f ;  /* 0x0e001f00000e7f89 */ /* 0x000e2400000e0000 */
[----:B0-----:R-:W-:-:S05]  /*2490*/  FMNMX.FTZ R13, R14, R0, !PT ;  /* 0x000000000e0d7209 */ /* 0x001fca0007810000 */
[----:B------:R-:W0:Y:S02]  /*24a0*/  SHFL.BFLY PT, R14, R13, 0x8, 0x1f ;  /* 0x0d001f000d0e7f89 */ /* 0x000e2400000e0000 */
[----:B0-----:R-:W-:-:S05]  /*24b0*/  FMNMX.FTZ R3, R13, R14, !PT ;  /* 0x0000000e0d037209 */ /* 0x001fca0007810000 */
[----:B------:R0:W3:Y:S02]  /*24c0*/  SHFL.BFLY PT, R14, R3, 0x4, 0x1f ;  /* 0x0c801f00030e7f89 */ /* 0x0000e400000e0000 */
.L_x_1932:
[----:B------:R-:W-:Y:S01]  /*24d0*/  LEA.HI R0, R5, R16, RZ, 0x5 ;  /* 0x0000001005007211 */ /* 0x000fe200078f28ff */
[----:B------:R-:W-:Y:S05]  /*24e0*/  WARPSYNC.ALL ;  /* 0x0000000000007948 */ /* 0x000fea0003800000 */
[----:B------:R-:W-:-:S04]  /*24f0*/  LOP3.LUT R5, R0, 0xffffffe0, RZ, 0xc0, !PT ;  /* 0xffffffe000057812 */ /* 0x000fc800078ec0ff */
[----:B------:R-:W-:-:S04]  /*2500*/  IADD3 R5, -R5, R16, RZ ;  /* 0x0000001005057210 */ /* 0x000fc80007ffe1ff */
        /* <DEDUP_REMOVED lines=10> */
[----:B------:R-:W-:-:S04]  /*25b0*/  IMAD.MOV.U32 R6, RZ, RZ, RZ ;  /* 0x000000ffff067224 */ /* 0x000fc800078e00ff */
        /* <DEDUP_REMOVED lines=9> */
[----:B0-----:R-:W-:Y:S02]  /*2650*/  FMNMX.FTZ R4, R0, R3, !PT ;  /* 0x0000000300047209 */ /* 0x001fe40007810000 */
[----:B------:R-:W-:-:S03]  /*2660*/  IADD3 R0, R16, UR42, RZ ;  /* 0x0000002a10007c10 */ /* 0x000fc6000fffe0ff */
[----:B------:R0:W3:Y:S01]  /*2670*/  SHFL.IDX PT, R9, R4, RZ, 0x1f ;  /* 0x00001fff04097589 */ /* 0x0000e200000e0000 */
        /* <DEDUP_REMOVED lines=9> */
[----:B0-----:R-:W-:-:S02]  /*2710*/  LEA R11, R4, R3, 0x18 ;  /* 0x00000003040b7211 */ /* 0x001fc400078ec0ff */
[----:B------:R-:W-:-:S09]  /*2720*/  MOV R3, R0 ;  /* 0x0000000000037202 */ /* 0x000fd20000000f00 */
.L_x_1876:
[----:B0-----:R-:W-:Y:S01]  /*2730*/  VIADD R4, R3, -UR42 ;  /* 0x8000002a03047c36 */ /* 0x001fe20008000000 */
        /* <DEDUP_REMOVED lines=8> */
[----:B------:R-:W4:Y:S02]  /*27c0*/  LDG.E.U8 R4, desc[UR36][R4.64] ;  /* 0x0000002404047981 */ /* 0x000f24000c1e1100 */
[----:B----4-:R-:W-:-:S13]  /*27d0*/  ISETP.NE.AND P2, PT, R4, RZ, PT ;  /* 0x000000ff0400720c */ /* 0x010fda0003f45270 */
[----:B------:R-:W-:Y:S01]  /*27e0*/  @P2 IMAD.MOV.U32 R7, RZ, RZ, RZ ;  /* 0x000000ffff072224 */ /* 0x000fe200078e00ff */
[----:B------:R-:W-:Y:S06]  /*27f0*/  @P2 BRA `(.L_x_1875) ;  /* 0x0000000000102947 */ /* 0x000fec0003800000 */
.L_x_1874:
[----:B------:R-:W3:Y:S02]  /*2800*/  LDS R4, [R8] ;  /* 0x0000000008047984 */ /* 0x000ee40000000800 */
[----:B---3--:R-:W-:-:S04]  /*2810*/  FADD.FTZ R4, -R9, R4 ;  /* 0x0000000409047221 */ /* 0x008fc80000010100 */
[----:B------:R-:W-:-:S04]  /*2820*/  FMUL.FTZ R4, R4, 1.4426950216293334961 ;  /* 0x3fb8aa3b04047820 */ /* 0x000fc80000410000 */
[----:B------:R0:W4:Y:S03]  /*2830*/  MUFU.EX2 R7, R4 ;  /* 0x0000000400077308 */ /* 0x0001260000000800 */
.L_x_1875:
[----:B------:R-:W-:Y:S05]  /*2840*/  BSYNC B1 ;  /* 0x0000000000017941 */ /* 0x000fea0003800000 */
.L_x_1873:
[----:B----4-:R4:W-:Y:S01]  /*2850*/  STS [R8], R7 ;  /* 0x0000000708007388 */ /* 0x0109e20000000800 */
[----:B------:R-:W-:Y:S01]  /*2860*/  IADD3 R3, R3, 0x40, RZ ;  /* 0x0000004003037810 */ /* 0x000fe20007ffe0ff */
[----:B------:R-:W-:-:S03]  /*2870*/  FADD.FTZ R6, R7, R6 ;  /* 0x0000000607067221 */ /* 0x000fc60000010000 */
[----:B------:R-:W-:-:S13]  /*2880*/  ISETP.GT.AND P2, PT, R3, UR39, PT ;  /* 0x0000002703007c0c */ /* 0x000fda000bf44270 */
[----:B----4-:R-:W-:Y:S05]  /*2890*/  @!P2 BRA `(.L_x_1876) ;  /* 0xfffffffc00a4a947 */ /* 0x010fea000383ffff */
.L_x_1872:
[----:B------:R-:W-:Y:S05]  /*28a0*/  BSYNC B0 ;  /* 0x0000000000007941 */ /* 0x000fea0003800000 */
.L_x_1871:
[----:B------:R-:W4:Y:S01]  /*28b0*/  SHFL.BFLY PT, R3, R6, 0x10, 0x1f ;  /* 0x0e001f0006037f89 */ /* 0x000f2200000e0000 */
[----:B---3--:R-:W-:Y:S01]  /*28c0*/  LOP3.LUT P0, R9, R16, 0x1f, RZ, 0xc0, !PT ;  /* 0x0000001f10097812 */ /* 0x008fe2000780c0ff */
[----:B------:R-:W-:Y:S01]  /*28d0*/  ULDC UR7, c[0x0][0x29c] ;  /* 0x0000a70000077ab9 */ /* 0x000fe20000000800 */
[----:B------:R-:W-:Y:S01]  /*28e0*/  ULDC UR8, c[0x0][0x284] ;  /* 0x0000a10000087ab9 */ /* 0x000fe20000000800 */
[----:B------:R-:W3:Y:S01]  /*28f0*/  S2UR UR9, SR_CgaCtaId ;  /* 0x00000000000979c3 */ /* 0x000ee20000008800 */
        /* <DEDUP_REMOVED lines=10> */
[----:B----4-:R-:W-:Y:S01]  /*29a0*/  FADD.FTZ R3, R3, R6 ;  /* 0x0000000603037221 */ /* 0x010fe20000010000 */
[----:B------:R-:W-:Y:S01]  /*29b0*/  @!P0 MOV R6, 0x400 ;  /* 0x0000040000068802 */ /* 0x000fe20000000f00 */
[----:B------:R-:W-:Y:S01]  /*29c0*/  ULDC.U8 UR4, c[0x0][0x31c] ;  /* 0x0000c70000047ab9 */ /* 0x000fe20000000000 */
[----:B------:R-:W-:Y:S02]  /*29d0*/  USHF.L.U32 UR5, UR5, 0x2, URZ ;  /* 0x0000000205057899 */ /* 0x000fe4000800063f */
[----:B0-----:R-:W0:Y:S01]  /*29e0*/  SHFL.BFLY PT, R4, R3, 0x8, 0x1f ;  /* 0x0d001f0003047f89 */ /* 0x001e2200000e0000 */
[----:B---3--:R-:W-:Y:S02]  /*29f0*/  ULEA UR10, UR9, UR6, 0x18 ;  /* 0x00000006090a7291 */ /* 0x008fe4000f8ec03f */
        /* <DEDUP_REMOVED lines=11> */
[----:B------:R-:W-:Y:S01]  /*2ab0*/  @!P0 IMAD.IADD R4, R4, 0x1, R3 ;  /* 0x0000000104048824 */ /* 0x000fe200078e0203 */
[----:B-1----:R-:W-:-:S04]  /*2ac0*/  @!P2 LEA R6, R13, R6, 0x18 ;  /* 0x000000060d06a211 */ /* 0x002fc800078ec0ff */
        /* <DEDUP_REMOVED lines=15> */
[----:B------:R-:W3:Y:S02]  /*2bc0*/  S2UR UR5, SR_CTAID.Y ;  /* 0x00000000000579c3 */ /* 0x000ee40000002600 */
[----:B---3--:R-:W-:-:S03]  /*2bd0*/  UIMAD UR5, UR5, UR9, UR4 ;  /* 0x00000009050572a4 */ /* 0x008fc6000f8e0204 */
[----:B------:R-:W-:Y:S02]  /*2be0*/  ULDC UR4, c[0x0][0x318] ;  /* 0x0000c60000047ab9 */ /* 0x000fe40000000800 */
[----:B------:R-:W-:-:S04]  /*2bf0*/  UIMAD UR4, UR5, UR4, UR7 ;  /* 0x00000004050472a4 */ /* 0x000fc8000f8e0207 */
[----:B------:R-:W-:-:S04]  /*2c00*/  UIMAD UR4, UR4, UR8, URZ ;  /* 0x00000008040472a4 */ /* 0x000fc8000f8e023f */
[----:B------:R-:W-:-:S12]  /*2c10*/  USHF.R.S32.HI UR5, URZ, 0x1f, UR4 ;  /* 0x0000001f3f057899 */ /* 0x000fd80008011404 */
.L_x_1877:
[----:B------:R-:W-:Y:S01]  /*2c20*/  ULDC.64 UR8, c[0x0][0x310] ;  /* 0x0000c40000087ab9 */ /* 0x000fe20000000a00 */
[----:B------:R-:W-:Y:S04]  /*2c30*/  BSSY B0, `(.L_x_1878) ;  /* 0x0000014000007945 */ /* 0x000fe80003800000 */
[----:B------:R-:W-:Y:S05]  /*2c40*/  @P1 BRA `(.L_x_1879) ;  /* 0x0000000000481947 */ /* 0x000fea0003800000 */
[----:B-1----:R-:W-:-:S04]  /*2c50*/  FADD.FTZ R3, R3, 9.9999999747524270788e-07 ;  /* 0x358637bd03037421 */ /* 0x002fc80000010000 */
[----:B------:R1:W3:Y:S03]  /*2c60*/  MUFU.RCP R8, R3 ;  /* 0x0000000300087308 */ /* 0x0002e60000001000 */
.L_x_1881:
[----:B-1-3--:R-:W-:-:S05]  /*2c70*/  VIADD R4, R0, -UR42 ;  /* 0x8000002a00047c36 */ /* 0x00afca0008000000 */
[C---:B-1----:R-:W-:Y:S02]  /*2c80*/  LEA R3, R4.reuse, UR10, 0x2 ;  /* 0x0000000a04037c11 */ /* 0x042fe4000f8e10ff */
[----:B------:R-:W-:-:S04]  /*2c90*/  LEA R4, R4, UR11, 0x1 ;  /* 0x0000000b04047c11 */ /* 0x000fc8000f8e08ff */
[----:B------:R-:W3:Y:S02]  /*2ca0*/  LDS R3, [R3] ;  /* 0x0000000003037984 */ /* 0x000ee40000000800 */
[----:B---3--:R-:W-:-:S05]  /*2cb0*/  FMUL.FTZ R7, R3, R8 ;  /* 0x0000000803077220 */ /* 0x008fca0000410000 */
        /* <DEDUP_REMOVED lines=8> */
.L_x_1880:
[----:B------:R-:W-:-:S04]  /*2d40*/  IADD3 R0, R0, 0x40, RZ ;  /* 0x0000004000007810 */ /* 0x000fc80007ffe0ff */
[----:B------:R-:W-:-:S13]  /*2d50*/  ISETP.GT.AND P1, PT, R0, UR39, PT ;  /* 0x0000002700007c0c */ /* 0x000fda000bf24270 */
[----:B------:R-:W-:Y:S05]  /*2d60*/  @!P1 BRA `(.L_x_1881) ;  /* 0xfffffffc00c09947 */ /* 0x000fea000383ffff */
.L_x_1879:
[----:B------:R-:W-:Y:S05]  /*2d70*/  BSYNC B0 ;  /* 0x0000000000007941 */ /* 0x000fea0003800000 */
.L_x_1878:
[----:B------:R-:W-:Y:S01]  /*2d80*/  USHF.R.S32.HI UR4, URZ, 0x1f, UR39 ;  /* 0x0000001f3f047899 */ /* 0x000fe20008011427 */
[----:B-1----:R-:W-:Y:S01]  /*2d90*/  SHF.R.S32.HI R3, RZ, 0x1f, R16 ;  /* 0x0000001fff037819 */ /* 0x002fe20000011410 */
[----:B------:R-:W-:Y:S01]  /*2da0*/  ULDC.64 UR8, c[0x0][0x240] ;  /* 0x0000900000087ab9 */ /* 0x000fe20000000a00 */
[----:B------:R-:W-:Y:S01]  /*2db0*/  ULDC UR5, c[0x0][0x284] ;  /* 0x0000a10000057ab9 */ /* 0x000fe20000000800 */
[----:B------:R-:W-:Y:S01]  /*2dc0*/  ULEA.HI UR4, UR4, UR39, URZ, 0x4 ;  /* 0x0000002704047291 */ /* 0x000fe2000f8f203f */
[----:B------:R-:W-:Y:S02]  /*2dd0*/  ISETP.NE.U32.AND P0, PT, RZ, UR8, PT ;  /* 0x00000008ff007c0c */ /* 0x000fe4000bf05070 */
[----:B------:R-:W-:Y:S02]  /*2de0*/  CS2R R10, SRZ ;  /* 0x00000000000a7805 */ /* 0x000fe4000001ff00 */
[----:B------:R-:W-:Y:S01]  /*2df0*/  LEA.HI R3, R3, R16, RZ, 0x2 ;  /* 0x0000001003037211 */ /* 0x000fe200078f10ff */
[----:B------:R-:W-:Y:S01]  /*2e00*/  ULOP3.LUT UR4, UR4, 0xfffffff0, URZ, 0xc0, !UPT ;  /* 0xfffffff004047892 */ /* 0x000fe2000f8ec03f */
[----:B------:R-:W-:-:S02]  /*2e10*/  ISETP.NE.AND.EX P0, PT, RZ, UR9, PT, P0 ;  /* 0x00000009ff007c0c */ /* 0x000fc4000bf05300 */
[----:B------:R-:W-:Y:S02]  /*2e20*/  CS2R R8, SRZ ;  /* 0x0000000000087805 */ /* 0x000fe4000001ff00 */
[----:B------:R-:W-:Y:S01]  /*2e30*/  LOP3.LUT R3, R3, 0xfffffffc, RZ, 0xc0, !PT ;  /* 0xfffffffc03037812 */ /* 0x000fe200078ec0ff */
[----:B------:R-:W-:Y:S01]  /*2e40*/  UIADD3 UR4, -UR4, UR39, URZ ;  /* 0x0000002704047290 */ /* 0x000fe2000fffe13f */
[----:B------:R-:W-:-:S03]  /*2e50*/  MOV R37, UR5 ;  /* 0x0000000500257c02 */ /* 0x000fc60008000f00 */
[----:B------:R-:W-:Y:S02]  /*2e60*/  IMAD.IADD R0, R16, 0x1, -R3 ;  /* 0x0000000110007824 */ /* 0x000fe400078e0a03 */
[----:B------:R-:W-:Y:S02]  /*2e70*/  ISETP.NE.OR P0, PT, R35, UR4, !P0 ;  /* 0x0000000423007c0c */ /* 0x000fe4000c705670 */
[----:B------:R-:W-:Y:S02]  /*2e80*/  VIMNMX R40, R37, UR39, PT ;  /* 0x0000002725287c48 */ /* 0x000fe4000bfe0100 */
[----:B------:R-:W-:-:S09]  /*2e90*/  SHF.L.U32 R0, R0, 0x3, RZ ;  /* 0x0000000300007819 */ /* 0x000fd200000006ff */
[----:B---3--:R-:W1:Y:S01]  /*2ea0*/  @!P0 S2R R5, SR_CTAID.X ;  /* 0x0000000000058919 */ /* 0x008e620000002500 */
[----:B------:R-:W3:Y:S01]  /*2eb0*/  @!P0 LDC.64 R12, c[0x0][0x240] ;  /* 0x00009000ff0c8b82 */ /* 0x000ee20000000a00 */
[----:B------:R-:W-:Y:S01]  /*2ec0*/  ISETP.GE.AND P1, PT, R34, R40, PT ;  /* 0x000000282200720c */ /* 0x000fe20003f26270 */
[----:B------:R-:W-:Y:S01]  /*2ed0*/  IMAD R38, R38, R37, R0 ;  /* 0x0000002526267224 */ /* 0x000fe200078e0200 */
[----:B------:R-:W-:Y:S01]  /*2ee0*/  BSSY B0, `(.L_x_1882) ;  /* 0x00000ae000007945 */ /* 0x000fe20003800000 */
[----:B------:R-:W-:Y:S01]  /*2ef0*/  HFMA2.MMA R24, -RZ, RZ, 0, 0 ;  /* 0x00000000ff187435 */ /* 0x000fe200000001ff */
[----:B0-----:R-:W-:Y:S01]  /*2f00*/  CS2R R6, SRZ ;  /* 0x0000000000067805 */ /* 0x001fe2000001ff00 */
[----:B--2---:R-:W-:Y:S01]  /*2f10*/  IMAD.MOV.U32 R18, RZ, RZ, RZ ;  /* 0x000000ffff127224 */ /* 0x004fe200078e00ff */
[----:B------:R-:W-:Y:S02]  /*2f20*/  MOV R17, RZ ;  /* 0x000000ff00117202 */ /* 0x000fe40000000f00 */
[----:B------:R-:W-:Y:S01]  /*2f30*/  SHF.R.S32.HI R36, RZ, 0x1f, R38 ;  /* 0x0000001fff247819 */ /* 0x000fe20000011426 */
[----:B-1----:R-:W-:-:S04]  /*2f40*/  @!P0 IMAD R3, R5, 0x20, R0 ;  /* 0x0000002005038824 */ /* 0x002fc800078e0200 */
[----:B---3--:R-:W-:Y:S01]  /*2f50*/  @!P0 IMAD.WIDE R12, R3, 0x2, R12 ;  /* 0x00000002030c8825 */ /* 0x008fe200078e020c */
        /* <DEDUP_REMOVED lines=9> */
[----:B------:R-:W-:Y:S01]  /*2ff0*/  IMAD.MOV.U32 R17, RZ, RZ, RZ ;  /* 0x000000ffff117224 */ /* 0x000fe200078e00ff */
[----:B------:R-:W-:Y:S01]  /*3000*/  MOV R39, R34 ;  /* 0x0000002200277202 */ /* 0x000fe20000000f00 */
[----:B------:R-:W-:Y:S01]  /*3010*/  IMAD.MOV.U32 R18, RZ, RZ, RZ ;  /* 0x000000ffff127224 */ /* 0x000fe200078e00ff */
[----:B------:R-:W-:Y:S02]  /*3020*/  IADD3 R3, -R6, -0x2, -R35 ;  /* 0xfffffffe06037810 */ /* 0x000fe40007ffe923 */
[----:B------:R-:W-:Y:S02]  /*3030*/  CS2R R6, SRZ ;  /* 0x0000000000067805 */ /* 0x000fe4000001ff00 */
[----:B------:R-:W-:-:S02]  /*3040*/  MOV R24, RZ ;  /* 0x000000ff00187202 */ /* 0x000fc40000000f00 */
        /* <DEDUP_REMOVED lines=15> */
[----:B------:R-:W-:-:S04]  /*3140*/  LEA R20, P1, R33, UR4, 0x1 ;  /* 0x0000000421147c11 */ /* 0x000fc8000f8208ff */
[----:B------:R-:W-:-:S09]  /*3150*/  LEA.HI.X R33, R33, UR5, R14, 0x1, P1 ;  /* 0x0000000521217c11 */ /* 0x000fd200088f0c0e */
.L_x_1886:
        /* <DEDUP_REMOVED lines=28> */
.L_x_1885:
[----:B------:R-:W-:Y:S05]  /*3320*/  BSYNC B1 ;  /* 0x0000000000017941 */ /* 0x000fea0003800000 */
.L_x_1884:
        /* <DEDUP_REMOVED lines=9> */
[----:B------:R-:W-:Y:S01]  /*33c0*/  IMAD.IADD R13, R38, 0x1, R45 ;  /* 0x00000001260d7824 */ /* 0x000fe200078e022d */
[----:B------:R-:W-:Y:S02]  /*33d0*/  IADD3 R45, R45, 0x600, RZ ;  /* 0x000006002d2d7810 */ /* 0x000fe40007ffe0ff */
[----:B------:R-:W-:Y:S02]  /*33e0*/  IADD3 R43, R12, UR10, RZ ;  /* 0x0000000a0c2b7c10 */ /* 0x000fe4000fffe0ff */
[----:B-1----:R-:W-:Y:S01]  /*33f0*/  LEA RZ, P1, R41, R32, 0x1 ;  /* 0x0000002029ff7211 */ /* 0x002fe200078208ff */
[----:B------:R-:W-:-:S03]  /*3400*/  IMAD.U32 R42, R13, 0x2, R32 ;  /* 0x000000020d2a7824 */ /* 0x000fc600078e0020 */
[----:B------:R-:W-:-:S09]  /*3410*/  LEA.HI.X R41, R41, R33, R14, 0x1, P1 ;  /* 0x0000002129297211 */ /* 0x000fd200008f0c0e */
.L_x_1887:
[----:B------:R-:W-:Y:S01]  /*3420*/  IMAD.MOV.U32 R12, RZ, RZ, R42 ;  /* 0x000000ffff0c7224 */ /* 0x000fe200078e002a */
[----:B------:R-:W-:Y:S01]  /*3430*/  MOV R13, R41 ;  /* 0x00000029000d7202 */ /* 0x000fe20000000f00 */
[----:B------:R-:W-:Y:S01]  /*3440*/  VIADD R21, R45, 0xfffffc00 ;  /* 0xfffffc002d157836 */ /* 0x000fe20000000000 */
[----:B------:R-:W0:Y:S04]  /*3450*/  LDS.U16 R44, [R43+-0x40] ;  /* 0xffffc0002b2c7984 */ /* 0x000e280000000400 */
[----:B------:R-:W2:Y:S01]  /*3460*/  LDG.E.128 R12, desc[UR36][R12.64] ;  /* 0x000000240c0c7981 */ /* 0x000ea2000c1e1d00 */
[----:B------:R-:W-:-:S04]  /*3470*/  IADD3 R20, P1, R38, R21, RZ ;  /* 0x0000001526147210 */ /* 0x000fc80007f3e0ff */
[----:B------:R-:W-:Y:S02]  /*3480*/  LEA.HI.X.SX32 R21, R21, R36, 0x1, P1 ;  /* 0x0000002415157211 */ /* 0x000fe400008f0eff */
[----:B------:R-:W-:-:S04]  /*3490*/  LEA R28, P1, R20, R32, 0x1 ;  /* 0x00000020141c7211 */ /* 0x000fc800078208ff */
[----:B------:R-:W-:-:S05]  /*34a0*/  LEA.HI.X R29, R20, R33, R21, 0x1, P1 ;  /* 0x00000021141d7211 */ /* 0x000fca00008f0c15 */
[----:B------:R-:W3:Y:S01]  /*34b0*/  LDG.E.128 R20, desc[UR36][R28.64] ;  /* 0x000000241c147981 */ /* 0x000ee2000c1e1d00 */
[----:B0-----:R-:W-:Y:S02]  /*34c0*/  HADD2.F32 R44, -RZ, R44.H0_H0 ;  /* 0x2000002cff2c7230 */ /* 0x001fe40000004100 */
[----:B--2---:R-:W-:Y:S02]  /*34d0*/  HADD2.F32 R25, -RZ, R12.H0_H0 ;  /* 0x2000000cff197230 */ /* 0x004fe40000004100 */
[----:B------:R-:W-:-:S03]  /*34e0*/  HADD2.F32 R27, -RZ, R13.H0_H0 ;  /* 0x2000000dff1b7230 */ /* 0x000fc60000004100 */
[C---:B------:R-:W-:Y:S01]  /*34f0*/  FFMA.FTZ R17, R44.reuse, R25, R17 ;  /* 0x000000192c117223 */ /* 0x040fe20000010011 */
[----:B------:R-:W-:Y:S02]  /*3500*/  HADD2.F32 R25, -RZ, R12.H1_H1 ;  /* 0x3000000cff197230 */ /* 0x000fe40000004100 */
[----:B------:R-:W-:-:S03]  /*3510*/  FFMA.FTZ R12, R44, R27, R24 ;  /* 0x0000001b2c0c7223 */ /* 0x000fc60000010018 */
        /* <DEDUP_REMOVED lines=16> */
[----:B---3--:R-:W-:Y:S02]  /*3620*/  HADD2.F32 R15, -RZ, R22.H0_H0 ;  /* 0x20000016ff0f7230 */ /* 0x008fe40000004100 */
[C---:B------:R-:W-:Y:S01]  /*3630*/  FFMA.FTZ R4, R44.reuse, R13, R4 ;  /* 0x0000000d2c047223 */ /* 0x040fe20000010004 */
[----:B------:R-:W-:Y:S02]  /*3640*/  HADD2.F32 R13, -RZ, R20.H0_H0 ;  /* 0x20000014ff0d7230 */ /* 0x000fe40000004100 */
[----:B------:R-:W-:Y:S01]  /*3650*/  FFMA.FTZ R3, R44, R14, R3 ;  /* 0x0000000e2c037223 */ /* 0x000fe20000010003 */
[----:B------:R-:W-:Y:S01]  /*3660*/  HADD2.F32 R22, -RZ, R22.H1_H1 ;  /* 0x30000016ff167230 */ /* 0x000fe20000004100 */
[----:B------:R-:W0:Y:S02]  /*3670*/  LDS.U16 R14, [R43+-0x20] ;  /* 0xffffe0002b0e7984 */ /* 0x000e240000000400 */
[----:B0-----:R-:W-:-:S05]  /*3680*/  HADD2.F32 R14, -RZ, R14.H0_H0 ;  /* 0x2000000eff0e7230 */ /* 0x001fca0000004100 */
[C---:B------:R-:W-:Y:S01]  /*3690*/  FFMA.FTZ R17, R14.reuse, R13, R17 ;  /* 0x0000000d0e117223 */ /* 0x040fe20000010011 */
[----:B------:R-:W-:Y:S02]  /*36a0*/  HADD2.F32 R13, -RZ, R20.H1_H1 ;  /* 0x30000014ff0d7230 */ /* 0x000fe40000004100 */
[C---:B------:R-:W-:Y:S01]  /*36b0*/  FFMA.FTZ R15, R14.reuse, R15, R6 ;  /* 0x0000000f0e0f7223 */ /* 0x040fe20000010006 */
[--C-:B------:R-:W-:Y:S01]  /*36c0*/  HADD2.F32 R20, -RZ, R21.reuse.H1_H1 ;  /* 0x30000015ff147230 */ /* 0x100fe20000004100 */
[----:B------:R-:W-:Y:S01]  /*36d0*/  LDS.U16 R6, [R43+0x20] ;  /* 0x000020002b067984 */ /* 0x000fe20000000400 */
[C---:B------:R-:W-:Y:S01]  /*36e0*/  FFMA.FTZ R5, R14.reuse, R22, R5 ;  /* 0x000000160e057223 */ /* 0x040fe20000010005 */
[C---:B------:R-:W-:Y:S01]  /*36f0*/  FFMA.FTZ R18, R14.reuse, R13, R18 ;  /* 0x0000000d0e127223 */ /* 0x040fe20000010012 */
[----:B------:R-:W-:Y:S02]  /*3700*/  HADD2.F32 R13, -RZ, R21.H0_H0 ;  /* 0x20000015ff0d7230 */ /* 0x000fe40000004100 */
[----:B------:R-:W-:Y:S01]  /*3710*/  FFMA.FTZ R7, R14, R20, R7 ;  /* 0x000000140e077223 */ /* 0x000fe20000010007 */
[----:B------:R-:W-:-:S02]  /*3720*/  HADD2.F32 R21, -RZ, R23.H0_H0 ;  /* 0x20000017ff157230 */ /* 0x000fc40000004100 */
[----:B------:R-:W-:Y:S02]  /*3730*/  HADD2.F32 R20, -RZ, R23.H1_H1 ;  /* 0x30000017ff147230 */ /* 0x000fe40000004100 */
[C---:B------:R-:W-:Y:S02]  /*3740*/  FFMA.FTZ R13, R14.reuse, R13, R12 ;  /* 0x0000000d0e0d7223 */ /* 0x040fe4000001000c */
[----:B------:R0:W1:Y:S01]  /*3750*/  LDS.U16 R12, [R43] ;  /* 0x000000002b0c7984 */ /* 0x0000620000000400 */
[C---:B------:R-:W-:Y:S01]  /*3760*/  FFMA.FTZ R4, R14.reuse, R21, R4 ;  /* 0x000000150e047223 */ /* 0x040fe20000010004 */
[----:B------:R-:W-:Y:S01]  /*3770*/  FFMA.FTZ R3, R14, R20, R3 ;  /* 0x000000140e037223 */ /* 0x000fe20000010003 */
[----:B0-----:R-:W-:Y:S01]  /*3780*/  IADD3 R43, R43, 0x80, RZ ;  /* 0x000000802b2b7810 */ /* 0x001fe20007ffe0ff */
[----:B-1----:R-:W-:Y:S02]  /*3790*/  HADD2.F32 R12, -RZ, R12.H0_H0 ;  /* 0x2000000cff0c7230 */ /* 0x002fe40000004100 */
[----:B--2---:R-:W-:-:S02]  /*37a0*/  HADD2.F32 R14, -RZ, R24.H0_H0 ;  /* 0x20000018ff0e7230 */ /* 0x004fc40000004100 */
[----:B------:R-:W-:Y:S02]  /*37b0*/  HADD2.F32 R21, -RZ, R24.H1_H1 ;  /* 0x30000018ff157230 */ /* 0x000fe40000004100 */
[--C-:B------:R-:W-:Y:S02]  /*37c0*/  HADD2.F32 R20, -RZ, R25.reuse.H1_H1 ;  /* 0x30000019ff147230 */ /* 0x100fe40000004100 */
[C---:B------:R-:W-:Y:S01]  /*37d0*/  FFMA.FTZ R17, R12.reuse, R14, R17 ;  /* 0x0000000e0c117223 */ /* 0x040fe20000010011 */
[----:B------:R-:W-:Y:S02]  /*37e0*/  HADD2.F32 R14, -RZ, R25.H0_H0 ;  /* 0x20000019ff0e7230 */ /* 0x000fe40000004100 */
        /* <DEDUP_REMOVED lines=11> */
[----:B------:R-:W-:-:S02]  /*38a0*/  HADD2.F32 R21, -RZ, R28.H1_H1 ;  /* 0x3000001cff157230 */ /* 0x000fc40000004100 */
[----:B------:R-:W-:Y:S01]  /*38b0*/  FFMA.FTZ R5, R12, R26, R5 ;  /* 0x0000001a0c057223 */ /* 0x000fe20000010005 */
[----:B------:R-:W-:Y:S02]  /*38c0*/  HADD2.F32 R12, -RZ, R6.H0_H0 ;  /* 0x20000006ff0c7230 */ /* 0x000fe40000004100 */
[----:B------:R-:W-:Y:S02]  /*38d0*/  HADD2.F32 R6, -RZ, R28.H0_H0 ;  /* 0x2000001cff067230 */ /* 0x000fe40000004100 */
        /* <DEDUP_REMOVED lines=10> */
[C---:B------:R-:W-:Y:S01]  /*3980*/  FFMA.FTZ R5, R12.reuse, R30, R5 ;  /* 0x0000001e0c057223 */ /* 0x040fe20000010005 */
[C---:B------:R-:W-:Y:S01]  /*3990*/  FFMA.FTZ R4, R12.reuse, R23, R4 ;  /* 0x000000170c047223 */ /* 0x040fe20000010004 */
[----:B------:R-:W-:Y:S01]  /*39a0*/  FFMA.FTZ R3, R12, R22, R3 ;  /* 0x000000160c037223 */ /* 0x000fe20000010003 */
[----:B------:R-:W-:Y:S06]  /*39b0*/  @!P1 BRA `(.L_x_1887) ;  /* 0xfffffff800989947 */ /* 0x000fec000383ffff */
.L_x_1883:
[----:B------:R-:W-:Y:S05]  /*39c0*/  BSYNC B0 ;  /* 0x0000000000007941 */ /* 0x000fea0003800000 */
.L_x_1882:
[----:B------:R-:W-:Y:S01]  /*39d0*/  ISETP.GE.AND P1, PT, R34, UR39, PT ;  /* 0x0000002722007c0c */ /* 0x000fe2000bf26270 */
[----:B------:R-:W-:Y:S01]  /*39e0*/  ULDC.64 UR8, c[0x0][0x250] ;  /* 0x0000940000087ab9 */ /* 0x000fe20000000a00 */
[----:B------:R-:W-:Y:S11]  /*39f0*/  BSSY B0, `(.L_x_1888) ;  /* 0x00000b0000007945 */ /* 0x000ff60003800000 */
[----:B------:R-:W-:Y:S05]  /*3a00*/  @P1 BRA `(.L_x_1889) ;  /* 0x0000000800b81947 */ /* 0x000fea0003800000 */
[----:B------:R-:W-:Y:S01]  /*3a10*/  LOP3.LUT R20, RZ, R35, RZ, 0x33, !PT ;  /* 0x00000023ff147212 */ /* 0x000fe200078e33ff */
        /* <DEDUP_REMOVED lines=56> */
.L_x_1893:
[----:B------:R-:W-:Y:S05]  /*3da0*/  BSYNC B2 ;  /* 0x0000000000027941 */ /* 0x000fea0003800000 */
.L_x_1892:
[----:B------:R-:W-:-:S07]  /*3db0*/  IADD3 R34, R34, 0x10, RZ ;  /* 0x0000001022227810 */ /* 0x000fce0007ffe0ff */
.L_x_1891:
[----:B------:R-:W-:Y:S05]  /*3dc0*/  BSYNC B1 ;  /* 0x0000000000017941 */ /* 0x000fea0003800000 */
.L_x_1890:
        /* <DEDUP_REMOVED lines=8> */
.L_x_1898:
        /* <DEDUP_REMOVED lines=52> */
.L_x_1895:
[----:B------:R-:W-:Y:S05]  /*4190*/  BSYNC B1 ;  /* 0x0000000000017941 */ /* 0x000fea0003800000 */
.L_x_1894:
        /* <DEDUP_REMOVED lines=48> */
.L_x_1897:
[----:B------:R-:W-:Y:S05]  /*44a0*/  BSYNC B1 ;  /* 0x0000000000017941 */ /* 0x000fea0003800000 */
.L_x_1896:
[----:B------:R-:W-:Y:S01]  /*44b0*/  IADD3 R34, R34, 0x20, RZ ;  /* 0x0000002022227810 */ /* 0x000fe20007ffe0ff */
[----:B------:R-:W-:-:S03]  /*44c0*/  VIADD R20, R20, 0x40 ;  /* 0x0000004014147836 */ /* 0x000fc60000000000 */
[----:B------:R-:W-:-:S13]  /*44d0*/  ISETP.GE.AND P1, PT, R34, UR39, PT ;  /* 0x0000002722007c0c */ /* 0x000fda000bf26270 */
[----:B------:R-:W-:Y:S05]  /*44e0*/  @!P1 BRA `(.L_x_1898) ;  /* 0xfffffff800589947 */ /* 0x000fea000383ffff */
.L_x_1889:
[----:B------:R-:W-:Y:S05]  /*44f0*/  BSYNC B0 ;  /* 0x0000000000007941 */ /* 0x000fea0003800000 */
.L_x_1888:
        /* <DEDUP_REMOVED lines=52> */
[----:B------:R2:W1:Y:S08]  /*4840*/  I2F.S8 R37, R32 ;  /* 0x0000002000257306 */ /* 0x0004700000001400 */
[----:B------:R-:W3:Y:S01]  /*4850*/  I2F.S16 R21, R20 ;  /* 0x0000001400157306 */ /* 0x000ee20000101400 */
[----:B--2---:R-:W-:-:S05]  /*4860*/  FMUL.FTZ R32, R25, R2 ;  /* 0x0000000219207220 */ /* 0x004fca0000410000 */
[----:B------:R-:W-:Y:S01]  /*4870*/  F2FP.F16.F32.PACK_AB R23, R32, R23 ;  /* 0x000000172017723e */ /* 0x000fe200000000ff */
[-C--:B-1----:R-:W-:Y:S01]  /*4880*/  FMUL.FTZ R37, R37, R2.reuse ;  /* 0x0000000225257220 */ /* 0x082fe20000410000 */
[----:B------:R-:W1:Y:S01]  /*4890*/  I2F.S16 R39, R28 ;  /* 0x0000001c00277306 */ /* 0x000e620000101400 */
[----:B---3--:R-:W-:-:S07]  /*48a0*/  FMUL.FTZ R20, R21, R2 ;  /* 0x0000000215147220 */ /* 0x008fce0000410000 */
[----:B------:R2:W3:Y:S01]  /*48b0*/  I2F.S16 R31, R22 ;  /* 0x00000016001f7306 */ /* 0x0004e20000101400 */
[----:B------:R-:W-:Y:S01]  /*48c0*/  F2FP.F16.F32.PACK_AB R20, R20, R33 ;  /* 0x000000211414723e */ /* 0x000fe200000000ff */
[----:B-1----:R-:W-:-:S05]  /*48d0*/  FMUL.FTZ R30, R39, R2 ;  /* 0x00000002271e7220 */ /* 0x002fca0000410000 */
[----:B--2---:R-:W-:Y:S01]  /*48e0*/  F2FP.F16.F32.PACK_AB R22, R30, R29 ;  /* 0x0000001d1e16723e */ /* 0x004fe200000000ff */
[----:B---3--:R-:W-:-:S05]  /*48f0*/  FMUL.FTZ R2, R31, R2 ;  /* 0x000000021f027220 */ /* 0x008fca0000410000 */
[----:B------:R-:W-:-:S07]  /*4900*/  F2FP.F16.F32.PACK_AB R21, R2, R37 ;  /* 0x000000250215723e */ /* 0x000fce00000000ff */
.L_x_1901:
        /* <DEDUP_REMOVED lines=26> */
.L_x_1900:
[----:B------:R-:W-:Y:S05]  /*4ab0*/  BSYNC B0 ;  /* 0x0000000000007941 */ /* 0x000fea0003800000 */
.L_x_1899:
[C---:B------:R-:W-:Y:S01]  /*4ac0*/  LOP3.LUT R2, R16.reuse, 0xffffffe0, RZ, 0xc0, !PT ;  /* 0xffffffe010027812 */ /* 0x040fe200078ec0ff */
[----:B------:R-:W-:Y:S01]  /*4ad0*/  BAR.SYNC.DEFER_BLOCKING 0x0 ;  /* 0x0000000000007b1d */ /* 0x000fe20000010000 */
[----:B-----5:R-:W-:Y:S02]  /*4ae0*/  LOP3.LUT R9, R16, 0xfffffff8, RZ, 0xc0, !PT ;  /* 0xfffffff810097812 */ /* 0x020fe400078ec0ff */
[----:B------:R-:W-:Y:S01]  /*4af0*/  ISETP.NE.AND P6, PT, R2, 0x20, PT ;  /* 0x000000200200780c */ /* 0x000fe20003fc5270 */
[----:B------:R-:W-:Y:S01]  /*4b00*/  IMAD R2, R35, 0x20, R0 ;  /* 0x0000002023027824 */ /* 0x000fe200078e0200 */
[C---:B------:R-:W-:Y:S01]  /*4b10*/  LOP3.LUT R8, R16.reuse, 0xfffffff0, RZ, 0xc0, !PT ;  /* 0xfffffff010087812 */ /* 0x040fe200078ec0ff */
[----:B------:R-:W-:Y:S01]  /*4b20*/  BSSY B0, `(.L_x_1902) ;  /* 0x0000012000007945 */ /* 0x000fe20003800000 */
[----:B------:R-:W-:Y:S02]  /*4b30*/  ISETP.NE.AND P4, PT, R9, 0x8, PT ;  /* 0x000000080900780c */ /* 0x000fe40003f85270 */
[----:B------:R-:W-:-:S02]  /*4b40*/  ISETP.GT.AND P0, PT, R16, 0x7, PT ;  /* 0x000000071000780c */ /* 0x000fc40003f04270 */
[----:B------:R-:W-:Y:S02]  /*4b50*/  LOP3.LUT R9, R16, 0xfffffffc, RZ, 0xc0, !PT ;  /* 0xfffffffc10097812 */ /* 0x000fe400078ec0ff */
[----:B------:R-:W-:Y:S02]  /*4b60*/  ISETP.NE.AND P5, PT, R8, 0x10, PT ;  /* 0x000000100800780c */ /* 0x000fe40003fa5270 */
[----:B------:R-:W-:Y:S02]  /*4b70*/  P2R R8, PR, RZ, 0x1 ;  /* 0x00000001ff087803 */ /* 0x000fe40000000000 */
[C---:B------:R-:W-:Y:S02]  /*4b80*/  ISETP.GT.AND P3, PT, R16.reuse, 0x1f, PT ;  /* 0x0000001f1000780c */ /* 0x040fe40003f64270 */
[C---:B------:R-:W-:Y:S02]  /*4b90*/  ISETP.GT.AND P2, PT, R16.reuse, 0xf, PT ;  /* 0x0000000f1000780c */ /* 0x040fe40003f44270 */
[----:B------:R-:W-:-:S02]  /*4ba0*/  ISETP.GT.AND P1, PT, R16, 0x3, PT ;  /* 0x000000031000780c */ /* 0x000fc40003f24270 */
[----:B0-----:R-:W-:Y:S02]  /*4bb0*/  IADD3 R12, R16, 0x3, RZ ;  /* 0x00000003100c7810 */ /* 0x001fe40007ffe0ff */
        /* <DEDUP_REMOVED lines=8> */
.L_x_1903:
[----:B------:R-:W-:Y:S05]  /*4c40*/  BSYNC B0 ;  /* 0x0000000000007941 */ /* 0x000fea0003800000 */
.L_x_1902:
        /* <DEDUP_REMOVED lines=21> */
.L_x_1905:
[----:B------:R-:W-:Y:S05]  /*4da0*/  BSYNC B0 ;  /* 0x0000000000007941 */ /* 0x000fea0003800000 */
.L_x_1904:
        /* <DEDUP_REMOVED lines=8> */
.L_x_1907:
[----:B------:R-:W-:Y:S05]  /*4e30*/  BSYNC B0 ;  /* 0x0000000000007941 */ /* 0x000fea0003800000 */
.L_x_1906:
        /* <DEDUP_REMOVED lines=20> */
.L_x_1909:
[----:B------:R-:W-:Y:S05]  /*4f80*/  BSYNC B0 ;  /* 0x0000000000007941 */ /* 0x000fea0003800000 */
.L_x_1908:
        /* <DEDUP_REMOVED lines=8> */
.L_x_1911:
[----:B------:R-:W-:Y:S05]  /*5010*/  BSYNC B0 ;  /* 0x0000000000007941 */ /* 0x000fea0003800000 */
.L_x_1910:
        /* <DEDUP_REMOVED lines=21> */
.L_x_1913:
[----:B------:R-:W-:Y:S05]  /*5170*/  BSYNC B0 ;  /* 0x0000000000007941 */ /* 0x000fea0003800000 */
.L_x_1912:
        /* <DEDUP_REMOVED lines=8> */
.L_x_1915:
[----:B------:R-:W-:Y:S05]  /*5200*/  BSYNC B0 ;  /* 0x0000000000007941 */ /* 0x000fea0003800000 */
.L_x_1914:
        /* <DEDUP_REMOVED lines=20> */
.L_x_1917:
[----:B------:R-:W-:Y:S05]  /*5350*/  BSYNC B0 ;  /* 0x0000000000007941 */ /* 0x000fea0003800000 */
.L_x_1916:
[----:B------:R-:W-:Y:S06]  /*5360*/  BAR.SYNC.DEFER_BLOCKING 0x0 ;  /* 0x0000000000007b1d */ /* 0x000fec0000010000 */
[----:B------:R-:W-:Y:S05]  /*5370*/  @P6 EXIT ;  /* 0x000000000000694d */ /* 0x000fea0003800000 */
[----:B0123--:R-:W0:Y:S02]  /*5380*/  LDC R2, c[0x0][0x308] ;  /* 0x0000c200ff027b82 */ /* 0x00fe240000000800 */
        /* <DEDUP_REMOVED lines=14> */
.L_x_1918:
        /* <DEDUP_REMOVED lines=58> */
.L_x_1862:
[----:B------:R-:W-:Y:S01]  /*5810*/  HFMA2.MMA R12, -RZ, RZ, 0, 4.76837158203125e-07 ;  /* 0x00000008ff0c7435 */ /* 0x000fe200000001ff */
[----:B------:R-:W-:Y:S01]  /*5820*/  IMAD.MOV.U32 R11, RZ, RZ, 0x1f ;  /* 0x0000001fff0b7424 */ /* 0x000fe200078e00ff */
[----:B------:R-:W-:-:S09]  /*5830*/  MOV R15, 0xffff ;  /* 0x0000ffff000f7802 */ /* 0x000fd20000000f00 */
[----:B0-----:R-:W-:Y:S05]  /*5840*/  WARPSYNC.COLLECTIVE R15, `(.L_x_1919) ;  /* 0x000000000f087348 */ /* 0x001fea0003c00000 */
[----:B------:R1:W2:Y:S02]  /*5850*/  SHFL.BFLY P6, R14, R13, R12, R11 ;  /* 0x0c00000c0d0e7389 */ /* 0x0002a400000c000b */
[----:B012---:R-:W-:Y:S01]  /*5860*/  ENDCOLLECTIVE ;  /* 0x000000000000791b */ /* 0x007fe20003800000 */
.L_x_1919:
[----:B------:R-:W-:Y:S01]  /*5870*/  HFMA2.MMA R12, -RZ, RZ, 0, 2.384185791015625e-07 ;  /* 0x00000004ff0c7435 */ /* 0x000fe200000001ff */
[----:B------:R-:W-:-:S04]  /*5880*/  FADD.FTZ R0, R13, R14 ;  /* 0x0000000e0d007221 */ /* 0x000fc80000010000 */
[----:B------:R-:W-:-:S07]  /*5890*/  IMAD.MOV.U32 R13, RZ, RZ, R0 ;  /* 0x000000ffff0d7224 */ /* 0x000fce00078e0000 */
[----:B------:R-:W-:Y:S05]  /*58a0*/  WARPSYNC.COLLECTIVE R15, `(.L_x_1920) ;  /* 0x000000000f087348 */ /* 0x000fea0003c00000 */
[----:B------:R0:W1:Y:S02]  /*58b0*/  SHFL.BFLY P6, R14, R13, R12, R11 ;  /* 0x0c00000c0d0e7389 */ /* 0x00006400000c000b */
[----:B01----:R-:W-:Y:S01]  /*58c0*/  ENDCOLLECTIVE ;  /* 0x000000000000791b */ /* 0x003fe20003800000 */
.L_x_1920:
[----:B------:R-:W-:Y:S02]  /*58d0*/  IMAD.MOV.U32 R12, RZ, RZ, 0x2 ;  /* 0x00000002ff0c7424 */ /* 0x000fe400078e00ff */
[----:B------:R-:W-:-:S05]  /*58e0*/  FADD.FTZ R3, R0, R14 ;  /* 0x0000000e00037221 */ /* 0x000fca0000010000 */
[----:B------:R-:W-:-:S07]  /*58f0*/  MOV R13, R3 ;  /* 0x00000003000d7202 */ /* 0x000fce0000000f00 */
[----:B------:R-:W-:Y:S05]  /*5900*/  WARPSYNC.COLLECTIVE R15, `(.L_x_1921) ;  /* 0x000000000f087348 */ /* 0x000fea0003c00000 */
[----:B------:R0:W1:Y:S02]  /*5910*/  SHFL.BFLY P6, R14, R13, R12, R11 ;  /* 0x0c00000c0d0e7389 */ /* 0x00006400000c000b */
[----:B01----:R-:W-:Y:S01]  /*5920*/  ENDCOLLECTIVE ;  /* 0x000000000000791b */ /* 0x003fe20003800000 */
.L_x_1921:
[----:B------:R-:W-:Y:S01]  /*5930*/  HFMA2.MMA R12, -RZ, RZ, 0, 5.9604644775390625e-08 ;  /* 0x00000001ff0c7435 */ /* 0x000fe200000001ff */
[----:B------:R-:W-:-:S05]  /*5940*/  FADD.FTZ R4, R3, R14 ;  /* 0x0000000e03047221 */ /* 0x000fca0000010000 */
[----:B------:R-:W-:-:S07]  /*5950*/  MOV R13, R4 ;  /* 0x00000004000d7202 */ /* 0x000fce0000000f00 */
[----:B------:R-:W-:Y:S05]  /*5960*/  WARPSYNC.COLLECTIVE R15, `(.L_x_1922) ;  /* 0x000000000f087348 */ /* 0x000fea0003c00000 */
[----:B------:R0:W1:Y:S02]  /*5970*/  SHFL.BFLY P6, R14, R13, R12, R11 ;  /* 0x0c00000c0d0e7389 */ /* 0x00006400000c000b */
[----:B01----:R-:W-:Y:S01]  /*5980*/  ENDCOLLECTIVE ;  /* 0x000000000000791b */ /* 0x003fe20003800000 */
.L_x_1922:
[----:B------:R-:W-:Y:S05]  /*5990*/  BRA `(.L_x_1923) ;  /* 0xffffffbc00ac7947 */ /* 0x000fea000383ffff */
.L_x_1866:
[----:B------:R-:W-:Y:S01]  /*59a0*/  BSSY B1, `(.L_x_1924) ;  /* 0x0000007000017945 */ /* 0x000fe20003800000 */
[----:B------:R-:W-:Y:S01]  /*59b0*/  IMAD.MOV.U32 R12, RZ, RZ, 0x2 ;  /* 0x00000002ff0c7424 */ /* 0x000fe200078e00ff */
[----:B------:R-:W-:Y:S02]  /*59c0*/  MOV R11, 0x1f ;  /* 0x0000001f000b7802 */ /* 0x000fe40000000f00 */
[----:B------:R-:W-:-:S07]  /*59d0*/  MOV R15, 0xffffffff ;  /* 0xffffffff000f7802 */ /* 0x000fce0000000f00 */
[----:B------:R-:W-:Y:S05]  /*59e0*/  WARPSYNC.COLLECTIVE R15, `(.L_x_1925) ;  /* 0x000000000f087348 */ /* 0x000fea0003c00000 */
[----:B------:R0:W1:Y:S02]  /*59f0*/  SHFL.BFLY P6, R14, R13, R12, R11 ;  /* 0x0c00000c0d0e7389 */ /* 0x00006400000c000b */
[----:B01----:R-:W-:Y:S01]  /*5a00*/  ENDCOLLECTIVE ;  /* 0x000000000000791b */ /* 0x003fe20003800000 */
.L_x_1925:
[----:B------:R-:W-:Y:S05]  /*5a10*/  BSYNC B1 ;  /* 0x0000000000017941 */ /* 0x000fea0003800000 */
.L_x_1924:
[----:B------:R-:W-:Y:S01]  /*5a20*/  FADD.FTZ R13, R13, R14 ;  /* 0x0000000e0d0d7221 */ /* 0x000fe20000010000 */
[----:B------:R-:W-:Y:S01]  /*5a30*/  IMAD.MOV.U32 R12, RZ, RZ, 0x1 ;  /* 0x00000001ff0c7424 */ /* 0x000fe200078e00ff */
[----:B------:R-:W-:Y:S02]  /*5a40*/  MOV R11, 0x1f ;  /* 0x0000001f000b7802 */ /* 0x000fe40000000f00 */
[----:B------:R-:W-:-:S07]  /*5a50*/  MOV R15, 0xffffffff ;  /* 0xffffffff000f7802 */ /* 0x000fce0000000f00 */
[----:B------:R-:W-:Y:S05]  /*5a60*/  WARPSYNC.COLLECTIVE R15, `(.L_x_1926) ;  /* 0x000000000f087348 */ /* 0x000fea0003c00000 */
[----:B------:R0:W1:Y:S02]  /*5a70*/  SHFL.BFLY P6, R14, R13, R12, R11 ;  /* 0x0c00000c0d0e7389 */ /* 0x00006400000c000b */
[----:B01----:R-:W-:Y:S01]  /*5a80*/  ENDCOLLECTIVE ;  /* 0x000000000000791b */ /* 0x003fe20003800000 */
.L_x_1926:
[----:B------:R-:W-:Y:S05]  /*5a90*/  BRA `(.L_x_1927) ;  /* 0xffffffc400ec7947 */ /* 0x000fea000383ffff */
.L_x_1870:
[----:B------:R-:W-:Y:S01]  /*5aa0*/  HFMA2.MMA R12, -RZ, RZ, 0, 9.5367431640625e-07 ;  /* 0x00000010ff0c7435 */ /* 0x000fe200000001ff */
[----:B------:R-:W-:Y:S01]  /*5ab0*/  BSSY B0, `(.L_x_1928) ;  /* 0x0000007000007945 */ /* 0x000fe20003800000 */
[----:B0-----:R-:W-:Y:S01]  /*5ac0*/  IMAD.MOV.U32 R13, RZ, RZ, R0 ;  /* 0x000000ffff0d7224 */ /* 0x001fe200078e0000 */
[----:B------:R-:W-:Y:S01]  /*5ad0*/  MOV R11, 0x1f ;  /* 0x0000001f000b7802 */ /* 0x000fe20000000f00 */
[----:B------:R-:W-:-:S07]  /*5ae0*/  IMAD.MOV.U32 R15, RZ, RZ, -0x1 ;  /* 0xffffffffff0f7424 */ /* 0x000fce00078e00ff */
[----:B-12---:R-:W-:Y:S05]  /*5af0*/  WARPSYNC.COLLECTIVE R15, `(.L_x_1929) ;  /* 0x000000000f087348 */ /* 0x006fea0003c00000 */
[----:B------:R0:W3:Y:S02]  /*5b00*/  SHFL.BFLY P6, R14, R13, R12, R11 ;  /* 0x0c00000c0d0e7389 */ /* 0x0000e400000c000b */
[----:B0123--:R-:W-:Y:S01]  /*5b10*/  ENDCOLLECTIVE ;  /* 0x000000000000791b */ /* 0x00ffe20003800000 */
.L_x_1929:
[----:B------:R-:W-:Y:S05]  /*5b20*/  BSYNC B0 ;  /* 0x0000000000007941 */ /* 0x000fea0003800000 */
.L_x_1928:
[----:B------:R-:W-:Y:S01]  /*5b30*/  HFMA2.MMA R12, -RZ, RZ, 0, 4.76837158203125e-07 ;  /* 0x00000008ff0c7435 */ /* 0x000fe200000001ff */
[----:B------:R-:W-:Y:S01]  /*5b40*/  FMNMX.FTZ R13, R14, R0, !PT ;  /* 0x000000000e0d7209 */ /* 0x000fe20007810000 */
[----:B------:R-:W-:Y:S01]  /*5b50*/  IMAD.MOV.U32 R15, RZ, RZ, -0x1 ;  /* 0xffffffffff0f7424 */ /* 0x000fe200078e00ff */
[----:B------:R-:W-:-:S08]  /*5b60*/  MOV R11, 0x1f ;  /* 0x0000001f000b7802 */ /* 0x000fd00000000f00 */
[----:B------:R-:W-:Y:S05]  /*5b70*/  WARPSYNC.COLLECTIVE R15, `(.L_x_1930) ;  /* 0x000000000f087348 */ /* 0x000fea0003c00000 */
[----:B------:R0:W1:Y:S02]  /*5b80*/  SHFL.BFLY P6, R14, R13, R12, R11 ;  /* 0x0c00000c0d0e7389 */ /* 0x00006400000c000b */
[----:B01----:R-:W-:Y:S01]  /*5b90*/  ENDCOLLECTIVE ;  /* 0x000000000000791b */ /* 0x003fe20003800000 */
.L_x_1930:
[----:B------:R-:W-:Y:S01]  /*5ba0*/  HFMA2.MMA R12, -RZ, RZ, 0, 2.384185791015625e-07 ;  /* 0x00000004ff0c7435 */ /* 0x000fe200000001ff */
[----:B------:R-:W-:-:S04]  /*5bb0*/  FMNMX.FTZ R3, R13, R14, !PT ;  /* 0x0000000e0d037209 */ /* 0x000fc80007810000 */
[----:B------:R-:W-:-:S07]  /*5bc0*/  MOV R13, R3 ;  /* 0x00000003000d7202 */ /* 0x000fce0000000f00 */
[----:B------:R-:W-:Y:S05]  /*5bd0*/  WARPSYNC.COLLECTIVE R15, `(.L_x_1931) ;  /* 0x000000000f087348 */ /* 0x000fea0003c00000 */
[----:B------:R0:W1:Y:S02]  /*5be0*/  SHFL.BFLY P6, R14, R13, R12, R11 ;  /* 0x0c00000c0d0e7389 */ /* 0x00006400000c000b */
[----:B01----:R-:W-:Y:S01]  /*5bf0*/  ENDCOLLECTIVE ;  /* 0x000000000000791b */ /* 0x003fe20003800000 */
.L_x_1931:
[----:B------:R-:W-:Y:S05]  /*5c00*/  BRA `(.L_x_1932) ;  /* 0xffffffc800307947 */ /* 0x000fea000383ffff */
.L_x_1933:
        /* <DEDUP_REMOVED lines=15> */
.L_x_2367:


//--------------------- .text._ZN4mmha33masked_multihead_attention_kernelIfLi32ELi32ELi1ELi8ELi256ELb0ELb1EEEv26Multihead_attention_paramsIT_XT5_EE --------------------------
	.section	.text._ZN4mmha33masked_multihead_attention_kernelIfLi32ELi32ELi1ELi8ELi256ELb0ELb1EEEv26Multihead_attention_paramsIT_XT5_EE,"ax",@progbits
	.align	128
        .global         _ZN4mmha33masked_multihead_attention_kernelIfLi32ELi32ELi1ELi8ELi256ELb0ELb1EEEv26Multihead_attention_paramsIT_XT5_EE
        .type           _ZN4mmha33masked_multihead_attention_kernelIfLi32ELi32ELi1ELi8ELi256ELb0ELb1EEEv26Multihead_attention_paramsIT_XT5_EE,@function
        .size           _ZN4mmha33masked_multihead_attention_kernelIfLi32ELi32ELi1ELi8ELi256ELb0ELb1EEEv26Multihead_attention_paramsIT_XT5_EE,(.L_x_2368 - _ZN4mmha33masked_multihead_attention_kernelIfLi32ELi32ELi1ELi8ELi256ELb0ELb1EEEv26Multihead_attention_paramsIT_XT5_EE)
        .other          _ZN4mmha33masked_multihead_attention_kernelIfLi32ELi32ELi1ELi8ELi256ELb0ELb1EEEv26Multihead_attention_paramsIT_XT5_EE,@"STO_CUDA_ENTRY STV_DEFAULT"
_ZN4mmha33masked_multihead_attention_kernelIfLi32ELi32ELi1ELi8ELi256ELb0ELb1EEEv26Multihead_attention_paramsIT_XT5_EE:
.text._ZN4mmha33masked_multihead_attention_kernelIfLi32ELi32ELi1ELi8ELi256ELb0ELb1EEEv26Multihead_attention_paramsIT_XT5_EE:
        /* <DEDUP_REMOVED lines=12> */
.L_x_1934:
[----:B------:R-:W0:Y:S08]  /*00c0*/  LDC.64 R2, c[0x0][0x330] ;  /* 0x0000cc00ff027b82 */ /* 0x000e300000000a00 */
[----:B------:R-:W1:Y:S01]  /*00d0*/  LDC R9, c[0x0][0x280] ;  /* 0x0000a000ff097b82 */ /* 0x000e620000000800 */
[----:B------:R-:W-:-:S07]  /*00e0*/  IABS R8, R12 ;  /* 0x0000000c00087213 */ /* 0x000fce0000000000 */
[----:B------:R-:W2:Y:S01]  /*00f0*/  LDC R73, c[0x0][0x284] ;  /* 0x0000a100ff497b82 */ /* 0x000ea20000000800 */
[----:B------:R-:W3:Y:S01]  /*0100*/  S2R R74, SR_CTAID.X ;  /* 0x00000000004a7919 */ /* 0x000ee20000002500 */
[----:B------:R-:W-:Y:S01]  /*0110*/  ULDC UR4, c[0x0][0x288] ;  /* 0x0000a20000047ab9 */ /* 0x000fe20000000800 */
[----:B0-----:R-:W-:-:S04]  /*0120*/  ISETP.NE.U32.AND P0, PT, R2, RZ, PT ;  /* 0x000000ff0200720c */ /* 0x001fc80003f05070 */
[----:B------:R-:W-:Y:S02]  /*0130*/  ISETP.NE.AND.EX P0, PT, R3, RZ, PT, P0 ;  /* 0x000000ff0300720c */ /* 0x000fe40003f05300 */
[----:B-1----:R-:W-:-:S04]  /*0140*/  IABS R11, R9 ;  /* 0x00000009000b7213 */ /* 0x002fc80000000000 */
[----:B------:R-:W0:Y:S07]  /*0150*/  I2F.RP R0, R11 ;  /* 0x0000000b00007306 */ /* 0x000e2e0000209400 */
[----:B------:R-:W1:Y:S08]  /*0160*/  @P0 LDC.64 R2, c[0x0][0x330] ;  /* 0x0000cc00ff020b82 */ /* 0x000e700000000a00 */
[----:B------:R-:W4:Y:S01]  /*0170*/  @P0 LDC R14, c[0x0][0x2c0] ;  /* 0x0000b000ff0e0b82 */ /* 0x000f220000000800 */
[----:B0-----:R-:W0:Y:S01]  /*0180*/  MUFU.RCP R0, R0 ;  /* 0x0000000000007308 */ /* 0x001e220000001000 */
[----:B-1----:R-:W-:-:S04]  /*0190*/  @P0 IMAD.WIDE R2, R12, 0x4, R2 ;  /* 0x000000040c020825 */ /* 0x002fc800078e0202 */
[----:B0-----:R-:W-:Y:S02]  /*01a0*/  VIADD R4, R0, 0xffffffe ;  /* 0x0ffffffe00047836 */ /* 0x001fe40000000000 */
[----:B------:R0:W4:Y:S02]  /*01b0*/  @P0 LDG.E R3, desc[UR8][R2.64] ;  /* 0x0000000802030981 */ /* 0x000124000c1e1900 */
[----:B------:R1:W3:Y:S02]  /*01c0*/  F2I.FTZ.U32.TRUNC.NTZ R5, R4 ;  /* 0x0000000400057305 */ /* 0x0002e4000021f000 */
[----:B-1----:R-:W-:Y:S02]  /*01d0*/  IMAD.MOV.U32 R4, RZ, RZ, RZ ;  /* 0x000000ffff047224 */ /* 0x002fe400078e00ff */
[----:B---3--:R-:W-:-:S04]  /*01e0*/  IMAD.MOV R6, RZ, RZ, -R5 ;  /* 0x000000ffff067224 */ /* 0x008fc800078e0a05 */
[----:B------:R-:W-:-:S04]  /*01f0*/  IMAD R7, R6, R11, RZ ;  /* 0x0000000b06077224 */ /* 0x000fc800078e02ff */
[----:B------:R-:W-:Y:S02]  /*0200*/  IMAD.HI.U32 R5, R5, R7, R4 ;  /* 0x0000000705057227 */ /* 0x000fe400078e0004 */
[----:B------:R-:W1:Y:S04]  /*0210*/  LDC.64 R6, c[0x0][0x2f0] ;  /* 0x0000bc00ff067b82 */ /* 0x000e680000000a00 */
[----:B------:R-:W-:-:S04]  /*0220*/  IMAD.HI.U32 R0, R5, R8, RZ ;  /* 0x0000000805007227 */ /* 0x000fc800078e00ff */
[----:B0-----:R-:W-:-:S04]  /*0230*/  IMAD.MOV R2, RZ, RZ, -R0 ;  /* 0x000000ffff027224 */ /* 0x001fc800078e0a00 */
[----:B------:R-:W-:-:S05]  /*0240*/  IMAD R2, R11, R2, R8 ;  /* 0x000000020b027224 */ /* 0x000fca00078e0208 */
[----:B------:R-:W-:Y:S02]  /*0250*/  ISETP.GT.U32.AND P3, PT, R11, R2, PT ;  /* 0x000000020b00720c */ /* 0x000fe40003f64070 */
[----:B-1----:R-:W-:-:S04]  /*0260*/  ISETP.NE.U32.AND P1, PT, R6, RZ, PT ;  /* 0x000000ff0600720c */ /* 0x002fc80003f25070 */
[----:B------:R-:W-:-:S07]  /*0270*/  ISETP.NE.AND.EX P1, PT, R7, RZ, PT, P1 ;  /* 0x000000ff0700720c */ /* 0x000fce0003f25310 */
[-C--:B------:R-:W-:Y:S01]  /*0280*/  @!P3 IADD3 R2, R2, -R11.reuse, RZ ;  /* 0x8000000b0202b210 */ /* 0x080fe20007ffe0ff */
[----:B------:R-:W-:Y:S01]  /*0290*/  @!P3 VIADD R0, R0, 0x1 ;  /* 0x000000010000b836 */ /* 0x000fe20000000000 */
[----:B------:R-:W-:Y:S02]  /*02a0*/  ISETP.NE.AND P3, PT, R9, RZ, PT ;  /* 0x000000ff0900720c */ /* 0x000fe40003f65270 */
[----:B------:R-:W-:Y:S02]  /*02b0*/  ISETP.GE.U32.AND P2, PT, R2, R11, PT ;  /* 0x0000000b0200720c */ /* 0x000fe40003f46070 */
[----:B------:R-:W-:-:S04]  /*02c0*/  LOP3.LUT R2, R12, R9, RZ, 0x3c, !PT ;  /* 0x000000090c027212 */ /* 0x000fc800078e3cff */
[----:B------:R-:W-:Y:S01]  /*02d0*/  ISETP.GE.AND P4, PT, R2, RZ, PT ;  /* 0x000000ff0200720c */ /* 0x000fe20003f86270 */
[----:B------:R-:W0:Y:S01]  /*02e0*/  @P1 LDC.64 R4, c[0x0][0x2f0] ;  /* 0x0000bc00ff041b82 */ /* 0x000e220000000a00 */
[----:B------:R-:W-:-:S05]  /*02f0*/  HFMA2.MMA R2, -RZ, RZ, 0, 0 ;  /* 0x00000000ff027435 */ /* 0x000fca00000001ff */
[----:B------:R-:W-:-:S04]  /*0300*/  @P2 VIADD R0, R0, 0x1 ;  /* 0x0000000100002836 */ /* 0x000fc80000000000 */
[----:B------:R-:W-:Y:S01]  /*0310*/  IMAD.MOV.U32 R13, RZ, RZ, R0 ;  /* 0x000000ffff0d7224 */ /* 0x000fe200078e0000 */
[----:B--2---:R-:W-:-:S03]  /*0320*/  IABS R0, R73 ;  /* 0x0000004900007213 */ /* 0x004fc60000000000 */
[----:B------:R-:W-:Y:S01]  /*0330*/  @!P4 IMAD.MOV R13, RZ, RZ, -R13 ;  /* 0x000000ffff0dc224 */ /* 0x000fe200078e0a0d */
[----:B------:R-:W1:Y:S01]  /*0340*/  I2F.RP R8, R0 ;  /* 0x0000000000087306 */ /* 0x000e620000209400 */
[----:B------:R-:W-:-:S05]  /*0350*/  @!P3 LOP3.LUT R13, RZ, R9, RZ, 0x33, !PT ;  /* 0x00000009ff0db212 */ /* 0x000fca00078e33ff */
[----:B0-----:R-:W-:-:S05]  /*0360*/  @P1 IMAD.WIDE R4, R13, 0x4, R4 ;  /* 0x000000040d041825 */ /* 0x001fca00078e0204 */
[----:B------:R0:W5:Y:S01]  /*0370*/  @P1 LDG.E R2, desc[UR8][R4.64] ;  /* 0x0000000804021981 */ /* 0x000162000c1e1900 */
[----:B-1----:R-:W1:Y:S01]  /*0380*/  MUFU.RCP R8, R8 ;  /* 0x0000000800087308 */ /* 0x002e620000001000 */
[C---:B------:R-:W-:Y:S01]  /*0390*/  IMAD R83, R12.reuse, UR4, R74 ;  /* 0x000000040c537c24 */ /* 0x040fe2000f8e024a */
[----:B------:R-:W-:Y:S01]  /*03a0*/  BSSY B0, `(.L_x_1935) ;  /* 0x0000034000007945 */ /* 0x000fe20003800000 */
[----:B------:R-:W-:-:S03]  /*03b0*/  IMAD R82, R12, R73, RZ ;  /* 0x000000490c527224 */ /* 0x000fc600078e02ff */
[----:B------:R-:W-:Y:S01]  /*03c0*/  SHF.L.U32 R83, R83, 0x5, RZ ;  /* 0x0000000553537819 */ /* 0x000fe200000006ff */
[----:B0-----:R-:W-:Y:S02]  /*03d0*/  IMAD.SHL.U32 R5, R74, 0x20, RZ ;  /* 0x000000204a057824 */ /* 0x001fe400078e00ff */
[----:B-1----:R-:W-:Y:S02]  /*03e0*/  VIADD R10, R8, 0xffffffe ;  /* 0x0ffffffe080a7836 */ /* 0x002fe40000000000 */
[----:B------:R-:W0:Y:S02]  /*03f0*/  S2R R8, SR_TID.X ;  /* 0x0000000000087919 */ /* 0x000e240000002100 */
[----:B------:R1:W2:Y:S02]  /*0400*/  F2I.FTZ.U32.TRUNC.NTZ R11, R10 ;  /* 0x0000000a000b7305 */ /* 0x0002a4000021f000 */
[----:B-1----:R-:W-:Y:S01]  /*0410*/  IMAD.MOV.U32 R10, RZ, RZ, RZ ;  /* 0x000000ffff0a7224 */ /* 0x002fe200078e00ff */
[----:B0-----:R-:W-:Y:S01]  /*0420*/  ISETP.GT.AND P4, PT, R8, 0x1f, PT ;  /* 0x0000001f0800780c */ /* 0x001fe20003f84270 */
[----:B----4-:R-:W-:-:S02]  /*0430*/  @P0 IMAD.IADD R77, R3, 0x1, R14 ;  /* 0x00000001034d0824 */ /* 0x010fc400078e020e */
[----:B--2---:R-:W-:-:S04]  /*0440*/  IMAD.MOV R3, RZ, RZ, -R11 ;  /* 0x000000ffff037224 */ /* 0x004fc800078e0a0b */
[----:B------:R-:W0:Y:S01]  /*0450*/  @!P0 LDC R77, c[0x0][0x29c] ;  /* 0x0000a700ff4d8b82 */ /* 0x000e220000000800 */
[----:B------:R-:W-:-:S04]  /*0460*/  IMAD R3, R3, R0, RZ ;  /* 0x0000000003037224 */ /* 0x000fc800078e02ff */
[----:B------:R-:W-:-:S04]  /*0470*/  IMAD.HI.U32 R11, R11, R3, R10 ;  /* 0x000000030b0b7227 */ /* 0x000fc800078e000a */
[----:B------:R-:W-:Y:S01]  /*0480*/  IMAD R10, R13, UR4, RZ ;  /* 0x000000040d0a7c24 */ /* 0x000fe2000f8e02ff */
[----:B0-----:R-:W-:Y:S02]  /*0490*/  IABS R4, R77 ;  /* 0x0000004d00047213 */ /* 0x001fe40000000000 */
[----:B------:R-:W-:Y:S02]  /*04a0*/  ISETP.GE.AND P3, PT, R77, RZ, PT ;  /* 0x000000ff4d00720c */ /* 0x000fe40003f66270 */
[----:B------:R-:W-:Y:S02]  /*04b0*/  MOV R3, R4 ;  /* 0x0000000400037202 */ /* 0x000fe40000000f00 */
[----:B------:R-:W0:Y:S03]  /*04c0*/  LDC R4, c[0x0][0x278] ;  /* 0x00009e00ff047b82 */ /* 0x000e260000000800 */
[----:B------:R-:W-:-:S04]  /*04d0*/  IMAD.HI.U32 R11, R11, R3, RZ ;  /* 0x000000030b0b7227 */ /* 0x000fc800078e00ff */
[----:B------:R-:W-:-:S04]  /*04e0*/  IMAD.MOV R11, RZ, RZ, -R11 ;  /* 0x000000ffff0b7224 */ /* 0x000fc800078e0a0b */
[----:B------:R-:W-:Y:S02]  /*04f0*/  IMAD R3, R0, R11, R3 ;  /* 0x0000000b00037224 */ /* 0x000fe400078e0203 */
[----:B------:R-:W-:-:S03]  /*0500*/  IMAD.IADD R11, R5, 0x1, R8 ;  /* 0x00000001050b7824 */ /* 0x000fc600078e0208 */
[----:B------:R-:W-:Y:S02]  /*0510*/  ISETP.GT.U32.AND P0, PT, R0, R3, PT ;  /* 0x000000030000720c */ /* 0x000fe40003f04070 */
[----:B0-----:R-:W-:Y:S01]  /*0520*/  ISETP.NE.AND P1, PT, R4, RZ, PT ;  /* 0x000000ff0400720c */ /* 0x001fe20003f25270 */
[----:B------:R-:W-:-:S10]  /*0530*/  IMAD R4, R12, R4, R5 ;  /* 0x000000040c047224 */ /* 0x000fd400078e0205 */
[----:B------:R-:W-:Y:S01]  /*0540*/  @!P0 IMAD.IADD R3, R3, 0x1, -R0 ;  /* 0x0000000103038824 */ /* 0x000fe200078e0a00 */
[----:B------:R-:W-:Y:S02]  /*0550*/  ISETP.NE.AND P0, PT, R73, RZ, PT ;  /* 0x000000ff4900720c */ /* 0x000fe40003f05270 */
[----:B------:R-:W-:Y:S02]  /*0560*/  SEL R79, R83, R4, !P1 ;  /* 0x00000004534f7207 */ /* 0x000fe40004800000 */
[----:B------:R-:W-:Y:S02]  /*0570*/  ISETP.GT.U32.AND P2, PT, R0, R3, PT ;  /* 0x000000030000720c */ /* 0x000fe40003f44070 */
[----:B------:R-:W-:Y:S01]  /*0580*/  IADD3 R4, R77, 0x1, -R73 ;  /* 0x000000014d047810 */ /* 0x000fe20007ffe849 */
[----:B------:R-:W-:-:S03]  /*0590*/  IMAD.IADD R5, R79, 0x1, R8 ;  /* 0x000000014f057824 */ /* 0x000fc600078e0208 */
[----:B------:R-:W-:-:S07]  /*05a0*/  VIMNMX R4, RZ, R4, !PT ;  /* 0x00000004ff047248 */ /* 0x000fce0007fe0100 */
[----:B------:R-:W-:-:S04]  /*05b0*/  @!P2 IMAD.IADD R3, R3, 0x1, -R0 ;  /* 0x000000010303a824 */ /* 0x000fc800078e0a00 */
[----:B------:R-:W-:Y:S01]  /*05c0*/  @!P3 IMAD.MOV R3, RZ, RZ, -R3 ;  /* 0x000000ffff03b224 */ /* 0x000fe200078e0a03 */
[----:B------:R-:W-:Y:S01]  /*05d0*/  @!P0 LOP3.LUT R3, RZ, R73, RZ, 0x33, !PT ;  /* 0x00000049ff038212 */ /* 0x000fe200078e33ff */
[----:B------:R-:W-:Y:S06]  /*05e0*/  @P4 BRA `(.L_x_1936) ;  /* 0x0000000000384947 */ /* 0x000fec0003800000 */
[----:B------:R-:W0:Y:S02]  /*05f0*/  LDC R13, c[0x0][0x308] ;  /* 0x0000c200ff0d7b82 */ /* 0x000e240000000800 */
        /* <DEDUP_REMOVED lines=11> */
[----:B--2---:R-:W-:Y:S01]  /*06b0*/  @!P0 FMUL.FTZ R20, R13, R14 ;  /* 0x0000000e0d148220 */ /* 0x004fe20000410000 */
[----:B0-----:R-:W-:Y:S06]  /*06c0*/  BRA `(.L_x_1937) ;  /* 0x0000000000047947 */ /* 0x001fec0003800000 */
.L_x_1936:
[----:B------:R-:W-:-:S07]  /*06d0*/  IMAD.MOV.U32 R20, RZ, RZ, RZ ;  /* 0x000000ffff147224 */ /* 0x000fce00078e00ff */
.L_x_1937:
[----:B------:R-:W-:Y:S05]  /*06e0*/  BSYNC B0 ;  /* 0x0000000000007941 */ /* 0x000fea0003800000 */
.L_x_1935:
        /* <DEDUP_REMOVED lines=10> */
.L_x_1939:
[----:B------:R-:W-:Y:S01]  /*0790*/  ULDC.64 UR6, c[0x0][0x228] ;  /* 0x00008a0000067ab9 */ /* 0x000fe20000000a00 */
[----:B------:R-:W0:Y:S01]  /*07a0*/  LDC.64 R16, c[0x0][0x2f8] ;  /* 0x0000be00ff107b82 */ /* 0x000e220000000a00 */
[----:B------:R-:W-:-:S04]  /*07b0*/  IADD3 R14, P0, R5, UR6, RZ ;  /* 0x00000006050e7c10 */ /* 0x000fc8000ff1e0ff */
[----:B------:R-:W-:-:S05]  /*07c0*/  LEA.HI.X.SX32 R15, R5, UR7, 0x1, P0 ;  /* 0x00000007050f7c11 */ /* 0x000fca00080f0eff */
[----:B------:R-:W2:Y:S04]  /*07d0*/  LDG.E.S8 R14, desc[UR8][R14.64] ;  /* 0x000000080e0e7981 */ /* 0x000ea8000c1e1300 */
[----:B0-----:R-:W3:Y:S01]  /*07e0*/  LDG.E R16, desc[UR8][R16.64+0x4] ;  /* 0x0000040810107981 */ /* 0x001ee2000c1e1900 */
[----:B--2---:R-:W3:Y:S02]  /*07f0*/  I2F.S16 R5, R14 ;  /* 0x0000000e00057306 */ /* 0x004ee40000101400 */
[----:B---3--:R-:W-:-:S07]  /*0800*/  FMUL.FTZ R21, R5, R16 ;  /* 0x0000001005157220 */ /* 0x008fce0000410000 */
.L_x_1940:
[----:B------:R-:W-:Y:S05]  /*0810*/  BSYNC B0 ;  /* 0x0000000000007941 */ /* 0x000fea0003800000 */
.L_x_1938:
[----:B------:R-:W1:Y:S01]  /*0820*/  LDC.64 R18, c[0x0][0x2a8] ;  /* 0x0000aa00ff127b82 */ /* 0x000e620000000a00 */
[----:B------:R-:W-:Y:S01]  /*0830*/  ULDC.64 UR10, c[0x0][0x230] ;  /* 0x00008c00000a7ab9 */ /* 0x000fe20000000a00 */
[----:B------:R-:W-:Y:S01]  /*0840*/  ULDC.64 UR6, c[0x0][0x220] ;  /* 0x0000880000067ab9 */ /* 0x000fe20000000a00 */
[----:B------:R-:W-:Y:S01]  /*0850*/  ISETP.EQ.U32.AND P2, PT, RZ, UR10, PT ;  /* 0x0000000aff007c0c */ /* 0x000fe2000bf42070 */
[----:B------:R-:W-:Y:S01]  /*0860*/  IMAD.MOV.U32 R22, RZ, RZ, RZ ;  /* 0x000000ffff167224 */ /* 0x000fe200078e00ff */
[----:B------:R-:W-:Y:S02]  /*0870*/  ISETP.EQ.U32.AND P3, PT, RZ, UR6, PT ;  /* 0x00000006ff007c0c */ /* 0x000fe4000bf62070 */
[----:B------:R-:W-:Y:S02]  /*0880*/  ISETP.EQ.U32.AND P1, PT, R6, RZ, PT ;  /* 0x000000ff0600720c */ /* 0x000fe40003f22070 */
[----:B------:R-:W-:Y:S02]  /*0890*/  ISETP.GE.AND P0, PT, R8, 0x20, PT ;  /* 0x000000200800780c */ /* 0x000fe40003f06270 */
[----:B------:R-:W-:-:S02]  /*08a0*/  ISETP.EQ.OR.EX P2, PT, RZ, UR11, P4, P2 ;  /* 0x0000000bff007c0c */ /* 0x000fc4000a742720 */
[----:B------:R-:W-:Y:S02]  /*08b0*/  ISETP.EQ.OR.EX P3, PT, RZ, UR7, P4, P3 ;  /* 0x00000007ff007c0c */ /* 0x000fe4000a762730 */
[----:B------:R-:W-:Y:S02]  /*08c0*/  ISETP.EQ.OR.EX P1, PT, R7, RZ, P0, P1 ;  /* 0x000000ff0700720c */ /* 0x000fe40000722710 */
[----:B-1----:R-:W-:-:S07]  /*08d0*/  ISETP.NE.U32.AND P5, PT, R18, RZ, PT ;  /* 0x000000ff1200720c */ /* 0x002fce0003fa5070 */
[----:B0-----:R-:W0:Y:S01]  /*08e0*/  @!P2 LDC.64 R14, c[0x0][0x230] ;  /* 0x00008c00ff0eab82 */ /* 0x001e220000000a00 */
[----:B------:R-:W-:-:S03]  /*08f0*/  ISETP.NE.AND.EX P5, PT, R19, RZ, PT, P5 ;  /* 0x000000ff1300720c */ /* 0x000fc60003fa5350 */
[----:B-----5:R-:W-:Y:S01]  /*0900*/  @!P1 IMAD R5, R2, UR4, R74 ;  /* 0x0000000402059c24 */ /* 0x020fe2000f8e024a */
[----:B------:R-:W-:-:S03]  /*0910*/  ULDC.U8 UR4, c[0x0][0x294] ;  /* 0x0000a50000047ab9 */ /* 0x000fc60000000000 */
[----:B------:R-:W1:Y:S01]  /*0920*/  @!P3 LDC.64 R6, c[0x0][0x220] ;  /* 0x00008800ff06bb82 */ /* 0x000e620000000a00 */
[----:B------:R-:W-:-:S07]  /*0930*/  @!P1 IMAD R5, R5, 0x20, R8 ;  /* 0x0000002005059824 */ /* 0x000fce00078e0208 */
[----:B------:R-:W2:Y:S08]  /*0940*/  @!P1 LDC.64 R16, c[0x0][0x2e0] ;  /* 0x0000b800ff109b82 */ /* 0x000eb00000000a00 */
[----:B------:R-:W3:Y:S01]  /*0950*/  @P5 LDC.64 R18, c[0x0][0x2a8] ;  /* 0x0000aa00ff125b82 */ /* 0x000ee20000000a00 */
[----:B0-----:R-:W-:-:S05]  /*0960*/  @!P2 IMAD.WIDE R14, R11, 0x4, R14 ;  /* 0x000000040b0ea825 */ /* 0x001fca00078e020e */
[----:B------:R-:W4:Y:S01]  /*0970*/  @!P2 LDG.E R22, desc[UR8][R14.64] ;  /* 0x000000080e16a981 */ /* 0x000f22000c1e1900 */
[----:B-1----:R-:W-:-:S04]  /*0980*/  @!P3 IMAD.WIDE R6, R11, 0x4, R6 ;  /* 0x000000040b06b825 */ /* 0x002fc800078e0206 */
[----:B------:R-:W-:Y:S02]  /*0990*/  IMAD.MOV.U32 R11, RZ, RZ, RZ ;  /* 0x000000ffff0b7224 */ /* 0x000fe400078e00ff */
[----:B--2---:R-:W-:-:S04]  /*09a0*/  @!P1 IMAD.WIDE R16, R5, 0x4, R16 ;  /* 0x0000000405109825 */ /* 0x004fc800078e0210 */
[----:B------:R-:W2:Y:S01]  /*09b0*/  @!P3 LDG.E R11, desc[UR8][R6.64] ;  /* 0x00000008060bb981 */ /* 0x000ea2000c1e1900 */
[----:B------:R-:W-:-:S03]  /*09c0*/  IMAD.MOV.U32 R5, RZ, RZ, RZ ;  /* 0x000000ffff057224 */ /* 0x000fc600078e00ff */
[----:B------:R-:W2:Y:S01]  /*09d0*/  @!P1 LDG.E R16, desc[UR8][R16.64] ;  /* 0x0000000810109981 */ /* 0x000ea2000c1e1900 */
[----:B---3--:R-:W-:Y:S02]  /*09e0*/  @P5 IMAD.WIDE R12, R12, 0x4, R18 ;  /* 0x000000040c0c5825 */ /* 0x008fe400078e0212 */
[----:B------:R-:W0:Y:S03]  /*09f0*/  LDC R19, c[0x0][0x290] ;  /* 0x0000a400ff137b82 */ /* 0x000e260000000800 */
[----:B------:R1:W5:Y:S01]  /*0a00*/  @P5 LDG.E R5, desc[UR8][R12.64] ;  /* 0x000000080c055981 */ /* 0x000362000c1e1900 */
[----:B------:R-:W-:-:S04]  /*0a10*/  ISETP.NE.AND P3, PT, RZ, UR4, PT ;  /* 0x00000004ff007c0c */ /* 0x000fc8000bf65270 */
[C---:B0-----:R-:W-:Y:S02]  /*0a20*/  ISETP.GT.AND P2, PT, R19.reuse, RZ, !P3 ;  /* 0x000000ff1300720c */ /* 0x041fe40005f44270 */
[----:B------:R-:W-:-:S04]  /*0a30*/  ISETP.LT.OR P3, PT, R19, 0x1, !P3 ;  /* 0x000000011300780c */ /* 0x000fc80005f61670 */
[----:B------:R-:W-:Y:S01]  /*0a40*/  PLOP3.LUT P2, PT, P2, P3, PT, 0xa8, 0x0 ;  /* 0x000000000000781c */ /* 0x000fe20001747570 */
[----:B----4-:R-:W-:Y:S01]  /*0a50*/  FADD.FTZ R21, R22, R21 ;  /* 0x0000001516157221 */ /* 0x010fe20000010000 */
[----:B--2---:R-:W-:-:S03]  /*0a60*/  FADD.FTZ R11, R11, R20 ;  /* 0x000000140b0b7221 */ /* 0x004fc60000010000 */
[----:B------:R-:W-:-:S08]  /*0a70*/  @!P1 FMUL.FTZ R21, R21, R16 ;  /* 0x0000001015159220 */ /* 0x000fd00000410000 */
[----:B-1----:R-:W-:Y:S05]  /*0a80*/  @P2 BRA `(.L_x_1941) ;  /* 0x0000000000b02947 */ /* 0x002fea0003800000 */
[-C--:B------:R-:W-:Y:S01]  /*0a90*/  LEA.HI R6, R19, R19.reuse, RZ, 0x1 ;  /* 0x0000001313067211 */ /* 0x080fe200078f08ff */
[----:B------:R-:W0:Y:S01]  /*0aa0*/  S2UR UR5, SR_CgaCtaId ;  /* 0x00000000000579c3 */ /* 0x000e220000008800 */
[----:B------:R-:W-:Y:S01]  /*0ab0*/  IABS R16, R8 ;  /* 0x0000000800107213 */ /* 0x000fe20000000000 */
[----:B------:R-:W-:Y:S01]  /*0ac0*/  UMOV UR4, 0x400 ;  /* 0x0000040000047882 */ /* 0x000fe20000000000 */
[----:B------:R-:W-:Y:S01]  /*0ad0*/  SHF.R.S32.HI R13, RZ, 0x1, R6 ;  /* 0x00000001ff0d7819 */ /* 0x000fe20000011406 */
[----:B------:R-:W-:Y:S01]  /*0ae0*/  UIADD3 UR4, UR4, 0xc0, URZ ;  /* 0x000000c004047890 */ /* 0x000fe2000fffe03f */
[----:B------:R-:W-:Y:S02]  /*0af0*/  ISETP.LT.AND P0, PT, R8, R19, !P0 ;  /* 0x000000130800720c */ /* 0x000fe40004701270 */
        /* <DEDUP_REMOVED lines=30> */
[----:B------:R0:W-:Y:S04]  /*0ce0*/  @P0 STS [R6], R11 ;  /* 0x0000000b06000388 */ /* 0x0001e80000000800 */
[----:B------:R0:W-:Y:S01]  /*0cf0*/  @P0 STS [R12], R21 ;  /* 0x000000150c000388 */ /* 0x0001e20000000800 */
[----:B------:R-:W-:Y:S08]  /*0d00*/  BAR.SYNC.DEFER_BLOCKING 0x0 ;  /* 0x0000000000007b1d */ /* 0x000ff00000010000 */
[----:B------:R-:W-:Y:S06]  /*0d10*/  BAR.SYNC.DEFER_BLOCKING 0x0 ;  /* 0x0000000000007b1d */ /* 0x000fec0000010000 */
[----:B------:R0:W1:Y:S04]  /*0d20*/  @P0 LDS R11, [R6] ;  /* 0x00000000060b0984 */ /* 0x0000680000000800 */
[----:B------:R0:W2:Y:S01]  /*0d30*/  @P0 LDS R21, [R12] ;  /* 0x000000000c150984 */ /* 0x0000a20000000800 */
[----:B------:R-:W-:Y:S06]  /*0d40*/  BAR.SYNC.DEFER_BLOCKING 0x0 ;  /* 0x0000000000007b1d */ /* 0x000fec0000010000 */
.L_x_1941:
[----:B------:R-:W-:Y:S01]  /*0d50*/  BSSY B0, `(.L_x_1942) ;  /* 0x0000020000007945 */ /* 0x000fe20003800000 */
[----:B0-----:R-:W-:-:S03]  /*0d60*/  IMAD.MOV.U32 R12, RZ, RZ, RZ ;  /* 0x000000ffff0c7224 */ /* 0x001fc600078e00ff */
[----:B------:R-:W-:Y:S05]  /*0d70*/  @P4 BRA `(.L_x_1943) ;  /* 0x0000000000744947 */ /* 0x000fea0003800000 */
[----:B------:R-:W0:Y:S01]  /*0d80*/  S2UR UR5, SR_CgaCtaId ;  /* 0x00000000000579c3 */ /* 0x000e220000008800 */
[----:B------:R-:W-:Y:S01]  /*0d90*/  SHF.R.S32.HI R13, RZ, 0x1f, R8 ;  /* 0x0000001fff0d7819 */ /* 0x000fe20000011408 */
[----:B------:R-:W-:Y:S02]  /*0da0*/  UMOV UR4, 0x400 ;  /* 0x0000040000047882 */ /* 0x000fe40000000000 */
[----:B------:R-:W-:Y:S01]  /*0db0*/  UIADD3 UR4, UR4, 0x40, URZ ;  /* 0x0000004004047890 */ /* 0x000fe2000fffe03f */
[----:B------:R-:W-:-:S03]  /*0dc0*/  LEA.HI R13, R13, R8, RZ, 0x2 ;  /* 0x000000080d0d7211 */ /* 0x000fc600078f10ff */
[----:B------:R-:W3:Y:S01]  /*0dd0*/  LDC.64 R6, c[0x0][0x248] ;  /* 0x00009200ff067b82 */ /* 0x000ee20000000a00 */
[----:B------:R-:W-:-:S04]  /*0de0*/  LOP3.LUT R13, R13, 0xfffffffc, RZ, 0xc0, !PT ;  /* 0xfffffffc0d0d7812 */ /* 0x000fc800078ec0ff */
[----:B------:R-:W-:Y:S01]  /*0df0*/  IADD3 R14, -R13, R8, RZ ;  /* 0x000000080d0e7210 */ /* 0x000fe20007ffe1ff */
[----:B------:R-:W-:-:S04]  /*0e00*/  IMAD.IADD R12, R83, 0x1, R13 ;  /* 0x00000001530c7824 */ /* 0x000fc800078e020d */
[----:B------:R-:W-:-:S04]  /*0e10*/  IMAD R14, R3, 0x4, R14 ;  /* 0x00000004030e7824 */ /* 0x000fc800078e020e */
[----:B------:R-:W-:Y:S01]  /*0e20*/  IMAD R13, R12, R73, R14 ;  /* 0x000000490c0d7224 */ /* 0x000fe200078e020e */
[----:B0-----:R-:W-:-:S06]  /*0e30*/  ULEA UR4, UR5, UR4, 0x18 ;  /* 0x0000000405047291 */ /* 0x001fcc000f8ec03f */
[----:B------:R-:W-:Y:S01]  /*0e40*/  LEA R12, R8, UR4, 0x2 ;  /* 0x00000004080c7c11 */ /* 0x000fe2000f8e10ff */
[----:B------:R-:W-:Y:S01]  /*0e50*/  UMOV UR4, 0xffffffff ;  /* 0xffffffff00047882 */ /* 0x000fe20000000000 */
[----:B---3--:R-:W-:-:S04]  /*0e60*/  IMAD.WIDE R6, R13, 0x4, R6 ;  /* 0x000000040d067825 */ /* 0x008fc800078e0206 */
[----:B-12---:R-:W-:Y:S01]  /*0e70*/  FMUL.FTZ R13, R21, R11 ;  /* 0x0000000b150d7220 */ /* 0x006fe20000410000 */
[----:B------:R0:W-:Y:S04]  /*0e80*/  STS [R12], R11 ;  /* 0x0000000b0c007388 */ /* 0x0001e80000000800 */
[----:B------:R0:W-:Y:S01]  /*0e90*/  STG.E desc[UR8][R6.64], R21 ;  /* 0x0000001506007986 */ /* 0x0001e2000c101908 */
        /* <DEDUP_REMOVED lines=10> */
.L_x_1992:
[----:B-1----:R-:W-:-:S07]  /*0f40*/  FADD.FTZ R12, R11, R14 ;  /* 0x0000000e0b0c7221 */ /* 0x002fce0000010000 */
.L_x_1943:
[----:B------:R-:W-:Y:S05]  /*0f50*/  BSYNC B0 ;  /* 0x0000000000007941 */ /* 0x000fea0003800000 */
.L_x_1942:
[----:B------:R-:W3:Y:S01]  /*0f60*/  S2R R17, SR_CgaCtaId ;  /* 0x0000000000117919 */ /* 0x000ee20000008800 */
[----:B------:R-:W-:Y:S02]  /*0f70*/  ISETP.NE.AND P0, PT, R8, RZ, PT ;  /* 0x000000ff0800720c */ /* 0x000fe40003f05270 */
[----:B------:R-:W-:Y:S02]  /*0f80*/  MOV R40, 0x400 ;  /* 0x0000040000287802 */ /* 0x000fe40000000f00 */
[----:B------:R-:W-:-:S03]  /*0f90*/  IADD3 R16, -R4, R77, RZ ;  /* 0x0000004d04107210 */ /* 0x000fc60007ffe1ff */
[----:B------:R-:W-:-:S06]  /*0fa0*/  VIADD R7, R40, 0xc0 ;  /* 0x000000c028077836 */ /* 0x000fcc0000000000 */
[----:B------:R-:W-:Y:S01]  /*0fb0*/  @P0 IMAD.MOV.U32 R6, RZ, RZ, -0x800001 ;  /* 0xff7fffffff060424 */ /* 0x000fe200078e00ff */
[----:B---3--:R-:W-:Y:S01]  /*0fc0*/  LEA R7, R17, R7, 0x18 ;  /* 0x0000000711077211 */ /* 0x008fe200078ec0ff */
        /* <DEDUP_REMOVED lines=8> */
[----:B------:R-:W3:Y:S01]  /*1050*/  LDC.64 R12, c[0x0][0x2c8] ;  /* 0x0000b200ff0c7b82 */ /* 0x000ee20000000a00 */
[----:B01---5:R-:W-:Y:S01]  /*1060*/  IMAD.IADD R11, R77, 0x1, -R5 ;  /* 0x000000014d0b7824 */ /* 0x023fe200078e0a05 */
[----:B------:R-:W-:-:S03]  /*1070*/  ULDC UR4, c[0x0][0x2d0] ;  /* 0x0000b40000047ab9 */ /* 0x000fc60000000800 */
[----:B------:R-:W-:-:S04]  /*1080*/  IMAD R14, R74, UR4, R11 ;  /* 0x000000044a0e7c24 */ /* 0x000fc8000f8e020b */
[----:B------:R-:W-:-:S04]  /*1090*/  IMAD R11, R14, UR4, R11 ;  /* 0x000000040e0b7c24 */ /* 0x000fc8000f8e020b */
[----:B---3--:R-:W-:-:S06]  /*10a0*/  IMAD.WIDE R12, R11, 0x4, R12 ;  /* 0x000000040b0c7825 */ /* 0x008fcc00078e020c */
[----:B------:R-:W3:Y:S02]  /*10b0*/  LDG.E R13, desc[UR8][R12.64] ;  /* 0x000000080c0d7981 */ /* 0x000ee4000c1e1900 */
[----:B---3--:R-:W-:-:S07]  /*10c0*/  FADD.FTZ R6, R6, R13 ;  /* 0x0000000d06067221 */ /* 0x008fce0000010000 */
.L_x_1946:
[----:B------:R3:W-:Y:S02]  /*10d0*/  STS [R15], R6 ;  /* 0x000000060f007388 */ /* 0x0007e40000000800 */
.L_x_1945:
[----:B------:R-:W-:Y:S05]  /*10e0*/  WARPSYNC.ALL ;  /* 0x0000000000007948 */ /* 0x000fea0003800000 */
[----:B01----:R-:W-:Y:S01]  /*10f0*/  IADD3 R11, R16, 0x1f, RZ ;  /* 0x0000001f100b7810 */ /* 0x003fe20007ffe0ff */
[----:B------:R-:W-:Y:S01]  /*1100*/  IMAD.IADD R75, R4, 0x1, R8 ;  /* 0x00000001044b7824 */ /* 0x000fe200078e0208 */
[----:B------:R-:W-:Y:S01]  /*1110*/  BAR.SYNC.DEFER_BLOCKING 0x0 ;  /* 0x0000000000007b1d */ /* 0x000fe20000010000 */
[----:B------:R-:W-:Y:S01]  /*1120*/  IMAD R10, R10, R9, R74 ;  /* 0x000000090a0a7224 */ /* 0x000fe200078e024a */
[----:B------:R-:W-:-:S03]  /*1130*/  SHF.R.S32.HI R12, RZ, 0x1f, R11 ;  /* 0x0000001fff0c7819 */ /* 0x000fc6000001140b */
[----:B------:R-:W-:Y:S01]  /*1140*/  IMAD.SHL.U32 R72, R10, 0x20, RZ ;  /* 0x000000200a487824 */ /* 0x000fe200078e00ff */
[----:B------:R-:W-:Y:S01]  /*1150*/  LEA.HI R12, R12, R11, RZ, 0x5 ;  /* 0x0000000b0c0c7211 */ /* 0x000fe200078f28ff */
[----:B------:R-:W-:Y:S01]  /*1160*/  ULDC UR14, c[0x0][0x2a0] ;  /* 0x0000a800000e7ab9 */ /* 0x000fe20000000800 */
[----:B------:R-:W-:Y:S01]  /*1170*/  ULDC.64 UR10, c[0x0][0x258] ;  /* 0x00009600000a7ab9 */ /* 0x000fe20000000a00 */
[----:B------:R-:W-:Y:S01]  /*1180*/  ULDC.64 UR6, c[0x0][0x2b0] ;  /* 0x0000ac0000067ab9 */ /* 0x000fe20000000a00 */
[----:B------:R-:W-:Y:S01]  /*1190*/  LOP3.LUT R11, R12, 0xffffffe0, RZ, 0xc0, !PT ;  /* 0xffffffe00c0b7812 */ /* 0x000fe200078ec0ff */
[----:B------:R-:W-:Y:S01]  /*11a0*/  ULDC.64 UR16, c[0x0][0x2c8] ;  /* 0x0000b20000107ab9 */ /* 0x000fe20000000a00 */
[----:B------:R-:W-:Y:S01]  /*11b0*/  ULDC.64 UR12, c[0x0][0x2d8] ;  /* 0x0000b600000c7ab9 */ /* 0x000fe20000000a00 */
[----:B------:R-:W-:Y:S02]  /*11c0*/  BSSY B0, `(.L_x_1947) ;  /* 0x00000e4000007945 */ /* 0x000fe40003800000 */
[----:B------:R-:W-:-:S05]  /*11d0*/  IMAD.IADD R8, R4, 0x1, R11 ;  /* 0x0000000104087824 */ /* 0x000fca00078e020b */
[----:B------:R-:W-:-:S13]  /*11e0*/  ISETP.GE.AND P0, PT, R75, R8, PT ;  /* 0x000000084b00720c */ /* 0x000fda0003f06270 */
[----:B------:R-:W-:Y:S05]  /*11f0*/  @P0 BRA `(.L_x_1948) ;  /* 0x0000000c00800947 */ /* 0x000fea0003800000 */
[----:B------:R-:W-:Y:S01]  /*1200*/  LEA R40, R17, R40, 0x18 ;  /* 0x0000002811287211 */ /* 0x000fe200078ec0ff */
[----:B------:R-:W0:Y:S01]  /*1210*/  LDC.64 R86, c[0x0][0x2d8] ;  /* 0x0000b600ff567b82 */ /* 0x000e220000000a00 */
[----:B------:R-:W-:Y:S01]  /*1220*/  IMAD R73, R72, R73, RZ ;  /* 0x0000004948497224 */ /* 0x000fe200078e02ff */
[----:B------:R-:W-:Y:S01]  /*1230*/  ULDC UR5, c[0x0][0x2d0] ;  /* 0x0000b40000057ab9 */ /* 0x000fe20000000800 */
[----:B------:R-:W-:Y:S01]  /*1240*/  ULDC UR4, c[0x0][0x298] ;  /* 0x0000a60000047ab9 */ /* 0x000fe20000000800 */
[----:B------:R1:W4:Y:S02]  /*1250*/  LDS.128 R8, [R40+0x40] ;  /* 0x0000400028087984 */ /* 0x0003240000000c00 */
[----:B------:R-:W-:Y:S02]  /*1260*/  SHF.R.S32.HI R76, RZ, 0x1f, R73 ;  /* 0x0000001fff4c7819 */ /* 0x000fe40000011449 */
[----:B---3--:R1:W3:Y:S01]  /*1270*/  LDS.128 R12, [R40+0x50] ;  /* 0x00005000280c7984 */ /* 0x0082e20000000c00 */
[----:B------:R-:W1:Y:S03]  /*1280*/  LDC R78, c[0x0][0x2c0] ;  /* 0x0000b000ff4e7b82 */ /* 0x000e660000000800 */
[----:B------:R0:W1:Y:S04]  /*1290*/  LDS.128 R16, [R40+0x60] ;  /* 0x0000600028107984 */ /* 0x0000680000000c00 */
[----:B--2---:R2:W1:Y:S04]  /*12a0*/  LDS.128 R20, [R40+0x70] ;  /* 0x0000700028147984 */ /* 0x0044680000000c00 */
[----:B------:R2:W2:Y:S04]  /*12b0*/  LDS.128 R24, [R40+0x80] ;  /* 0x0000800028187984 */ /* 0x0004a80000000c00 */
[----:B------:R0:W2:Y:S02]  /*12c0*/  LDS.128 R28, [R40+0x90] ;  /* 0x00009000281c7984 */ /* 0x0000a40000000c00 */
[----:B0-----:R-:W-:-:S02]  /*12d0*/  IMAD.WIDE R86, R74, 0x4, R86 ;  /* 0x000000044a567825 */ /* 0x001fc400078e0256 */
[----:B------:R0:W0:Y:S02]  /*12e0*/  LDS.128 R32, [R40+0xa0] ;  /* 0x0000a00028207984 */ /* 0x0000240000000c00 */
[----:B------:R-:W-:Y:S02]  /*12f0*/  IMAD R74, R74, UR5, R77 ;  /* 0x000000054a4a7c24 */ /* 0x000fe4000f8e024d */
[----:B------:R0:W0:Y:S01]  /*1300*/  LDS.128 R36, [R40+0xb0] ;  /* 0x0000b00028247984 */ /* 0x0000220000000c00 */
[----:B-1-34-:R-:W-:-:S07]  /*1310*/  IADD3 R78, R78, UR4, RZ ;  /* 0x000000044e4e7c10 */ /* 0x01afce000fffe0ff */
.L_x_1951:
[----:B------:R-:W1:Y:S01]  /*1320*/  I2F.RP R88, R0 ;  /* 0x0000000000587306 */ /* 0x000e620000209400 */
[----:B------:R-:W3:Y:S01]  /*1330*/  LDC R84, c[0x0][0x284] ;  /* 0x0000a100ff547b82 */ /* 0x000ee20000000800 */
[----:B------:R-:W-:Y:S01]  /*1340*/  IMAD.MOV.U32 R80, RZ, RZ, RZ ;  /* 0x000000ffff507224 */ /* 0x000fe200078e00ff */
[----:B------:R-:W-:-:S05]  /*1350*/  SHF.R.S32.HI R90, RZ, 0x1f, R82 ;  /* 0x0000001fff5a7819 */ /* 0x000fca0000011452 */
[----:B-1----:R-:W1:Y:S02]  /*1360*/  MUFU.RCP R88, R88 ;  /* 0x0000005800587308 */ /* 0x002e640000001000 */
[----:B-1----:R-:W-:Y:S01]  /*1370*/  VIADD R81, R88, 0xffffffe ;  /* 0x0ffffffe58517836 */ /* 0x002fe20000000000 */
[----:B---3--:R-:W-:-:S05]  /*1380*/  IABS R88, R84 ;  /* 0x0000005400587213 */ /* 0x008fca0000000000 */
[----:B------:R-:W1:Y:S02]  /*1390*/  F2I.FTZ.U32.TRUNC.NTZ R81, R81 ;  /* 0x0000005100517305 */ /* 0x000e64000021f000 */
[----:B-1----:R-:W-:-:S04]  /*13a0*/  IMAD.MOV R85, RZ, RZ, -R81 ;  /* 0x000000ffff557224 */ /* 0x002fc800078e0a51 */
[----:B------:R-:W-:-:S04]  /*13b0*/  IMAD R85, R85, R0, RZ ;  /* 0x0000000055557224 */ /* 0x000fc800078e02ff */
[----:B------:R-:W-:Y:S01]  /*13c0*/  IMAD.HI.U32 R80, R81, R85, R80 ;  /* 0x0000005551507227 */ /* 0x000fe200078e0050 */
[----:B------:R-:W-:-:S05]  /*13d0*/  IABS R85, R75 ;  /* 0x0000004b00557213 */ /* 0x000fca0000000000 */
[----:B------:R-:W-:-:S05]  /*13e0*/  IMAD.HI.U32 R80, R80, R85, RZ ;  /* 0x0000005550507227 */ /* 0x000fca00078e00ff */
[----:B------:R-:W-:-:S05]  /*13f0*/  IADD3 R80, -R80, RZ, RZ ;  /* 0x000000ff50507210 */ /* 0x000fca0007ffe1ff */
[----:B------:R-:W-:-:S05]  /*1400*/  IMAD R85, R88, R80, R85 ;  /* 0x0000005058557224 */ /* 0x000fca00078e0255 */
[----:B------:R-:W-:-:S13]  /*1410*/  ISETP.GT.U32.AND P0, PT, R0, R85, PT ;  /* 0x000000550000720c */ /* 0x000fda0003f04070 */
[----:B------:R-:W-:Y:S01]  /*1420*/  @!P0 IMAD.IADD R85, R85, 0x1, -R88 ;  /* 0x0000000155558824 */ /* 0x000fe200078e0a58 */
[----:B------:R-:W-:-:S04]  /*1430*/  ISETP.NE.U32.AND P0, PT, RZ, UR6, PT ;  /* 0x00000006ff007c0c */ /* 0x000fc8000bf05070 */
[----:B------:R-:W-:Y:S02]  /*1440*/  ISETP.NE.AND.EX P0, PT, RZ, UR7, PT, P0 ;  /* 0x00000007ff007c0c */ /* 0x000fe4000bf05300 */
[----:B------:R-:W-:-:S11]  /*1450*/  ISETP.GT.U32.AND P1, PT, R0, R85, PT ;  /* 0x000000550000720c */ /* 0x000fd60003f24070 */
[----:B------:R-:W-:Y:S02]  /*1460*/  @P0 SHF.R.S32.HI R81, RZ, 0x1f, R75 ;  /* 0x0000001fff510819 */ /* 0x000fe4000001144b */
[----:B------:R-:W-:Y:S01]  /*1470*/  @P0 IADD3 R80, P2, P3, R75, UR6, R82 ;  /* 0x000000064b500c10 */ /* 0x000fe2000fb5e052 */
[----:B------:R-:W-:Y:S01]  /*1480*/  @!P1 IMAD.IADD R85, R85, 0x1, -R88 ;  /* 0x0000000155559824 */ /* 0x000fe200078e0a58 */
[----:B------:R-:W-:Y:S02]  /*1490*/  ISETP.GE.AND P1, PT, R75, RZ, PT ;  /* 0x000000ff4b00720c */ /* 0x000fe40003f26270 */
[----:B------:R-:W-:Y:S02]  /*14a0*/  @P0 IADD3.X R81, R81, UR7, R90, P2, P3 ;  /* 0x0000000751510c10 */ /* 0x000fe400097e645a */
[----:B------:R-:W-:-:S03]  /*14b0*/  ISETP.NE.AND P2, PT, R84, RZ, PT ;  /* 0x000000ff5400720c */ /* 0x000fc60003f45270 */
[----:B------:R1:W3:Y:S06]  /*14c0*/  @P0 LDG.E.U8 R80, desc[UR8][R80.64] ;  /* 0x0000000850500981 */ /* 0x0002ec000c1e1100 */
[----:B------:R-:W-:Y:S01]  /*14d0*/  @!P1 IMAD.MOV R85, RZ, RZ, -R85 ;  /* 0x000000ffff559224 */ /* 0x000fe200078e0a55 */
[----:B------:R-:W-:-:S03]  /*14e0*/  ISETP.GE.AND P1, PT, R75, R77, PT ;  /* 0x0000004d4b00720c */ /* 0x000fc60003f26270 */
[----:B------:R-:W-:-:S04]  /*14f0*/  @!P2 LOP3.LUT R85, RZ, R84, RZ, 0x33, !PT ;  /* 0x00000054ff55a212 */ /* 0x000fc800078e33ff */
[----:B------:R-:W-:-:S04]  /*1500*/  IADD3 R89, P2, R82, R85, RZ ;  /* 0x0000005552597210 */ /* 0x000fc80007f5e0ff */
[----:B------:R-:W-:Y:S02]  /*1510*/  LEA.HI.X.SX32 R90, R85, R90, 0x1, P2 ;  /* 0x0000005a555a7211 */ /* 0x000fe400010f0eff */
[C---:B------:R-:W-:Y:S01]  /*1520*/  LEA R88, P2, R89.reuse, UR10, 0x2 ;  /* 0x0000000a59587c11 */ /* 0x040fe2000f8410ff */
[----:B-1----:R-:W1:Y:S03]  /*1530*/  @!P1 LDC R81, c[0x0][0x288] ;  /* 0x0000a200ff519b82 */ /* 0x002e660000000800 */
[----:B------:R-:W-:-:S05]  /*1540*/  LEA.HI.X R89, R89, UR11, R90, 0x2, P2 ;  /* 0x0000000b59597c11 */ /* 0x000fca00090f145a */
[----:B------:R-:W1:Y:S01]  /*1550*/  @!P1 LDG.E R90, desc[UR8][R88.64] ;  /* 0x00000008585a9981 */ /* 0x000e62000c1e1900 */
[----:B---3--:R-:W-:Y:S01]  /*1560*/  ISETP.NE.AND P0, PT, R80, RZ, P0 ;  /* 0x000000ff5000720c */ /* 0x008fe20000705270 */
[----:B------:R-:W-:Y:S02]  /*1570*/  @!P1 IMAD.SHL.U32 R80, R85, 0x4, RZ ;  /* 0x0000000455509824 */ /* 0x000fe400078e00ff */
[----:B-1----:R-:W-:-:S05]  /*1580*/  @!P1 IMAD R90, R90, R81, RZ ;  /* 0x000000515a5a9224 */ /* 0x002fca00078e02ff */
[----:B------:R-:W-:-:S05]  /*1590*/  @!P1 SHF.L.U32 R81, R90, 0x5, RZ ;  /* 0x000000055a519819 */ /* 0x000fca00000006ff */
[----:B------:R-:W-:Y:S02]  /*15a0*/  @!P1 IMAD R90, R81, R84, R80 ;  /* 0x00000054515a9224 */ /* 0x000fe400078e0250 */
[----:B------:R-:W1:Y:S03]  /*15b0*/  @!P1 LDC.64 R80, c[0x0][0x248] ;  /* 0x00009200ff509b82 */ /* 0x000e660000000a00 */
[----:B------:R-:W-:-:S04]  /*15c0*/  @!P1 IADD3 R91, P2, R73, R90, RZ ;  /* 0x0000005a495b9210 */ /* 0x000fc80007f5e0ff */
[----:B------:R-:W-:Y:S02]  /*15d0*/  @!P1 LEA.HI.X.SX32 R92, R90, R76, 0x1, P2 ;  /* 0x0000004c5a5c9211 */ /* 0x000fe400010f0eff */
[C---:B-1----:R-:W-:Y:S02]  /*15e0*/  @!P1 LEA R90, P2, R91.reuse, R80, 0x2 ;  /* 0x000000505b5a9211 */ /* 0x042fe400078410ff */
[----:B------:R-:W3:Y:S02]  /*15f0*/  @!P1 LDG.E R80, desc[UR8][R88.64] ;  /* 0x0000000858509981 */ /* 0x000ee4000c1e1900 */
[----:B------:R-:W-:Y:S02]  /*1600*/  @!P1 LEA.HI.X R91, R91, R81, R92, 0x2, P2 ;  /* 0x000000515b5b9211 */ /* 0x000fe400010f145c */
[----:B------:R-:W3:Y:S01]  /*1610*/  @!P1 LDC R81, c[0x0][0x288] ;  /* 0x0000a200ff519b82 */ /* 0x000ee20000000800 */
[----:B------:R-:W-:Y:S02]  /*1620*/  IMAD.IADD R85, R85, 0x1, R84 ;  /* 0x0000000155557824 */ /* 0x000fe400078e0254 */
[----:B0-2--5:R0:W5:Y:S01]  /*1630*/  @!P1 LDG.E.128 R40, desc[UR8][R90.64] ;  /* 0x000000085a289981 */ /* 0x025162000c1e1d00 */
[----:B---3--:R-:W-:-:S02]  /*1640*/  @!P1 IMAD R80, R80, R81, RZ ;  /* 0x0000005150509224 */ /* 0x008fc400078e02ff */
[----:B------:R-:W-:Y:S02]  /*1650*/  @!P1 SHF.L.U32 R81, R85, 0x2, RZ ;  /* 0x0000000255519819 */ /* 0x000fe400000006ff */
[----:B------:R-:W-:-:S04]  /*1660*/  @!P1 IMAD.SHL.U32 R80, R80, 0x20, RZ ;  /* 0x0000002050509824 */ /* 0x000fc800078e00ff */
[----:B------:R-:W-:Y:S02]  /*1670*/  @!P1 IMAD R92, R80, R84, R81 ;  /* 0x00000054505c9224 */ /* 0x000fe400078e0251 */
[----:B------:R-:W1:Y:S03]  /*1680*/  @!P1 LDC.64 R80, c[0x0][0x248] ;  /* 0x00009200ff509b82 */ /* 0x000e660000000a00 */
[----:B------:R-:W-:-:S04]  /*1690*/  @!P1 IADD3 R93, P2, R73, R92, RZ ;  /* 0x0000005c495d9210 */ /* 0x000fc80007f5e0ff */
[----:B0-----:R-:W-:Y:S02]  /*16a0*/  @!P1 LEA.HI.X.SX32 R90, R92, R76, 0x1, P2 ;  /* 0x0000004c5c5a9211 */ /* 0x001fe400010f0eff */
[C---:B-1----:R-:W-:Y:S02]  /*16b0*/  @!P1 LEA R92, P2, R93.reuse, R80, 0x2 ;  /* 0x000000505d5c9211 */ /* 0x042fe400078410ff */
[----:B------:R-:W2:Y:S02]  /*16c0*/  @!P1 LDG.E R80, desc[UR8][R88.64] ;  /* 0x0000000858509981 */ /* 0x000ea4000c1e1900 */
[----:B------:R-:W-:Y:S02]  /*16d0*/  @!P1 LEA.HI.X R93, R93, R81, R90, 0x2, P2 ;  /* 0x000000515d5d9211 */ /* 0x000fe400010f145a */
[----:B------:R-:W2:Y:S01]  /*16e0*/  @!P1 LDC R81, c[0x0][0x288] ;  /* 0x0000a200ff519b82 */ /* 0x000ea20000000800 */
[----:B------:R-:W-:Y:S02]  /*16f0*/  IMAD.IADD R85, R85, 0x1, R84 ;  /* 0x0000000155557824 */ /* 0x000fe400078e0254 */
[----:B------:R0:W5:Y:S01]  /*1700*/  @!P1 LDG.E.128 R44, desc[UR8][R92.64] ;  /* 0x000000085c2c9981 */ /* 0x000162000c1e1d00 */
[----:B--2---:R-:W-:-:S02]  /*1710*/  @!P1 IMAD R80, R80, R81, RZ ;  /* 0x0000005150509224 */ /* 0x004fc400078e02ff */
[----:B------:R-:W-:Y:S02]  /*1720*/  @!P1 IMAD.SHL.U32 R81, R85, 0x4, RZ ;  /* 0x0000000455519824 */ /* 0x000fe400078e00ff */
        /* <DEDUP_REMOVED lines=9> */
[----:B------:R-:W-:Y:S02]  /*17c0*/  IADD3 R85, R85, R84, RZ ;  /* 0x0000005455557210 */ /* 0x000fe40007ffe0ff */
[----:B------:R0:W5:Y:S01]  /*17d0*/  @!P1 LDG.E.128 R48, desc[UR8][R90.64] ;  /* 0x000000085a309981 */ /* 0x000162000c1e1d00 */
[----:B--2---:R-:W-:-:S02]  /*17e0*/  @!P1 IMAD R80, R80, R81, RZ ;  /* 0x0000005150509224 */ /* 0x004fc400078e02ff */
[----:B------:R-:W-:Y:S02]  /*17f0*/  @!P1 IMAD.SHL.U32 R81, R85, 0x4, RZ ;  /* 0x0000000455519824 */ /* 0x000fe400078e00ff */
[----:B------:R-:W-:-:S04]  /*1800*/  @!P1 IMAD.SHL.U32 R80, R80, 0x20, RZ ;  /* 0x0000002050509824 */ /* 0x000fc800078e00ff */
[----:B------:R-:W-:Y:S02]  /*1810*/  @!P1 IMAD R93, R80, R84, R81 ;  /* 0x00000054505d9224 */ /* 0x000fe400078e0251 */
[----:B------:R-:W0:Y:S03]  /*1820*/  @!P1 LDC.64 R80, c[0x0][0x248] ;  /* 0x00009200ff509b82 */ /* 0x000e260000000a00 */
[----:B------:R-:W-:-:S04]  /*1830*/  @!P1 IADD3 R92, P2, R73, R93, RZ ;  /* 0x0000005d495c9210 */ /* 0x000fc80007f5e0ff */
[----:B------:R-:W-:Y:S02]  /*1840*/  @!P1 LEA.HI.X.SX32 R93, R93, R76, 0x1, P2 ;  /* 0x0000004c5d5d9211 */ /* 0x000fe400010f0eff */
[C---:B0-----:R-:W-:Y:S02]  /*1850*/  @!P1 LEA R90, P2, R92.reuse, R80, 0x2 ;  /* 0x000000505c5a9211 */ /* 0x041fe400078410ff */
[----:B------:R-:W2:Y:S02]  /*1860*/  @!P1 LDG.E R80, desc[UR8][R88.64] ;  /* 0x0000000858509981 */ /* 0x000ea4000c1e1900 */
[----:B------:R-:W-:Y:S02]  /*1870*/  @!P1 LEA.HI.X R91, R92, R81, R93, 0x2, P2 ;  /* 0x000000515c5b9211 */ /* 0x000fe400010f145d */
[----:B------:R-:W2:Y:S01]  /*1880*/  @!P1 LDC R81, c[0x0][0x288] ;  /* 0x0000a200ff519b82 */ /* 0x000ea20000000800 */
[----:B------:R-:W-:Y:S02]  /*1890*/  IMAD.IADD R85, R85, 0x1, R84 ;  /* 0x0000000155557824 */ /* 0x000fe400078e0254 */
[----:B------:R0:W5:Y:S01]  /*18a0*/  @!P1 LDG.E.128 R52, desc[UR8][R90.64] ;  /* 0x000000085a349981 */ /* 0x000162000c1e1d00 */
[----:B--2---:R-:W-:-:S02]  /*18b0*/  @!P1 IMAD R80, R80, R81, RZ ;  /* 0x0000005150509224 */ /* 0x004fc400078e02ff */
[----:B------:R-:W-:-:S03]  /*18c0*/  @!P1 IMAD.SHL.U32 R81, R85, 0x4, RZ ;  /* 0x0000000455519824 */ /* 0x000fc600078e00ff */
[----:B------:R-:W-:-:S05]  /*18d0*/  @!P1 SHF.L.U32 R80, R80, 0x5, RZ ;  /* 0x0000000550509819 */ /* 0x000fca00000006ff */
        /* <DEDUP_REMOVED lines=9> */
[----:B------:R0:W5:Y:S04]  /*1970*/  @!P1 LDG.E.128 R56, desc[UR8][R90.64] ;  /* 0x000000085a389981 */ /* 0x000168000c1e1d00 */
[----:B------:R-:W3:Y:S01]  /*1980*/  @!P1 LDG.E R90, desc[UR8][R88.64] ;  /* 0x00000008585a9981 */ /* 0x000ee2000c1e1900 */
[----:B0-----:R-:W3:Y:S01]  /*1990*/  @!P1 LDC R91, c[0x0][0x288] ;  /* 0x0000a200ff5b9b82 */ /* 0x001ee20000000800 */
[----:B--2---:R-:W-:Y:S01]  /*19a0*/  @!P1 IMAD R80, R80, R81, RZ ;  /* 0x0000005150509224 */ /* 0x004fe200078e02ff */
[----:B------:R-:W-:-:S03]  /*19b0*/  @!P1 SHF.L.U32 R81, R85, 0x2, RZ ;  /* 0x0000000255519819 */ /* 0x000fc600000006ff */
[----:B------:R-:W-:-:S04]  /*19c0*/  @!P1 IMAD.SHL.U32 R80, R80, 0x20, RZ ;  /* 0x0000002050509824 */ /* 0x000fc800078e00ff */
[----:B------:R-:W-:Y:S02]  /*19d0*/  @!P1 IMAD R93, R80, R84, R81 ;  /* 0x00000054505d9224 */ /* 0x000fe400078e0251 */
[----:B------:R-:W0:Y:S03]  /*19e0*/  @!P1 LDC.64 R80, c[0x0][0x248] ;  /* 0x00009200ff509b82 */ /* 0x000e260000000a00 */
[----:B------:R-:W-:-:S04]  /*19f0*/  @!P1 IADD3 R92, P2, R73, R93, RZ ;  /* 0x0000005d495c9210 */ /* 0x000fc80007f5e0ff */
[----:B------:R-:W-:Y:S02]  /*1a00*/  @!P1 LEA.HI.X.SX32 R93, R93, R76, 0x1, P2 ;  /* 0x0000004c5d5d9211 */ /* 0x000fe400010f0eff */
[----:B0-----:R-:W-:-:S04]  /*1a10*/  @!P1 LEA R80, P2, R92, R80, 0x2 ;  /* 0x000000505c509211 */ /* 0x001fc800078410ff */
[----:B------:R-:W-:Y:S02]  /*1a20*/  @!P1 LEA.HI.X R81, R92, R81, R93, 0x2, P2 ;  /* 0x000000515c519211 */ /* 0x000fe400010f145d */
[----:B------:R-:W2:Y:S01]  /*1a30*/  @!P1 LDG.E R92, desc[UR8][R88.64] ;  /* 0x00000008585c9981 */ /* 0x000ea2000c1e1900 */
[----:B------:R-:W2:Y:S01]  /*1a40*/  @!P1 LDC R93, c[0x0][0x288] ;  /* 0x0000a200ff5d9b82 */ /* 0x000ea20000000800 */
[--C-:B------:R-:W-:Y:S02]  /*1a50*/  IMAD.IADD R85, R85, 0x1, R84.reuse ;  /* 0x0000000155557824 */ /* 0x100fe400078e0254 */
[----:B------:R0:W5:Y:S01]  /*1a60*/  @!P1 LDG.E.128 R60, desc[UR8][R80.64] ;  /* 0x00000008503c9981 */ /* 0x000162000c1e1d00 */
[----:B---3--:R-:W-:Y:S02]  /*1a70*/  @!P1 IMAD R90, R90, R91, RZ ;  /* 0x0000005b5a5a9224 */ /* 0x008fe400078e02ff */
[----:B------:R-:W-:Y:S02]  /*1a80*/  IMAD.IADD R91, R85, 0x1, R84 ;  /* 0x00000001555b7824 */ /* 0x000fe400078e0254 */
[----:B0-----:R-:W0:Y:S03]  /*1a90*/  @!P1 LDC.64 R80, c[0x0][0x248] ;  /* 0x00009200ff509b82 */ /* 0x001e260000000a00 */
[----:B------:R-:W-:Y:S01]  /*1aa0*/  @!P1 SHF.L.U32 R91, R91, 0x2, RZ ;  /* 0x000000025b5b9819 */ /* 0x000fe200000006ff */
[----:B------:R-:W-:-:S02]  /*1ab0*/  @!P1 IMAD.SHL.U32 R85, R85, 0x4, RZ ;  /* 0x0000000455559824 */ /* 0x000fc400078e00ff */
[----:B------:R-:W-:-:S04]  /*1ac0*/  @!P1 IMAD.SHL.U32 R88, R90, 0x20, RZ ;  /* 0x000000205a589824 */ /* 0x000fc800078e00ff */
[----:B------:R-:W-:Y:S02]  /*1ad0*/  @!P1 IMAD R88, R88, R84, R85 ;  /* 0x0000005458589224 */ /* 0x000fe400078e0255 */
[----:B--2---:R-:W-:-:S04]  /*1ae0*/  @!P1 IMAD R92, R92, R93, RZ ;  /* 0x0000005d5c5c9224 */ /* 0x004fc800078e02ff */
[----:B------:R-:W-:-:S04]  /*1af0*/  @!P1 IMAD.SHL.U32 R92, R92, 0x20, RZ ;  /* 0x000000205c5c9824 */ /* 0x000fc800078e00ff */
[----:B------:R-:W-:-:S05]  /*1b00*/  @!P1 IMAD R91, R92, R84, R91 ;  /* 0x000000545c5b9224 */ /* 0x000fca00078e025b */
[----:B------:R-:W-:-:S04]  /*1b10*/  @!P1 IADD3 R85, P2, R73, R91, RZ ;  /* 0x0000005b49559210 */ /* 0x000fc80007f5e0ff */
[----:B------:R-:W-:Y:S02]  /*1b20*/  @!P1 LEA.HI.X.SX32 R90, R91, R76, 0x1, P2 ;  /* 0x0000004c5b5a9211 */ /* 0x000fe400010f0eff */
[----:B0-----:R-:W-:-:S04]  /*1b30*/  @!P1 LEA R84, P2, R85, R80, 0x2 ;  /* 0x0000005055549211 */ /* 0x001fc800078410ff */
[----:B------:R-:W-:Y:S02]  /*1b40*/  @!P1 LEA.HI.X R85, R85, R81, R90, 0x2, P2 ;  /* 0x0000005155559211 */ /* 0x000fe400010f145a */
[----:B------:R-:W0:Y:S01]  /*1b50*/  @!P1 LDC.64 R80, c[0x0][0x248] ;  /* 0x00009200ff509b82 */ /* 0x000e220000000a00 */
[----:B------:R-:W-:Y:S02]  /*1b60*/  @!P1 IADD3 R89, P2, R73, R88, RZ ;  /* 0x0000005849599210 */ /* 0x000fe40007f5e0ff */
[----:B------:R1:W5:Y:S02]  /*1b70*/  @!P1 LDG.E.128 R64, desc[UR8][R84.64] ;  /* 0x0000000854409981 */ /* 0x000364000c1e1d00 */
        /* <DEDUP_REMOVED lines=8> */
[----:B------:R-:W-:-:S04]  /*1c00*/  ISETP.NE.U32.AND P1, PT, RZ, UR12, PT ;  /* 0x0000000cff007c0c */ /* 0x000fc8000bf25070 */
[----:B------:R-:W-:-:S07]  /*1c10*/  ISETP.NE.AND.EX P1, PT, RZ, UR13, PT, P1 ;  /* 0x0000000dff007c0c */ /* 0x000fce000bf25310 */
[----:B-1----:R-:W0:Y:S06]  /*1c20*/  @P2 LDC R85, c[0x0][0x2d0] ;  /* 0x0000b400ff552b82 */ /* 0x002e2c0000000800 */
[----:B------:R-:W2:Y:S02]  /*1c30*/  @P1 LDG.E R84, desc[UR8][R86.64] ;  /* 0x0000000856541981 */ /* 0x000ea4000c1e1900 */
[----:B------:R-:W1:Y:S01]  /*1c40*/  @P2 LDC.64 R80, c[0x0][0x2c8] ;  /* 0x0000b200ff502b82 */ /* 0x000e620000000a00 */
[----:B0-----:R-:W-:-:S04]  /*1c50*/  @P2 IMAD R85, R74, R85, R75 ;  /* 0x000000554a552224 */ /* 0x001fc800078e024b */
[----:B-1----:R-:W-:-:S06]  /*1c60*/  @P2 IMAD.WIDE R80, R85, 0x4, R80 ;  /* 0x0000000455502825 */ /* 0x002fcc00078e0250 */
[----:B------:R0:W3:Y:S01]  /*1c70*/  @P2 LDG.E R80, desc[UR8][R80.64] ;  /* 0x0000000850502981 */ /* 0x0000e2000c1e1900 */
[----:B-----5:R-:W-:Y:S01]  /*1c80*/  FMUL.FTZ R85, R12, R44 ;  /* 0x0000002c0c557220 */ /* 0x020fe20000410000 */
[----:B------:R-:W-:-:S03]  /*1c90*/  FMUL.FTZ R88, R13, R45 ;  /* 0x0000002d0d587220 */ /* 0x000fc60000410000 */
        /* <DEDUP_REMOVED lines=12> */
[----:B0-----:R-:W-:Y:S01]  /*1d60*/  FFMA.FTZ R81, R36, R64, R85 ;  /* 0x0000004024517223 */ /* 0x001fe20000010055 */
[----:B------:R-:W-:Y:S01]  /*1d70*/  FFMA.FTZ R88, R37, R65, R88 ;  /* 0x0000004125587223 */ /* 0x000fe20000010058 */
[----:B------:R-:W-:-:S03]  /*1d80*/  FMUL.FTZ R85, R14, R46 ;  /* 0x0000002e0e557220 */ /* 0x000fc60000410000 */
[----:B------:R-:W-:Y:S01]  /*1d90*/  FADD.FTZ R81, R81, R88 ;  /* 0x0000005851517221 */ /* 0x000fe20000010000 */
[----:B------:R-:W-:Y:S01]  /*1da0*/  FFMA.FTZ R85, R10, R42, R85 ;  /* 0x0000002a0a557223 */ /* 0x000fe20000010055 */
        /* <DEDUP_REMOVED lines=12> */
[----:B------:R-:W-:Y:S01]  /*1e70*/  FFMA.FTZ R88, R35, R71, R88 ;  /* 0x0000004723587223 */ /* 0x000fe20000010058 */
[----:B------:R-:W-:Y:S02]  /*1e80*/  @P1 ISETP.GE.AND P3, PT, R75, R78, PT ;  /* 0x0000004e4b00120c */ /* 0x000fe40003f66270 */
[----:B------:R-:W-:Y:S01]  /*1e90*/  FADD.FTZ R81, R90, R81 ;  /* 0x000000515a517221 */ /* 0x000fe20000010000 */
[----:B------:R-:W-:-:S04]  /*1ea0*/  FFMA.FTZ R88, R39, R67, R88 ;  /* 0x0000004327587223 */ /* 0x000fc80000010058 */
[----:B------:R-:W-:Y:S01]  /*1eb0*/  FADD.FTZ R81, R88, R81 ;  /* 0x0000005158517221 */ /* 0x000fe20000010000 */
[----:B------:R-:W-:-:S03]  /*1ec0*/  @P1 SEL R88, R5, RZ, !P3 ;  /* 0x000000ff05581207 */ /* 0x000fc60005800000 */
[----:B------:R-:W-:Y:S01]  /*1ed0*/  FMUL.FTZ R81, R81, UR14 ;  /* 0x0000000e51517c20 */ /* 0x000fe20008410000 */
[----:B------:R-:W-:-:S04]  /*1ee0*/  @P1 IADD3 R88, R88, R75, -R77 ;  /* 0x0000004b58581210 */ /* 0x000fc80007ffe84d */
[----:B------:R-:W-:Y:S01]  /*1ef0*/  @P1 I2FP.F32.S32 R88, R88 ;  /* 0x0000005800581245 */ /* 0x000fe20000201400 */
[----:B---3--:R-:W-:Y:S01]  /*1f00*/  @P2 FADD.FTZ R81, R81, R80 ;  /* 0x0000005051512221 */ /* 0x008fe20000010000 */
[----:B------:R-:W-:-:S03]  /*1f10*/  IMAD.IADD R80, R75, 0x1, -R4 ;  /* 0x000000014b507824 */ /* 0x000fc600078e0a04 */
[----:B--2---:R-:W-:Y:S02]  /*1f20*/  @P1 FFMA.FTZ R81, R88, R84, R81 ;  /* 0x0000005458511223 */ /* 0x004fe40000010051 */
[----:B------:R-:W-:-:S05]  /*1f30*/  LEA R80, R80, R7, 0x2 ;  /* 0x0000000750507211 */ /* 0x000fca00078e10ff */
[----:B------:R0:W-:Y:S01]  /*1f40*/  STS [R80], R81 ;  /* 0x0000005150007388 */ /* 0x0001e20000000800 */
[----:B------:R-:W-:-:S07]  /*1f50*/  @!P0 FMNMX.FTZ R6, R6, R81, !PT ;  /* 0x0000005106068209 */ /* 0x000fce0007810000 */
.L_x_1950:
[----:B------:R-:W-:Y:S05]  /*1f60*/  BSYNC B1 ;  /* 0x0000000000017941 */ /* 0x000fea0003800000 */
.L_x_1949:
[----:B01----:R-:W-:Y:S01]  /*1f70*/  IMAD.IADD R80, R77, 0x1, -R4 ;  /* 0x000000014d507824 */ /* 0x003fe200078e0a04 */
[----:B------:R-:W-:-:S03]  /*1f80*/  IADD3 R75, R75, 0x100, RZ ;  /* 0x000001004b4b7810 */ /* 0x000fc60007ffe0ff */
[----:B------:R-:W-:-:S05]  /*1f90*/  VIADD R80, R80, 0x1f ;  /* 0x0000001f50507836 */ /* 0x000fca0000000000 */
[----:B------:R-:W-:-:S04]  /*1fa0*/  SHF.R.S32.HI R81, RZ, 0x1f, R80 ;  /* 0x0000001fff517819 */ /* 0x000fc80000011450 */
[----:B------:R-:W-:-:S04]  /*1fb0*/  LEA.HI R81, R81, R80, RZ, 0x5 ;  /* 0x0000005051517211 */ /* 0x000fc800078f28ff */
[----:B------:R-:W-:-:S05]  /*1fc0*/  LOP3.LUT R81, R81, 0xffffffe0, RZ, 0xc0, !PT ;  /* 0xffffffe051517812 */ /* 0x000fca00078ec0ff */
[----:B------:R-:W-:-:S05]  /*1fd0*/  IMAD.IADD R80, R4, 0x1, R81 ;  /* 0x0000000104507824 */ /* 0x000fca00078e0251 */
[----:B------:R-:W-:-:S13]  /*1fe0*/  ISETP.GE.AND P0, PT, R75, R80, PT ;  /* 0x000000504b00720c */ /* 0x000fda0003f06270 */
[----:B------:R-:W-:Y:S05]  /*1ff0*/  @!P0 BRA `(.L_x_1951) ;  /* 0xfffffff000c88947 */ /* 0x000fea000383ffff */
.L_x_1948:
[----:B------:R-:W-:Y:S05]  /*2000*/  BSYNC B0 ;  /* 0x0000000000007941 */ /* 0x000fea0003800000 */
.L_x_1947:
[----:B-----5:R-:W0:Y:S01]  /*2010*/  SHFL.BFLY PT, R5, R6, 0x10, 0x1f ;  /* 0x0e001f0006057f89 */ /* 0x020e2200000e0000 */
[----:B------:R-:W-:Y:S01]  /*2020*/  ULDC.64 UR6, c[0x0][0x2b0] ;  /* 0x0000ac0000067ab9 */ /* 0x000fe20000000a00 */
[----:B------:R-:W-:Y:S01]  /*2030*/  BSSY B0, `(.L_x_1952) ;  /* 0x0000044000007945 */ /* 0x000fe20003800000 */
[----:B0-----:R-:W-:Y:S02]  /*2040*/  FMNMX.FTZ R0, R5, R6, !PT ;  /* 0x0000000605007209 */ /* 0x001fe40007810000 */
[----:B------:R-:W0:Y:S03]  /*2050*/  S2R R5, SR_TID.X ;  /* 0x0000000000057919 */ /* 0x000e260000002100 */
[----:B------:R-:W1:Y:S02]  /*2060*/  SHFL.BFLY PT, R9, R0, 0x8, 0x1f ;  /* 0x0d001f0000097f89 */ /* 0x000e6400000e0000 */
[----:B-1----:R-:W-:-:S02]  /*2070*/  FMNMX.FTZ R9, R0, R9, !PT ;  /* 0x0000000900097209 */ /* 0x002fc40007810000 */
[----:B0-----:R-:W-:-:S03]  /*2080*/  SHF.R.S32.HI R14, RZ, 0x1f, R5 ;  /* 0x0000001fff0e7819 */ /* 0x001fc60000011405 */
[----:B------:R-:W0:Y:S01]  /*2090*/  SHFL.BFLY PT, R8, R9, 0x4, 0x1f ;  /* 0x0c801f0009087f89 */ /* 0x000e2200000e0000 */
[----:B------:R-:W-:-:S04]  /*20a0*/  LEA.HI R10, R14, R5, RZ, 0x5 ;  /* 0x000000050e0a7211 */ /* 0x000fc800078f28ff */
[----:B------:R-:W-:-:S05]  /*20b0*/  LOP3.LUT R12, R10, 0xffffffe0, RZ, 0xc0, !PT ;  /* 0xffffffe00a0c7812 */ /* 0x000fca00078ec0ff */
[----:B------:R-:W-:-:S05]  /*20c0*/  IMAD.IADD R12, R5, 0x1, -R12 ;  /* 0x00000001050c7824 */ /* 0x000fca00078e0a0c */
[C---:B------:R-:W-:Y:S02]  /*20d0*/  ISETP.NE.AND P0, PT, R12.reuse, RZ, PT ;  /* 0x000000ff0c00720c */ /* 0x040fe40003f05270 */
[----:B------:R-:W-:Y:S02]  /*20e0*/  ISETP.GT.AND P1, PT, R12, 0x7, PT ;  /* 0x000000070c00780c */ /* 0x000fe40003f24270 */
[----:B0-----:R-:W-:-:S05]  /*20f0*/  FMNMX.FTZ R8, R9, R8, !PT ;  /* 0x0000000809087209 */ /* 0x001fca0007810000 */
[----:B------:R-:W0:Y:S04]  /*2100*/  SHFL.BFLY PT, R11, R8, 0x2, 0x1f ;  /* 0x0c401f00080b7f89 */ /* 0x000e2800000e0000 */
[----:B---3--:R-:W-:Y:S02]  /*2110*/  @!P0 MOV R6, 0x400 ;  /* 0x0000040000068802 */ /* 0x008fe40000000f00 */
[----:B------:R-:W-:Y:S01]  /*2120*/  @!P0 SHF.R.S32.HI R10, RZ, 0x5, R10 ;  /* 0x00000005ff0a8819 */ /* 0x000fe2000001140a */
[----:B------:R-:W1:Y:S01]  /*2130*/  @!P0 S2R R13, SR_CgaCtaId ;  /* 0x00000000000d8919 */ /* 0x000e620000008800 */
[----:B------:R-:W-:Y:S01]  /*2140*/  @!P1 MOV R9, 0x400 ;  /* 0x0000040000099802 */ /* 0x000fe20000000f00 */
[----:B------:R-:W3:Y:S01]  /*2150*/  @!P1 S2R R16, SR_CgaCtaId ;  /* 0x0000000000109919 */ /* 0x000ee20000008800 */
[----:B0-----:R-:W-:-:S05]  /*2160*/  FMNMX.FTZ R11, R8, R11, !PT ;  /* 0x0000000b080b7209 */ /* 0x001fca0007810000 */
[----:B------:R-:W0:Y:S01]  /*2170*/  SHFL.BFLY PT, R0, R11, 0x1, 0x1f ;  /* 0x0c201f000b007f89 */ /* 0x000e2200000e0000 */
[----:B-1----:R-:W-:Y:S02]  /*2180*/  @!P0 LEA R13, R13, R6, 0x18 ;  /* 0x000000060d0d8211 */ /* 0x002fe400078ec0ff */
[----:B---3--:R-:W-:-:S03]  /*2190*/  @!P1 LEA R9, R16, R9, 0x18 ;  /* 0x0000000910099211 */ /* 0x008fc600078ec0ff */
[----:B------:R-:W-:Y:S02]  /*21a0*/  @!P0 IMAD R10, R10, 0x4, R13 ;  /* 0x000000040a0a8824 */ /* 0x000fe400078e020d */
[----:B------:R-:W-:Y:S02]  /*21b0*/  IMAD.IADD R16, R4, 0x1, R5 ;  /* 0x0000000104107824 */ /* 0x000fe400078e0205 */
[----:B------:R-:W-:Y:S01]  /*21c0*/  @!P1 IMAD R12, R12, 0x4, R9 ;  /* 0x000000040c0c9824 */ /* 0x000fe200078e0209 */
[----:B0-----:R-:W-:Y:S02]  /*21d0*/  FMNMX.FTZ R13, R11, R0, !PT ;  /* 0x000000000b0d7209 */ /* 0x001fe40007810000 */
[----:B------:R-:W-:-:S03]  /*21e0*/  MOV R0, 0xff7fffff ;  /* 0xff7fffff00007802 */ /* 0x000fc60000000f00 */
[----:B------:R0:W-:Y:S01]  /*21f0*/  @!P0 STS [R10], R13 ;  /* 0x0000000d0a008388 */ /* 0x0001e20000000800 */
[----:B------:R-:W-:Y:S01]  /*2200*/  BAR.SYNC.DEFER_BLOCKING 0x0 ;  /* 0x0000000000007b1d */ /* 0x000fe20000010000 */
[----:B0-----:R-:W-:-:S05]  /*2210*/  IMAD.MOV.U32 R10, RZ, RZ, RZ ;  /* 0x000000ffff0a7224 */ /* 0x001fca00078e00ff */
[----:B------:R-:W0:Y:S01]  /*2220*/  @!P1 LDS R0, [R12] ;  /* 0x000000000c009984 */ /* 0x000e220000000800 */
[----:B------:R-:W-:-:S03]  /*2230*/  ISETP.GT.AND P1, PT, R16, R77, PT ;  /* 0x0000004d1000720c */ /* 0x000fc60003f24270 */
[----:B0-----:R-:W0:Y:S02]  /*2240*/  SHFL.BFLY PT, R9, R0, 0x4, 0x1f ;  /* 0x0c801f0000097f89 */ /* 0x001e2400000e0000 */
[----:B0-----:R-:W-:-:S05]  /*2250*/  FMNMX.FTZ R9, R9, R0, !PT ;  /* 0x0000000009097209 */ /* 0x001fca0007810000 */
[----:B------:R-:W0:Y:S02]  /*2260*/  SHFL.BFLY PT, R6, R9, 0x2, 0x1f ;  /* 0x0c401f0009067f89 */ /* 0x000e2400000e0000 */
[----:B0-----:R-:W-:Y:S02]  /*2270*/  FMNMX.FTZ R8, R9, R6, !PT ;  /* 0x0000000609087209 */ /* 0x001fe40007810000 */
[----:B------:R-:W-:-:S03]  /*2280*/  SHF.R.S32.HI R6, RZ, 0x1f, R82 ;  /* 0x0000001fff067819 */ /* 0x000fc60000011452 */
[----:B------:R-:W0:Y:S02]  /*2290*/  SHFL.BFLY PT, R11, R8, 0x1, 0x1f ;  /* 0x0c201f00080b7f89 */ /* 0x000e2400000e0000 */
[----:B0-----:R-:W-:-:S05]  /*22a0*/  FMNMX.FTZ R11, R8, R11, !PT ;  /* 0x0000000b080b7209 */ /* 0x001fca0007810000 */
[----:B------:R0:W1:Y:S01]  /*22b0*/  SHFL.IDX PT, R15, R11, RZ, 0x1f ;  /* 0x00001fff0b0f7589 */ /* 0x00006200000e0000 */
[----:B------:R-:W-:Y:S05]  /*22c0*/  @P1 BRA `(.L_x_1953) ;  /* 0x0000000000681947 */ /* 0x000fea0003800000 */
[----:B------:R-:W-:Y:S01]  /*22d0*/  ULDC.64 UR4, c[0x0][0x2b0] ;  /* 0x0000ac0000047ab9 */ /* 0x000fe20000000a00 */
[----:B------:R-:W-:Y:S01]  /*22e0*/  HFMA2.MMA R10, -RZ, RZ, 0, 0 ;  /* 0x00000000ff0a7435 */ /* 0x000fe200000001ff */
[----:B------:R-:W-:Y:S01]  /*22f0*/  ISETP.NE.U32.AND P0, PT, RZ, UR4, PT ;  /* 0x00000004ff007c0c */ /* 0x000fe2000bf05070 */
[----:B0-----:R-:W-:-:S03]  /*2300*/  IMAD.MOV.U32 R11, RZ, RZ, R16 ;  /* 0x000000ffff0b7224 */ /* 0x001fc600078e0010 */
[----:B------:R-:W-:-:S13]  /*2310*/  ISETP.NE.AND.EX P0, PT, RZ, UR5, PT, P0 ;  /* 0x00000005ff007c0c */ /* 0x000fda000bf05300 */
.L_x_1957:
[----:B0-----:R-:W-:Y:S01]  /*2320*/  IMAD.IADD R0, R11, 0x1, -R4 ;  /* 0x000000010b007824 */ /* 0x001fe200078e0a04 */
[----:B------:R-:W-:Y:S03]  /*2330*/  BSSY B1, `(.L_x_1954) ;  /* 0x000000e000017945 */ /* 0x000fe60003800000 */
[----:B------:R-:W-:Y:S01]  /*2340*/  IMAD R12, R0, 0x4, R7 ;  /* 0x00000004000c7824 */ /* 0x000fe200078e0207 */
[----:B------:R-:W-:Y:S06]  /*2350*/  @!P0 BRA `(.L_x_1955) ;  /* 0x00000000001c8947 */ /* 0x000fec0003800000 */
[----:B------:R-:W-:Y:S02]  /*2360*/  SHF.R.S32.HI R9, RZ, 0x1f, R11 ;  /* 0x0000001fff097819 */ /* 0x000fe4000001140b */
[----:B------:R-:W-:-:S04]  /*2370*/  IADD3 R8, P2, P3, R11, UR6, R82 ;  /* 0x000000060b087c10 */ /* 0x000fc8000fb5e052 */
[----:B------:R-:W-:-:S05]  /*2380*/  IADD3.X R9, R9, UR7, R6, P2, P3 ;  /* 0x0000000709097c10 */ /* 0x000fca00097e6406 */
[----:B------:R-:W3:Y:S02]  /*2390*/  LDG.E.U8 R8, desc[UR8][R8.64] ;  /* 0x0000000808087981 */ /* 0x000ee4000c1e1100 */
[----:B---3--:R-:W-:-:S13]  /*23a0*/  ISETP.NE.AND P2, PT, R8, RZ, PT ;  /* 0x000000ff0800720c */ /* 0x008fda0003f45270 */
[----:B------:R-:W-:Y:S01]  /*23b0*/  @P2 IMAD.MOV.U32 R13, RZ, RZ, RZ ;  /* 0x000000ffff0d2224 */ /* 0x000fe200078e00ff */
[----:B------:R-:W-:Y:S06]  /*23c0*/  @P2 BRA `(.L_x_1956) ;  /* 0x0000000000102947 */ /* 0x000fec0003800000 */
.L_x_1955:
[----:B------:R-:W1:Y:S02]  /*23d0*/  LDS R0, [R12] ;  /* 0x000000000c007984 */ /* 0x000e640000000800 */
[----:B-1----:R-:W-:-:S04]  /*23e0*/  FADD.FTZ R0, -R15, R0 ;  /* 0x000000000f007221 */ /* 0x002fc80000010100 */
[----:B------:R-:W-:-:S04]  /*23f0*/  FMUL.FTZ R0, R0, 1.4426950216293334961 ;  /* 0x3fb8aa3b00007820 */ /* 0x000fc80000410000 */
[----:B------:R0:W3:Y:S03]  /*2400*/  MUFU.EX2 R13, R0 ;  /* 0x00000000000d7308 */ /* 0x0000e60000000800 */
.L_x_1956:
[----:B------:R-:W-:Y:S05]  /*2410*/  BSYNC B1 ;  /* 0x0000000000017941 */ /* 0x000fea0003800000 */
.L_x_1954:
[----:B---3--:R3:W-:Y:S01]  /*2420*/  STS [R12], R13 ;  /* 0x0000000d0c007388 */ /* 0x0087e20000000800 */
[----:B------:R-:W-:Y:S01]  /*2430*/  IADD3 R11, R11, 0x100, RZ ;  /* 0x000001000b0b7810 */ /* 0x000fe20007ffe0ff */
[----:B------:R-:W-:-:S03]  /*2440*/  FADD.FTZ R10, R13, R10 ;  /* 0x0000000a0d0a7221 */ /* 0x000fc60000010000 */
[----:B------:R-:W-:-:S13]  /*2450*/  ISETP.GT.AND P2, PT, R11, R77, PT ;  /* 0x0000004d0b00720c */ /* 0x000fda0003f44270 */
[----:B---3--:R-:W-:Y:S05]  /*2460*/  @!P2 BRA `(.L_x_1957) ;  /* 0xfffffffc00aca947 */ /* 0x008fea000383ffff */
.L_x_1953:
[----:B------:R-:W-:Y:S05]  /*2470*/  BSYNC B0 ;  /* 0x0000000000007941 */ /* 0x000fea0003800000 */
.L_x_1952:
[----:B------:R-:W3:Y:S01]  /*2480*/  SHFL.BFLY PT, R9, R10, 0x10, 0x1f ;  /* 0x0e001f000a097f89 */ /* 0x000ee200000e0000 */
[----:B------:R-:W-:Y:S01]  /*2490*/  LOP3.LUT P0, R12, R5, 0x1f, RZ, 0xc0, !PT ;  /* 0x0000001f050c7812 */ /* 0x000fe2000780c0ff */
[----:B------:R-:W-:Y:S01]  /*24a0*/  ULDC.U8 UR4, c[0x0][0x31c] ;  /* 0x0000c70000047ab9 */ /* 0x000fe20000000000 */
[----:B------:R-:W-:Y:S02]  /*24b0*/  UMOV UR5, URZ ;  /* 0x0000003f00057c82 */ /* 0x000fe40008000000 */
[----:B------:R-:W-:-:S09]  /*24c0*/  ISETP.GT.U32.AND P2, PT, R12, 0x7, PT ;  /* 0x000000070c00780c */ /* 0x000fd20003f44070 */
[----:B-1----:R-:W1:Y:S04]  /*24d0*/  @!P0 S2R R15, SR_CgaCtaId ;  /* 0x00000000000f8919 */ /* 0x002e680000008800 */
[----:B------:R-:W4:Y:S01]  /*24e0*/  @!P2 S2R R17, SR_CgaCtaId ;  /* 0x000000000011a919 */ /* 0x000f220000008800 */
[----:B---3--:R-:W-:Y:S01]  /*24f0*/  FADD.FTZ R9, R9, R10 ;  /* 0x0000000a09097221 */ /* 0x008fe20000010000 */
        /* <DEDUP_REMOVED lines=26> */
[----:B0-----:R-:W-:-:S06]  /*26a0*/  FADD.FTZ R10, R9, R10 ;  /* 0x0000000a090a7221 */ /* 0x001fcc0000010000 */
[----:B------:R-:W0:Y:S01]  /*26b0*/  SHFL.IDX PT, R10, R10, RZ, 0x1f ;  /* 0x00001fff0a0a7589 */ /* 0x000e2200000e0000 */
        /* <DEDUP_REMOVED lines=11> */
.L_x_1958:
[----:B------:R-:W-:Y:S01]  /*2770*/  ULDC.64 UR6, c[0x0][0x310] ;  /* 0x0000c40000067ab9 */ /* 0x000fe20000000a00 */
[----:B------:R-:W-:Y:S04]  /*2780*/  BSSY B0, `(.L_x_1959) ;  /* 0x0000013000007945 */ /* 0x000fe80003800000 */
[----:B------:R-:W-:Y:S05]  /*2790*/  @P1 BRA `(.L_x_1960) ;  /* 0x0000000000441947 */ /* 0x000fea0003800000 */
[----:B0-----:R-:W-:Y:S01]  /*27a0*/  FADD.FTZ R0, R10, 9.9999999747524270788e-07 ;  /* 0x358637bd0a007421 */ /* 0x001fe20000010000 */
[----:B------:R-:W-:-:S03]  /*27b0*/  IMAD.IADD R10, R4, 0x1, R5 ;  /* 0x00000001040a7824 */ /* 0x000fc600078e0205 */
[----:B------:R0:W1:Y:S04]  /*27c0*/  MUFU.RCP R11, R0 ;  /* 0x00000000000b7308 */ /* 0x0000680000001000 */
.L_x_1962:
[----:B0-----:R-:W-:-:S05]  /*27d0*/  IADD3 R0, -R4, R10, RZ ;  /* 0x0000000a04007210 */ /* 0x001fca0007ffe1ff */
[----:B-1----:R-:W-:-:S05]  /*27e0*/  IMAD R8, R0, 0x4, R7 ;  /* 0x0000000400087824 */ /* 0x002fca00078e0207 */
[----:B------:R-:W1:Y:S02]  /*27f0*/  LDS R0, [R8] ;  /* 0x0000000008007984 */ /* 0x000e640000000800 */
[----:B-1----:R-:W-:-:S05]  /*2800*/  FMUL.FTZ R13, R0, R11 ;  /* 0x0000000b000d7220 */ /* 0x002fca0000410000 */
[----:B------:R0:W-:Y:S01]  /*2810*/  STS [R8], R13 ;  /* 0x0000000d08007388 */ /* 0x0001e20000000800 */
[----:B------:R-:W-:Y:S05]  /*2820*/  @!P0 BRA `(.L_x_1961) ;  /* 0x0000000000148947 */ /* 0x000fea0003800000 */
[----:B------:R-:W-:-:S04]  /*2830*/  IADD3 R0, P1, R10, UR4, RZ ;  /* 0x000000040a007c10 */ /* 0x000fc8000ff3e0ff */
[----:B------:R-:W-:Y:S02]  /*2840*/  LEA.HI.X.SX32 R9, R10, UR5, 0x1, P1 ;  /* 0x000000050a097c11 */ /* 0x000fe400088f0eff */
[----:B0-----:R-:W-:-:S04]  /*2850*/  LEA R8, P1, R0, UR6, 0x2 ;  /* 0x0000000600087c11 */ /* 0x001fc8000f8210ff */
[----:B------:R-:W-:-:S05]  /*2860*/  LEA.HI.X R9, R0, UR7, R9, 0x2, P1 ;  /* 0x0000000700097c11 */ /* 0x000fca00088f1409 */
[----:B------:R1:W-:Y:S04]  /*2870*/  STG.E desc[UR8][R8.64], R13 ;  /* 0x0000000d08007986 */ /* 0x0003e8000c101908 */
.L_x_1961:
[----:B------:R-:W-:-:S05]  /*2880*/  VIADD R10, R10, 0x100 ;  /* 0x000001000a0a7836 */ /* 0x000fca0000000000 */
[----:B------:R-:W-:-:S13]  /*2890*/  ISETP.GT.AND P1, PT, R10, R77, PT ;  /* 0x0000004d0a00720c */ /* 0x000fda0003f24270 */
[----:B------:R-:W-:Y:S05]  /*28a0*/  @!P1 BRA `(.L_x_1962) ;  /* 0xfffffffc00c89947 */ /* 0x000fea000383ffff */
.L_x_1960:
[----:B------:R-:W-:Y:S05]  /*28b0*/  BSYNC B0 ;  /* 0x0000000000007941 */ /* 0x000fea0003800000 */
.L_x_1959:
[----:B------:R-:W-:Y:S01]  /*28c0*/  SHF.R.S32.HI R0, RZ, 0x1f, R77 ;  /* 0x0000001fff007819 */ /* 0x000fe2000001144d */
[----:B------:R-:W-:Y:S01]  /*28d0*/  ULDC.64 UR4, c[0x0][0x240] ;  /* 0x0000900000047ab9 */ /* 0x000fe20000000a00 */
[----:B0-----:R-:W-:Y:S02]  /*28e0*/  CS2R R10, SRZ ;  /* 0x00000000000a7805 */ /* 0x001fe4000001ff00 */
[----:B------:R-:W-:Y:S01]  /*28f0*/  ISETP.NE.U32.AND P0, PT, RZ, UR4, PT ;  /* 0x00000004ff007c0c */ /* 0x000fe2000bf05070 */
[----:B------:R-:W-:Y:S01]  /*2900*/  ULDC UR4, c[0x0][0x284] ;  /* 0x0000a10000047ab9 */ /* 0x000fe20000000800 */
[----:B-1----:R-:W-:Y:S01]  /*2910*/  LEA.HI R8, R0, R77, RZ, 0x5 ;  /* 0x0000004d00087211 */ /* 0x002fe200078f28ff */
[----:B------:R-:W-:Y:S01]  /*2920*/  ULDC UR10, c[0x0][0x288] ;  /* 0x0000a200000a7ab9 */ /* 0x000fe20000000800 */
[----:B------:R-:W-:Y:S01]  /*2930*/  LEA.HI R0, R14, R5, RZ, 0x3 ;  /* 0x000000050e007211 */ /* 0x000fe200078f18ff */
[----:B------:R-:W-:Y:S01]  /*2940*/  ULDC.64 UR6, c[0x0][0x258] ;  /* 0x0000960000067ab9 */ /* 0x000fe20000000a00 */
[----:B------:R-:W-:Y:S01]  /*2950*/  LOP3.LUT R8, R8, 0xffffffe0, RZ, 0xc0, !PT ;  /* 0xffffffe008087812 */ /* 0x000fe200078ec0ff */
[----:B------:R-:W-:Y:S01]  /*2960*/  ULDC.64 UR14, c[0x0][0x250] ;  /* 0x00009400000e7ab9 */ /* 0x000fe20000000a00 */
[----:B------:R-:W-:-:S02]  /*2970*/  SHF.R.S32.HI R35, RZ, 0x3, R0 ;  /* 0x00000003ff237819 */ /* 0x000fc40000011400 */
[----:B------:R-:W-:Y:S01]  /*2980*/  ISETP.NE.AND.EX P0, PT, RZ, UR5, PT, P0 ;  /* 0x00000005ff007c0c */ /* 0x000fe2000bf05300 */
[----:B------:R-:W-:Y:S01]  /*2990*/  IMAD.IADD R14, R77, 0x1, -R8 ;  /* 0x000000014d0e7824 */ /* 0x000fe200078e0a08 */
[----:B------:R-:W-:-:S04]  /*29a0*/  LOP3.LUT R0, R0, 0x3ffffff8, RZ, 0xc0, !PT ;  /* 0x3ffffff800007812 */ /* 0x000fc800078ec0ff */
[----:B------:R-:W-:Y:S01]  /*29b0*/  ISETP.NE.OR P0, PT, R35, R14, !P0 ;  /* 0x0000000e2300720c */ /* 0x000fe20004705670 */
[----:B------:R-:W-:Y:S01]  /*29c0*/  IMAD.U32 R33, RZ, RZ, UR4 ;  /* 0x00000004ff217e24 */ /* 0x000fe2000f8e00ff */
[----:B------:R-:W-:Y:S01]  /*29d0*/  IADD3 R0, -R0, R5, RZ ;  /* 0x0000000500007210 */ /* 0x000fe20007ffe1ff */
[----:B------:R-:W-:-:S10]  /*29e0*/  ULDC.64 UR4, c[0x0][0x250] ;  /* 0x0000940000047ab9 */ /* 0x000fd40000000a00 */
[----:B------:R-:W0:Y:S01]  /*29f0*/  @!P0 S2R R9, SR_CTAID.X ;  /* 0x0000000000098919 */ /* 0x000e220000002500 */
[----:B------:R-:W1:Y:S01]  /*2a00*/  @!P0 LDC.64 R12, c[0x0][0x240] ;  /* 0x00009000ff0c8b82 */ /* 0x000e620000000a00 */
[----:B------:R-:W-:Y:S01]  /*2a10*/  IMAD.SHL.U32 R0, R0, 0x4, RZ ;  /* 0x0000000400007824 */ /* 0x000fe200078e00ff */
[----:B------:R-:W-:Y:S02]  /*2a20*/  VIMNMX R37, R77, R33, PT ;  /* 0x000000214d257248 */ /* 0x000fe40003fe0100 */
[----:B------:R-:W-:-:S04]  /*2a30*/  IADD3 R32, R4, R35, RZ ;  /* 0x0000002304207210 */ /* 0x000fc80007ffe0ff */
[----:B------:R-:W-:Y:S01]  /*2a40*/  ISETP.GE.AND P1, PT, R32, R37, PT ;  /* 0x000000252000720c */ /* 0x000fe20003f26270 */
[----:B------:R-:W-:Y:S01]  /*2a50*/  IMAD R72, R72, R33, R0 ;  /* 0x0000002148487224 */ /* 0x000fe200078e0200 */
[----:B------:R-:W-:Y:S04]  /*2a60*/  BSSY B0, `(.L_x_1963) ;  /* 0x000007a000007945 */ /* 0x000fe80003800000 */
[----:B------:R-:W-:Y:S01]  /*2a70*/  SHF.R.S32.HI R34, RZ, 0x1f, R72 ;  /* 0x0000001fff227819 */ /* 0x000fe20000011448 */
[----:B0-----:R-:W-:-:S04]  /*2a80*/  @!P0 IMAD R9, R9, 0x20, R0 ;  /* 0x0000002009098824 */ /* 0x001fc800078e0200 */
[----:B-1----:R-:W-:Y:S01]  /*2a90*/  @!P0 IMAD.WIDE R12, R9, 0x4, R12 ;  /* 0x00000004090c8825 */ /* 0x002fe200078e020c */
[----:B------:R-:W-:-:S06]  /*2aa0*/  CS2R R8, SRZ ;  /* 0x0000000000087805 */ /* 0x000fcc000001ff00 */
[----:B------:R0:W5:Y:S01]  /*2ab0*/  @!P0 LDG.E.128 R8, desc[UR8][R12.64] ;  /* 0x000000080c088981 */ /* 0x000162000c1e1d00 */
[----:B------:R-:W-:Y:S01]  /*2ac0*/  BAR.SYNC.DEFER_BLOCKING 0x0 ;  /* 0x0000000000007b1d */ /* 0x000fe20000010000 */
[----:B------:R-:W-:Y:S02]  /*2ad0*/  ISETP.NE.AND P0, PT, R35, R14, PT ;  /* 0x0000000e2300720c */ /* 0x000fe40003f05270 */
[----:B------:R-:W-:Y:S02]  /*2ae0*/  CS2R R14, SRZ ;  /* 0x00000000000e7805 */ /* 0x000fe4000001ff00 */
[----:B0-----:R-:W-:Y:S01]  /*2af0*/  CS2R R12, SRZ ;  /* 0x00000000000c7805 */ /* 0x001fe2000001ff00 */
[----:B------:R-:W-:Y:S08]  /*2b00*/  @P1 BRA `(.L_x_1964) ;  /* 0x0000000400bc1947 */ /* 0x000ff00003800000 */
[----:B------:R-:W-:Y:S01]  /*2b10*/  IADD3 R12, -R4, -0x2, -R35 ;  /* 0xfffffffe040c7810 */ /* 0x000fe20007ffe923 */
[----:B------:R-:W-:Y:S01]  /*2b20*/  BSSY B1, `(.L_x_1965) ;  /* 0x0000025000017945 */ /* 0x000fe20003800000 */
[----:B------:R-:W-:Y:S01]  /*2b30*/  LOP3.LUT R13, RZ, R37, RZ, 0x33, !PT ;  /* 0x00000025ff0d7212 */ /* 0x000fe200078e33ff */
[----:B------:R-:W-:Y:S01]  /*2b40*/  IMAD.MOV.U32 R41, RZ, RZ, R32 ;  /* 0x000000ffff297224 */ /* 0x000fe200078e0020 */
[----:B------:R-:W-:-:S03]  /*2b50*/  CS2R R14, SRZ ;  /* 0x00000000000e7805 */ /* 0x000fc6000001ff00 */
[----:B------:R-:W-:-:S05]  /*2b60*/  IMAD.IADD R13, R12, 0x1, -R13 ;  /* 0x000000010c0d7824 */ /* 0x000fca00078e0a0d */
[C---:B------:R-:W-:Y:S02]  /*2b70*/  LEA.HI R12, R13.reuse, 0x1, RZ, 0x1b ;  /* 0x000000010d0c7811 */ /* 0x040fe400078fd8ff */
[----:B------:R-:W-:Y:S02]  /*2b80*/  ISETP.GE.U32.AND P1, PT, R13, 0x60, PT ;  /* 0x000000600d00780c */ /* 0x000fe40003f26070 */
[----:B------:R-:W-:Y:S02]  /*2b90*/  LOP3.LUT P2, R16, R12, 0x3, RZ, 0xc0, !PT ;  /* 0x000000030c107812 */ /* 0x000fe4000784c0ff */
[----:B------:R-:W-:-:S11]  /*2ba0*/  CS2R R12, SRZ ;  /* 0x00000000000c7805 */ /* 0x000fd6000001ff00 */
[----:B------:R-:W-:Y:S05]  /*2bb0*/  @!P2 BRA `(.L_x_1966) ;  /* 0x00000000006ca947 */ /* 0x000fea0003800000 */
[----:B------:R-:W-:Y:S01]  /*2bc0*/  IMAD.MOV.U32 R22, RZ, RZ, R16 ;  /* 0x000000ffff167224 */ /* 0x000fe200078e0010 */
[----:B------:R-:W-:Y:S01]  /*2bd0*/  MOV R41, R32 ;  /* 0x0000002000297202 */ /* 0x000fe20000000f00 */
[----:B------:R-:W-:-:S07]  /*2be0*/  IMAD.MOV.U32 R12, RZ, RZ, RZ ;  /* 0x000000ffff0c7224 */ /* 0x000fce00078e00ff */
.L_x_1967:
[----:B------:R-:W-:-:S04]  /*2bf0*/  IADD3 R16, P2, R82, R41, RZ ;  /* 0x0000002952107210 */ /* 0x000fc80007f5e0ff */
[----:B------:R-:W-:Y:S02]  /*2c00*/  LEA.HI.X.SX32 R17, R41, R6, 0x1, P2 ;  /* 0x0000000629117211 */ /* 0x000fe400010f0eff */
[----:B------:R-:W-:-:S04]  /*2c10*/  LEA R20, P2, R16, UR6, 0x2 ;  /* 0x0000000610147c11 */ /* 0x000fc8000f8410ff */
[----:B--2---:R-:W-:-:S05]  /*2c20*/  LEA.HI.X R21, R16, UR7, R17, 0x2, P2 ;  /* 0x0000000710157c11 */ /* 0x004fca00090f1411 */
[----:B------:R-:W2:Y:S01]  /*2c30*/  LDG.E R20, desc[UR8][R20.64] ;  /* 0x0000000814147981 */ /* 0x000ea2000c1e1900 */
[----:B------:R-:W-:-:S05]  /*2c40*/  IMAD.IADD R24, R41, 0x1, -R4 ;  /* 0x0000000129187824 */ /* 0x000fca00078e0a04 */
[----:B------:R-:W-:-:S06]  /*2c50*/  LEA R24, R24, R7, 0x2 ;  /* 0x0000000718187211 */ /* 0x000fcc00078e10ff */
[----:B------:R-:W0:Y:S01]  /*2c60*/  LDS R24, [R24] ;  /* 0x0000000018187984 */ /* 0x000e220000000800 */
[----:B--2---:R-:W-:-:S04]  /*2c70*/  IMAD R16, R20, UR10, RZ ;  /* 0x0000000a14107c24 */ /* 0x004fc8000f8e02ff */
[----:B------:R-:W-:-:S04]  /*2c80*/  IMAD R16, R16, R33, R41 ;  /* 0x0000002110107224 */ /* 0x000fc800078e0229 */
[----:B------:R-:W-:-:S05]  /*2c90*/  IMAD.SHL.U32 R17, R16, 0x20, RZ ;  /* 0x0000002010117824 */ /* 0x000fca00078e00ff */
[----:B------:R-:W-:-:S04]  /*2ca0*/  IADD3 R18, P2, R72, R17, RZ ;  /* 0x0000001148127210 */ /* 0x000fc80007f5e0ff */
[----:B------:R-:W-:Y:S02]  /*2cb0*/  LEA.HI.X.SX32 R17, R17, R34, 0x1, P2 ;  /* 0x0000002211117211 */ /* 0x000fe400010f0eff */
[----:B------:R-:W-:-:S04]  /*2cc0*/  LEA R16, P2, R18, UR4, 0x2 ;  /* 0x0000000412107c11 */ /* 0x000fc8000f8410ff */
[----:B------:R-:W-:-:S06]  /*2cd0*/  LEA.HI.X R17, R18, UR5, R17, 0x2, P2 ;  /* 0x0000000512117c11 */ /* 0x000fcc00090f1411 */
[----:B------:R-:W0:Y:S01]  /*2ce0*/  LDG.E.128 R16, desc[UR8][R16.64] ;  /* 0x0000000810107981 */ /* 0x000e22000c1e1d00 */
[----:B------:R-:W-:Y:S02]  /*2cf0*/  VIADD R22, R22, 0xffffffff ;  /* 0xffffffff16167836 */ /* 0x000fe40000000000 */
[----:B------:R-:W-:-:S03]  /*2d00*/  VIADD R41, R41, 0x20 ;  /* 0x0000002029297836 */ /* 0x000fc60000000000 */
[----:B------:R-:W-:Y:S01]  /*2d10*/  ISETP.NE.AND P2, PT, R22, RZ, PT ;  /* 0x000000ff1600720c */ /* 0x000fe20003f45270 */
[-C--:B0-----:R-:W-:Y:S01]  /*2d20*/  FFMA.FTZ R12, R16, R24.reuse, R12 ;  /* 0x00000018100c7223 */ /* 0x081fe2000001000c */
[-C--:B------:R-:W-:Y:S01]  /*2d30*/  FFMA.FTZ R13, R17, R24.reuse, R13 ;  /* 0x00000018110d7223 */ /* 0x080fe2000001000d */
[-C--:B------:R-:W-:Y:S01]  /*2d40*/  FFMA.FTZ R14, R18, R24.reuse, R14 ;  /* 0x00000018120e7223 */ /* 0x080fe2000001000e */
[----:B------:R-:W-:-:S09]  /*2d50*/  FFMA.FTZ R15, R19, R24, R15 ;  /* 0x00000018130f7223 */ /* 0x000fd2000001000f */
[----:B------:R-:W-:Y:S05]  /*2d60*/  @P2 BRA `(.L_x_1967) ;  /* 0xfffffffc00a02947 */ /* 0x000fea000383ffff */
.L_x_1966:
[----:B------:R-:W-:Y:S05]  /*2d70*/  BSYNC B1 ;  /* 0x0000000000017941 */ /* 0x000fea0003800000 */
.L_x_1965:
[----:B------:R-:W-:Y:S05]  /*2d80*/  @!P1 BRA `(.L_x_1964) ;  /* 0x00000004001c9947 */ /* 0x000fea0003800000 */
[----:B------:R-:W-:Y:S01]  /*2d90*/  LEA R17, R41, 0x100, 0x2 ;  /* 0x0000010029117811 */ /* 0x000fe200078e10ff */
[----:B------:R-:W-:Y:S01]  /*2da0*/  ULDC UR11, c[0x0][0x288] ;  /* 0x0000a200000b7ab9 */ /* 0x000fe20000000800 */
[----:B------:R-:W-:Y:S01]  /*2db0*/  IADD3 R47, P1, R82, R41, RZ ;  /* 0x00000029522f7210 */ /* 0x000fe20007f3e0ff */
[----:B------:R-:W-:Y:S01]  /*2dc0*/  ULDC.64 UR12, c[0x0][0x258] ;  /* 0x00009600000c7ab9 */ /* 0x000fe20000000a00 */
[----:B------:R-:W-:Y:S02]  /*2dd0*/  IMAD R16, R33, UR11, RZ ;  /* 0x0000000b21107c24 */ /* 0x000fe4000f8e02ff */
[----:B------:R-:W-:Y:S01]  /*2de0*/  LEA.HI.X.SX32 R20, R41, R6, 0x1, P1 ;  /* 0x0000000629147211 */ /* 0x000fe200008f0eff */
[----:B------:R-:W-:Y:S01]  /*2df0*/  IMAD R18, R4, -0x4, R17 ;  /* 0xfffffffc04127824 */ /* 0x000fe200078e0211 */
[----:B------:R-:W-:Y:S01]  /*2e00*/  LEA R38, P1, R47, UR12, 0x2 ;  /* 0x0000000c2f267c11 */ /* 0x000fe2000f8210ff */
[----:B------:R-:W-:Y:S02]  /*2e10*/  IMAD.SHL.U32 R36, R41, 0x20, RZ ;  /* 0x0000002029247824 */ /* 0x000fe400078e00ff */
[----:B------:R-:W-:Y:S01]  /*2e20*/  IMAD.SHL.U32 R43, R16, 0x20, RZ ;  /* 0x00000020102b7824 */ /* 0x000fe200078e00ff */
[----:B------:R-:W-:-:S02]  /*2e30*/  LEA.HI.X R47, R47, UR13, R20, 0x2, P1 ;  /* 0x0000000d2f2f7c11 */ /* 0x000fc400088f1414 */
[----:B------:R-:W-:-:S07]  /*2e40*/  IADD3 R40, R7, R18, RZ ;  /* 0x0000001207287210 */ /* 0x000fce0007ffe0ff */
.L_x_1968:
[----:B------:R-:W-:Y:S01]  /*2e50*/  IMAD.MOV.U32 R39, RZ, RZ, R47 ;  /* 0x000000ffff277224 */ /* 0x000fe200078e002f */
[----:B------:R-:W0:Y:S04]  /*2e60*/  LDS R42, [R40+-0x100] ;  /* 0xffff0000282a7984 */ /* 0x000e280000000800 */
[----:B------:R-:W3:Y:S04]  /*2e70*/  LDG.E R16, desc[UR8][R38.64] ;  /* 0x0000000826107981 */ /* 0x000ee8000c1e1900 */
[----:B------:R-:W4:Y:S04]  /*2e80*/  LDG.E R18, desc[UR8][R38.64+0x80] ;  /* 0x0000800826127981 */ /* 0x000f28000c1e1900 */
[----:B------:R-:W4:Y:S04]  /*2e90*/  LDG.E R19, desc[UR8][R38.64+0x100] ;  /* 0x0001000826137981 */ /* 0x000f28000c1e1900 */
[----:B--2---:R-:W2:Y:S04]  /*2ea0*/  LDG.E R21, desc[UR8][R38.64+0x180] ;  /* 0x0001800826157981 */ /* 0x004ea8000c1e1900 */
[----:B------:R-:W1:Y:S04]  /*2eb0*/  LDS R44, [R40+-0x80] ;  /* 0xffff8000282c7984 */ /* 0x000e680000000800 */
[----:B------:R-:W1:Y:S04]  /*2ec0*/  LDS R45, [R40] ;  /* 0x00000000282d7984 */ /* 0x000e680000000800 */
[----:B------:R0:W1:Y:S01]  /*2ed0*/  LDS R46, [R40+0x80] ;  /* 0x00008000282e7984 */ /* 0x0000620000000800 */
[----:B---3--:R-:W-:-:S02]  /*2ee0*/  IMAD R17, R43, R16, R36 ;  /* 0x000000102b117224 */ /* 0x008fc400078e0224 */
[----:B----4-:R-:W-:-:S03]  /*2ef0*/  IMAD R18, R43, R18, R36 ;  /* 0x000000122b127224 */ /* 0x010fc600078e0224 */
[----:B------:R-:W-:Y:S01]  /*2f00*/  IADD3 R23, P1, R72, R17, RZ ;  /* 0x0000001148177210 */ /* 0x000fe20007f3e0ff */
[--C-:B------:R-:W-:Y:S02]  /*2f10*/  IMAD R20, R43, R19, R36.reuse ;  /* 0x000000132b147224 */ /* 0x100fe400078e0224 */
[----:B------:R-:W-:Y:S01]  /*2f20*/  VIADD R19, R18, 0x400 ;  /* 0x0000040012137836 */ /* 0x000fe20000000000 */
[----:B------:R-:W-:Y:S01]  /*2f30*/  LEA.HI.X.SX32 R18, R17, R34, 0x1, P1 ;  /* 0x0000002211127211 */ /* 0x000fe200008f0eff */
[----:B--2---:R-:W-:Y:S01]  /*2f40*/  IMAD R22, R43, R21, R36 ;  /* 0x000000152b167224 */ /* 0x004fe200078e0224 */
[----:B------:R-:W-:Y:S02]  /*2f50*/  LEA R16, P1, R23, UR14, 0x2 ;  /* 0x0000000e17107c11 */ /* 0x000fe4000f8210ff */
[----:B------:R-:W-:Y:S02]  /*2f60*/  IADD3 R21, R20, 0x800, RZ ;  /* 0x0000080014157810 */ /* 0x000fe40007ffe0ff */
[----:B------:R-:W-:-:S02]  /*2f70*/  IADD3 R25, P2, R72, R19, RZ ;  /* 0x0000001348197210 */ /* 0x000fc40007f5e0ff */
[----:B------:R-:W-:Y:S01]  /*2f80*/  LEA.HI.X R17, R23, UR15, R18, 0x2, P1 ;  /* 0x0000000f17117c11 */ /* 0x000fe200088f1412 */
[----:B------:R-:W-:Y:S01]  /*2f90*/  VIADD R23, R22, 0xc00 ;  /* 0x00000c0016177836 */ /* 0x000fe20000000000 */
[----:B------:R-:W-:Y:S02]  /*2fa0*/  IADD3 R18, P3, R72, R21, RZ ;  /* 0x0000001548127210 */ /* 0x000fe40007f7e0ff */
[-C--:B------:R-:W-:Y:S02]  /*2fb0*/  LEA.HI.X.SX32 R22, R19, R34.reuse, 0x1, P2 ;  /* 0x0000002213167211 */ /* 0x080fe400010f0eff */
[----:B------:R-:W-:Y:S02]  /*2fc0*/  LEA R20, P1, R25, UR14, 0x2 ;  /* 0x0000000e19147c11 */ /* 0x000fe4000f8210ff */
[----:B------:R-:W-:Y:S02]  /*2fd0*/  LEA.HI.X.SX32 R19, R21, R34, 0x1, P3 ;  /* 0x0000002215137211 */ /* 0x000fe400018f0eff */
[----:B------:R-:W-:-:S02]  /*2fe0*/  LEA R24, P2, R18, UR14, 0x2 ;  /* 0x0000000e12187c11 */ /* 0x000fc4000f8410ff */
[----:B------:R-:W-:Y:S02]  /*2ff0*/  LEA.HI.X R21, R25, UR15, R22, 0x2, P1 ;  /* 0x0000000f19157c11 */ /* 0x000fe400088f1416 */
[----:B------:R-:W-:Y:S02]  /*3000*/  IADD3 R26, P1, R72, R23, RZ ;  /* 0x00000017481a7210 */ /* 0x000fe40007f3e0ff */
[----:B------:R-:W-:Y:S02]  /*3010*/  LEA.HI.X R25, R18, UR15, R19, 0x2, P2 ;  /* 0x0000000f12197c11 */ /* 0x000fe400090f1413 */
[----:B------:R-:W2:Y:S01]  /*3020*/  LDG.E.128 R16, desc[UR8][R16.64] ;  /* 0x0000000810107981 */ /* 0x000ea2000c1e1d00 */
[----:B------:R-:W-:Y:S02]  /*3030*/  LEA.HI.X.SX32 R27, R23, R34, 0x1, P1 ;  /* 0x00000022171b7211 */ /* 0x000fe400008f0eff */
[C---:B------:R-:W-:Y:S01]  /*3040*/  LEA R28, P1, R26.reuse, UR14, 0x2 ;  /* 0x0000000e1a1c7c11 */ /* 0x040fe2000f8210ff */
[----:B------:R-:W1:Y:S03]  /*3050*/  LDG.E.128 R20, desc[UR8][R20.64] ;  /* 0x0000000814147981 */ /* 0x000e66000c1e1d00 */
[----:B------:R-:W-:-:S02]  /*3060*/  LEA.HI.X R29, R26, UR15, R27, 0x2, P1 ;  /* 0x0000000f1a1d7c11 */ /* 0x000fc400088f141b */
[----:B------:R-:W3:Y:S04]  /*3070*/  LDG.E.128 R24, desc[UR8][R24.64] ;  /* 0x0000000818187981 */ /* 0x000ee8000c1e1d00 */
[----:B------:R-:W4:Y:S01]  /*3080*/  LDG.E.128 R28, desc[UR8][R28.64] ;  /* 0x000000081c1c7981 */ /* 0x000f22000c1e1d00 */
[----:B------:R-:W-:Y:S01]  /*3090*/  IADD3 R38, P1, R38, 0x200, RZ ;  /* 0x0000020026267810 */ /* 0x000fe20007f3e0ff */
[----:B------:R-:W-:Y:S01]  /*30a0*/  VIADD R41, R41, 0x80 ;  /* 0x0000008029297836 */ /* 0x000fe20000000000 */
[----:B0-----:R-:W-:Y:S01]  /*30b0*/  IADD3 R40, R40, 0x200, RZ ;  /* 0x0000020028287810 */ /* 0x001fe20007ffe0ff */
[----:B------:R-:W-:Y:S02]  /*30c0*/  VIADD R36, R36, 0x1000 ;  /* 0x0000100024247836 */ /* 0x000fe40000000000 */
[----:B------:R-:W-:Y:S01]  /*30d0*/  IMAD.X R47, RZ, RZ, R39, P1 ;  /* 0x000000ffff2f7224 */ /* 0x000fe200008e0627 */
[----:B------:R-:W-:Y:S01]  /*30e0*/  ISETP.GE.AND P1, PT, R41, R37, PT ;  /* 0x000000252900720c */ /* 0x000fe20003f26270 */
[-C--:B--2---:R-:W-:Y:S01]  /*30f0*/  FFMA.FTZ R39, R16, R42.reuse, R12 ;  /* 0x0000002a10277223 */ /* 0x084fe2000001000c */
[-C--:B------:R-:W-:Y:S01]  /*3100*/  FFMA.FTZ R12, R17, R42.reuse, R13 ;  /* 0x0000002a110c7223 */ /* 0x080fe2000001000d */
[-C--:B------:R-:W-:Y:S01]  /*3110*/  FFMA.FTZ R13, R18, R42.reuse, R14 ;  /* 0x0000002a120d7223 */ /* 0x080fe2000001000e */
[----:B------:R-:W-:Y:S01]  /*3120*/  FFMA.FTZ R42, R19, R42, R15 ;  /* 0x0000002a132a7223 */ /* 0x000fe2000001000f */
[-C--:B-1----:R-:W-:Y:S01]  /*3130*/  FFMA.FTZ R39, R20, R44.reuse, R39 ;  /* 0x0000002c14277223 */ /* 0x082fe20000010027 */
[-C--:B------:R-:W-:Y:S01]  /*3140*/  FFMA.FTZ R12, R21, R44.reuse, R12 ;  /* 0x0000002c150c7223 */ /* 0x080fe2000001000c */
[-C--:B------:R-:W-:Y:S01]  /*3150*/  FFMA.FTZ R13, R22, R44.reuse, R13 ;  /* 0x0000002c160d7223 */ /* 0x080fe2000001000d */
[----:B------:R-:W-:-:S02]  /*3160*/  FFMA.FTZ R42, R23, R44, R42 ;  /* 0x0000002c172a7223 */ /* 0x000fc4000001002a */
[-C--:B---3--:R-:W-:Y:S01]  /*3170*/  FFMA.FTZ R14, R25, R45.reuse, R12 ;  /* 0x0000002d190e7223 */ /* 0x088fe2000001000c */
[-C--:B------:R-:W-:Y:S01]  /*3180*/  FFMA.FTZ R15, R26, R45.reuse, R13 ;  /* 0x0000002d1a0f7223 */ /* 0x080fe2000001000d */
[-C--:B------:R-:W-:Y:S01]  /*3190*/  FFMA.FTZ R39, R24, R45.reuse, R39 ;  /* 0x0000002d18277223 */ /* 0x080fe20000010027 */
[----:B------:R-:W-:Y:S01]  /*31a0*/  FFMA.FTZ R42, R27, R45, R42 ;  /* 0x0000002d1b2a7223 */ /* 0x000fe2000001002a */
[-C--:B----4-:R-:W-:Y:S01]  /*31b0*/  FFMA.FTZ R13, R29, R46.reuse, R14 ;  /* 0x0000002e1d0d7223 */ /* 0x090fe2000001000e */
[-C--:B------:R-:W-:Y:S01]  /*31c0*/  FFMA.FTZ R14, R30, R46.reuse, R15 ;  /* 0x0000002e1e0e7223 */ /* 0x080fe2000001000f */
[-C--:B------:R-:W-:Y:S01]  /*31d0*/  FFMA.FTZ R12, R28, R46.reuse, R39 ;  /* 0x0000002e1c0c7223 */ /* 0x080fe20000010027 */
[----:B------:R-:W-:Y:S01]  /*31e0*/  FFMA.FTZ R15, R31, R46, R42 ;  /* 0x0000002e1f0f7223 */ /* 0x000fe2000001002a */
[----:B------:R-:W-:Y:S06]  /*31f0*/  @!P1 BRA `(.L_x_1968) ;  /* 0xfffffffc00149947 */ /* 0x000fec000383ffff */
.L_x_1964:
[----:B------:R-:W-:Y:S05]  /*3200*/  BSYNC B0 ;  /* 0x0000000000007941 */ /* 0x000fea0003800000 */
.L_x_1963:
[----:B------:R-:W-:Y:S01]  /*3210*/  ISETP.GE.AND P1, PT, R32, R77, PT ;  /* 0x0000004d2000720c */ /* 0x000fe20003f26270 */
[----:B------:R-:W-:Y:S01]  /*3220*/  ULDC UR7, c[0x0][0x288] ;  /* 0x0000a20000077ab9 */ /* 0x000fe20000000800 */
[----:B------:R-:W-:Y:S01]  /*3230*/  ULDC UR6, c[0x0][0x288] ;  /* 0x0000a20000067ab9 */ /* 0x000fe20000000800 */
[----:B------:R-:W-:Y:S01]  /*3240*/  ULDC.64 UR4, c[0x0][0x258] ;  /* 0x0000960000047ab9 */ /* 0x000fe20000000a00 */
[----:B------:R-:W-:Y:S01]  /*3250*/  ULDC.64 UR12, c[0x0][0x258] ;  /* 0x00009600000c7ab9 */ /* 0x000fe20000000a00 */
[----:B------:R-:W-:Y:S01]  /*3260*/  ULDC.64 UR10, c[0x0][0x250] ;  /* 0x00009400000a7ab9 */ /* 0x000fe20000000a00 */
[----:B------:R-:W-:Y:S01]  /*3270*/  ULDC.64 UR14, c[0x0][0x250] ;  /* 0x00009400000e7ab9 */ /* 0x000fe20000000a00 */
[----:B------:R-:W-:Y:S06]  /*3280*/  BSSY B0, `(.L_x_1969) ;  /* 0x0000100000007945 */ /* 0x000fec0003800000 */
[----:B------:R-:W-:Y:S05]  /*3290*/  @P1 BRA `(.L_x_1970) ;  /* 0x0000000c00f81947 */ /* 0x000fea0003800000 */
[----:B------:R-:W-:Y:S01]  /*32a0*/  LOP3.LUT R16, RZ, R35, RZ, 0x33, !PT ;  /* 0x00000023ff107212 */ /* 0x000fe200078e33ff */
[----:B------:R-:W-:Y:S03]  /*32b0*/  BSSY B1, `(.L_x_1971) ;  /* 0x000003a000017945 */ /* 0x000fe60003800000 */
[----:B------:R-:W-:-:S04]  /*32c0*/  IADD3 R25, -R4, R77, R16 ;  /* 0x0000004d04197210 */ /* 0x000fc80007ffe110 */
[----:B------:R-:W-:-:S04]  /*32d0*/  LEA.HI R16, R25, 0x1, RZ, 0x1b ;  /* 0x0000000119107811 */ /* 0x000fc800078fd8ff */
[----:B------:R-:W-:-:S13]  /*32e0*/  LOP3.LUT P1, R16, R16, 0x3, RZ, 0xc0, !PT ;  /* 0x0000000310107812 */ /* 0x000fda000782c0ff */
[----:B------:R-:W-:Y:S05]  /*32f0*/  @!P1 BRA `(.L_x_1972) ;  /* 0x0000000000d49947 */ /* 0x000fea0003800000 */
[----:B------:R-:W0:Y:S01]  /*3300*/  LDC R33, c[0x0][0x284] ;  /* 0x0000a100ff217b82 */ /* 0x000e220000000800 */
[----:B------:R-:W-:Y:S02]  /*3310*/  IMAD.MOV.U32 R22, RZ, RZ, R16 ;  /* 0x000000ffff167224 */ /* 0x000fe400078e0010 */
[----:B------:R-:W-:-:S07]  /*3320*/  IMAD R23, R35, 0x4, R7 ;  /* 0x0000000423177824 */ /* 0x000fce00078e0207 */
.L_x_1975:
[----:B0-----:R-:W-:Y:S01]  /*3330*/  ISETP.GE.AND P2, PT, R32, R33, PT ;  /* 0x000000212000720c */ /* 0x001fe20003f46270 */
[----:B------:R-:W-:Y:S01]  /*3340*/  BSSY B2, `(.L_x_1973) ;  /* 0x000002d000027945 */ /* 0x000fe20003800000 */
[----:B------:R-:W-:-:S04]  /*3350*/  IADD3 R22, R22, -0x1, RZ ;  /* 0xffffffff16167810 */ /* 0x000fc80007ffe0ff */
[----:B------:R-:W-:-:S07]  /*3360*/  ISETP.NE.AND P1, PT, R22, RZ, PT ;  /* 0x000000ff1600720c */ /* 0x000fce0003f25270 */
        /* <DEDUP_REMOVED lines=8> */
[----:B------:R-:W0:Y:S02]  /*33f0*/  F2I.FTZ.U32.TRUNC.NTZ R17, R20 ;  /* 0x0000001400117305 */ /* 0x000e24000021f000 */
[----:B0-----:R-:W-:-:S04]  /*3400*/  IMAD.MOV R16, RZ, RZ, -R17 ;  /* 0x000000ffff107224 */ /* 0x001fc800078e0a11 */
[----:B--2---:R-:W-:Y:S02]  /*3410*/  IMAD R21, R16, R19, RZ ;  /* 0x0000001310157224 */ /* 0x004fe400078e02ff */
[----:B------:R-:W-:-:S04]  /*3420*/  IMAD.MOV.U32 R16, RZ, RZ, RZ ;  /* 0x000000ffff107224 */ /* 0x000fc800078e00ff */
[----:B------:R-:W-:Y:S01]  /*3430*/  IMAD.HI.U32 R16, R17, R21, R16 ;  /* 0x0000001511107227 */ /* 0x000fe200078e0010 */
[----:B------:R-:W-:Y:S02]  /*3440*/  MOV R17, R24 ;  /* 0x0000001800117202 */ /* 0x000fe40000000f00 */
[----:B------:R-:W0:Y:S03]  /*3450*/  LDS R24, [R23] ;  /* 0x0000000017187984 */ /* 0x000e260000000800 */
        /* <DEDUP_REMOVED lines=22> */
[----:B------:R-:W0:Y:S02]  /*35c0*/  LDG.E.128 R16, desc[UR8][R16.64] ;  /* 0x0000000810107981 */ /* 0x000e24000c1e1d00 */
[-C--:B0-----:R-:W-:Y:S01]  /*35d0*/  FFMA.FTZ R12, R16, R24.reuse, R12 ;  /* 0x00000018100c7223 */ /* 0x081fe2000001000c */
[-C--:B------:R-:W-:Y:S01]  /*35e0*/  FFMA.FTZ R13, R17, R24.reuse, R13 ;  /* 0x00000018110d7223 */ /* 0x080fe2000001000d */
[-C--:B------:R-:W-:Y:S01]  /*35f0*/  FFMA.FTZ R14, R18, R24.reuse, R14 ;  /* 0x00000018120e7223 */ /* 0x080fe2000001000e */
[----:B------:R-:W-:-:S07]  /*3600*/  FFMA.FTZ R15, R19, R24, R15 ;  /* 0x00000018130f7223 */ /* 0x000fce000001000f */
.L_x_1974:
[----:B------:R-:W-:Y:S05]  /*3610*/  BSYNC B2 ;  /* 0x0000000000027941 */ /* 0x000fea0003800000 */
.L_x_1973:
[----:B------:R-:W-:Y:S01]  /*3620*/  VIADD R32, R32, 0x20 ;  /* 0x0000002020207836 */ /* 0x000fe20000000000 */
[----:B------:R-:W-:Y:S01]  /*3630*/  IADD3 R23, R23, 0x80, RZ ;  /* 0x0000008017177810 */ /* 0x000fe20007ffe0ff */
[----:B------:R-:W-:Y:S06]  /*3640*/  @P1 BRA `(.L_x_1975) ;  /* 0xfffffffc00381947 */ /* 0x000fec000383ffff */
.L_x_1972:
[----:B------:R-:W-:Y:S05]  /*3650*/  BSYNC B1 ;  /* 0x0000000000017941 */ /* 0x000fea0003800000 */
.L_x_1971:
[----:B------:R-:W-:-:S13]  /*3660*/  ISETP.GE.U32.AND P1, PT, R25, 0x60, PT ;  /* 0x000000601900780c */ /* 0x000fda0003f26070 */
[----:B------:R-:W-:Y:S05]  /*3670*/  @!P1 BRA `(.L_x_1970) ;  /* 0x0000000c00009947 */ /* 0x000fea0003800000 */
[----:B------:R-:W0:Y:S01]  /*3680*/  LDC R33, c[0x0][0x284] ;  /* 0x0000a100ff217b82 */ /* 0x000e220000000800 */
[----:B------:R-:W-:-:S05]  /*3690*/  LEA R17, R32, 0x100, 0x2 ;  /* 0x0000010020117811 */ /* 0x000fca00078e10ff */
[----:B------:R-:W-:-:S04]  /*36a0*/  IMAD R20, R4, -0x4, R17 ;  /* 0xfffffffc04147824 */ /* 0x000fc800078e0211 */
[----:B------:R-:W-:-:S07]  /*36b0*/  IMAD.IADD R20, R7, 0x1, R20 ;  /* 0x0000000107147824 */ /* 0x000fce00078e0214 */
.L_x_1984:
[CC--:B0-----:R-:W-:Y:S01]  /*36c0*/  ISETP.GE.AND P4, PT, R32.reuse, R33.reuse, PT ;  /* 0x000000212000720c */ /* 0x0c1fe20003f86270 */
[C---:B------:R-:W-:Y:S01]  /*36d0*/  VIADD R28, R32.reuse, 0x20 ;  /* 0x00000020201c7836 */ /* 0x040fe20000000000 */
[C---:B------:R-:W-:Y:S01]  /*36e0*/  IADD3 R22, R32.reuse, 0x60, RZ ;  /* 0x0000006020167810 */ /* 0x040fe20007ffe0ff */
[----:B------:R-:W-:Y:S01]  /*36f0*/  VIADD R24, R32, 0x40 ;  /* 0x0000004020187836 */ /* 0x000fe20000000000 */
[----:B------:R-:W-:Y:S02]  /*3700*/  BSSY B1, `(.L_x_1976) ;  /* 0x000002e000017945 */ /* 0x000fe40003800000 */
[-C--:B------:R-:W-:Y:S02]  /*3710*/  ISETP.GE.AND P1, PT, R28, R33.reuse, PT ;  /* 0x000000211c00720c */ /* 0x080fe40003f26270 */
[-C--:B------:R-:W-:Y:S02]  /*3720*/  ISETP.GE.AND P2, PT, R24, R33.reuse, PT ;  /* 0x000000211800720c */ /* 0x080fe40003f46270 */
[----:B------:R-:W-:-:S03]  /*3730*/  ISETP.GE.AND P3, PT, R22, R33, PT ;  /* 0x000000211600720c */ /* 0x000fc60003f66270 */
[----:B------:R-:W-:Y:S10]  /*3740*/  @!P4 BRA `(.L_x_1977) ;  /* 0x0000000000a4c947 */ /* 0x000ff40003800000 */
[----:B------:R-:W-:Y:S02]  /*3750*/  IABS R19, R33 ;  /* 0x0000002100137213 */ /* 0x000fe40000000000 */
[----:B------:R-:W-:Y:S02]  /*3760*/  IABS R25, R32 ;  /* 0x0000002000197213 */ /* 0x000fe40000000000 */
[----:B------:R-:W0:Y:S01]  /*3770*/  I2F.RP R18, R19 ;  /* 0x0000001300127306 */ /* 0x000e220000209400 */
[----:B------:R-:W-:Y:S02]  /*3780*/  ISETP.GE.AND P5, PT, R32, RZ, PT ;  /* 0x000000ff2000720c */ /* 0x000fe40003fa6270 */
[----:B------:R-:W-:-:S05]  /*3790*/  ISETP.NE.AND P6, PT, R33, RZ, PT ;  /* 0x000000ff2100720c */ /* 0x000fca0003fc5270 */
[----:B0-----:R-:W2:Y:S02]  /*37a0*/  MUFU.RCP R18, R18 ;  /* 0x0000001200127308 */ /* 0x001ea40000001000 */
[----:B--2---:R-:W-:-:S06]  /*37b0*/  VIADD R21, R18, 0xffffffe ;  /* 0x0ffffffe12157836 */ /* 0x004fcc0000000000 */
[----:B------:R0:W1:Y:S02]  /*37c0*/  F2I.FTZ.U32.TRUNC.NTZ R17, R21 ;  /* 0x0000001500117305 */ /* 0x000064000021f000 */
[----:B0-----:R-:W0:Y:S01]  /*37d0*/  LDS R21, [R20+-0x100] ;  /* 0xffff000014157984 */ /* 0x001e220000000800 */
        /* <DEDUP_REMOVED lines=32> */
.L_x_1977:
[----:B------:R-:W-:Y:S05]  /*39e0*/  BSYNC B1 ;  /* 0x0000000000017941 */ /* 0x000fea0003800000 */
.L_x_1976:
[----:B------:R-:W-:Y:S04]  /*39f0*/  BSSY B1, `(.L_x_1978) ;  /* 0x000002b000017945 */ /* 0x000fe80003800000 */
[----:B------:R-:W-:Y:S05]  /*3a00*/  @!P1 BRA `(.L_x_1979) ;  /* 0x0000000000a49947 */ /* 0x000fea0003800000 */
        /* <DEDUP_REMOVED lines=9> */
[----:B-1----:R-:W-:-:S05]  /*3aa0*/  IADD3 R16, RZ, -R17, RZ ;  /* 0x80000011ff107210 */ /* 0x002fca0007ffe0ff */
        /* <DEDUP_REMOVED lines=31> */
.L_x_1979:
[----:B------:R-:W-:Y:S05]  /*3ca0*/  BSYNC B1 ;  /* 0x0000000000017941 */ /* 0x000fea0003800000 */
.L_x_1978:
        /* <DEDUP_REMOVED lines=10> */
[----:B0-----:R-:W0:Y:S01]  /*3d50*/  LDS R21, [R20] ;  /* 0x0000000014157984 */ /* 0x001e220000000800 */
        /* <DEDUP_REMOVED lines=32> */
.L_x_1981:
[----:B------:R-:W-:Y:S05]  /*3f60*/  BSYNC B1 ;  /* 0x0000000000017941 */ /* 0x000fea0003800000 */
.L_x_1980:
        /* <DEDUP_REMOVED lines=9> */
[----:B------:R-:W0:Y:S02]  /*4000*/  F2I.FTZ.U32.TRUNC.NTZ R17, R21 ;  /* 0x0000001500117305 */ /* 0x000e24000021f000 */
[----:B0-----:R-:W-:-:S05]  /*4010*/  IADD3 R16, RZ, -R17, RZ ;  /* 0x80000011ff107210 */ /* 0x001fca0007ffe0ff */
        /* <DEDUP_REMOVED lines=11> */
[----:B------:R-:W-:-:S04]  /*40d0*/  IMAD.MOV.U32 R18, RZ, RZ, R16 ;  /* 0x000000ffff127224 */ /* 0x000fc800078e0010 */
[----:B------:R-:W-:Y:S01]  /*40e0*/  @!P2 IMAD.MOV R18, RZ, RZ, -R18 ;  /* 0x000000ffff12a224 */ /* 0x000fe200078e0a12 */
[----:B------:R-:W-:-:S04]  /*40f0*/  @!P3 LOP3.LUT R18, RZ, R33, RZ, 0x33, !PT ;  /* 0x00000021ff12b212 */ /* 0x000fc800078e33ff */
[----:B------:R-:W-:Y:S02]  /*4100*/  SHF.R.S32.HI R17, RZ, 0x1f, R18 ;  /* 0x0000001fff117819 */ /* 0x000fe40000011412 */
[----:B------:R-:W-:-:S04]  /*4110*/  IADD3 R19, P1, R82, R18, RZ ;  /* 0x0000001252137210 */ /* 0x000fc80007f3e0ff */
        /* <DEDUP_REMOVED lines=10> */
[----:B------:R-:W-:Y:S02]  /*41c0*/  LEA.HI.X R19, R21, UR15, R22, 0x2, P1 ;  /* 0x0000000f15137c11 */ /* 0x000fe400088f1416 */
[----:B------:R-:W0:Y:S04]  /*41d0*/  LDS R21, [R20+0x80] ;  /* 0x0000800014157984 */ /* 0x000e280000000800 */
[----:B------:R-:W0:Y:S02]  /*41e0*/  LDG.E.128 R24, desc[UR8][R18.64] ;  /* 0x0000000812187981 */ /* 0x000e24000c1e1d00 */
[-C--:B0-----:R-:W-:Y:S01]  /*41f0*/  FFMA.FTZ R12, R24, R21.reuse, R12 ;  /* 0x00000015180c7223 */ /* 0x081fe2000001000c */
[-C--:B------:R-:W-:Y:S01]  /*4200*/  FFMA.FTZ R13, R25, R21.reuse, R13 ;  /* 0x00000015190d7223 */ /* 0x080fe2000001000d */
[-C--:B------:R-:W-:Y:S01]  /*4210*/  FFMA.FTZ R14, R26, R21.reuse, R14 ;  /* 0x000000151a0e7223 */ /* 0x080fe2000001000e */
[----:B------:R-:W-:-:S07]  /*4220*/  FFMA.FTZ R15, R27, R21, R15 ;  /* 0x000000151b0f7223 */ /* 0x000fce000001000f */
.L_x_1983:
[----:B------:R-:W-:Y:S05]  /*4230*/  BSYNC B1 ;  /* 0x0000000000017941 */ /* 0x000fea0003800000 */
.L_x_1982:
[----:B------:R-:W-:Y:S02]  /*4240*/  VIADD R32, R32, 0x80 ;  /* 0x0000008020207836 */ /* 0x000fe40000000000 */
[----:B------:R-:W-:-:S03]  /*4250*/  VIADD R20, R20, 0x200 ;  /* 0x0000020014147836 */ /* 0x000fc60000000000 */
[----:B------:R-:W-:-:S13]  /*4260*/  ISETP.GE.AND P1, PT, R32, R77, PT ;  /* 0x0000004d2000720c */ /* 0x000fda0003f26270 */
[----:B------:R-:W-:Y:S05]  /*4270*/  @!P1 BRA `(.L_x_1984) ;  /* 0xfffffff400109947 */ /* 0x000fea000383ffff */
.L_x_1970:
[----:B------:R-:W-:Y:S05]  /*4280*/  BSYNC B0 ;  /* 0x0000000000007941 */ /* 0x000fea0003800000 */
.L_x_1969:
[C---:B------:R-:W-:Y:S01]  /*4290*/  LOP3.LUT R6, R5.reuse, 0xffffff80, RZ, 0xc0, !PT ;  /* 0xffffff8005067812 */ /* 0x040fe200078ec0ff */
[----:B------:R-:W-:Y:S01]  /*42a0*/  BSSY B0, `(.L_x_1985) ;  /* 0x0000045000007945 */ /* 0x000fe20003800000 */
[----:B------:R-:W-:Y:S02]  /*42b0*/  ISETP.GT.AND P1, PT, R5, 0x7f, PT ;  /* 0x0000007f0500780c */ /* 0x000fe40003f24270 */
[----:B------:R-:W-:Y:S02]  /*42c0*/  ISETP.NE.AND P2, PT, R6, 0x80, PT ;  /* 0x000000800600780c */ /* 0x000fe40003f45270 */
[----:B------:R-:W-:Y:S01]  /*42d0*/  LEA R30, R35, R0, 0x5 ;  /* 0x00000000231e7211 */ /* 0x000fe200078e28ff */
[----:B------:R-:W-:Y:S10]  /*42e0*/  @P0 BRA `(.L_x_1986) ;  /* 0x0000000400000947 */ /* 0x000ff40003800000 */
[----:B------:R-:W0:Y:S01]  /*42f0*/  LDC R6, c[0x0][0x308] ;  /* 0x0000c200ff067b82 */ /* 0x000e220000000800 */
[----:B------:R-:W-:Y:S01]  /*4300*/  ULDC.64 UR4, c[0x0][0x2f0] ;  /* 0x0000bc0000047ab9 */ /* 0x000fe20000000a00 */
[----:B------:R-:W-:Y:S01]  /*4310*/  IMAD.IADD R79, R79, 0x1, R0 ;  /* 0x000000014f4f7824 */ /* 0x000fe200078e0200 */
[----:B------:R-:W-:-:S04]  /*4320*/  ISETP.NE.U32.AND P0, PT, RZ, UR4, PT ;  /* 0x00000004ff007c0c */ /* 0x000fc8000bf05070 */
[----:B------:R-:W-:-:S13]  /*4330*/  ISETP.NE.AND.EX P0, PT, RZ, UR5, PT, P0 ;  /* 0x00000005ff007c0c */ /* 0x000fda000bf05300 */
[----:B------:R-:W1:Y:S01]  /*4340*/  @P0 S2R R19, SR_CTAID.X ;  /* 0x0000000000130919 */ /* 0x000e620000002500 */
[----:B------:R-:W1:Y:S01]  /*4350*/  @P0 LDC R18, c[0x0][0x288] ;  /* 0x0000a200ff120b82 */ /* 0x000e620000000800 */
[----:B0-----:R-:W-:-:S07]  /*4360*/  ISETP.NE.AND P3, PT, R6, 0x2, PT ;  /* 0x000000020600780c */ /* 0x001fce0003f65270 */
[----:B--2---:R-:W0:Y:S08]  /*4370*/  @P0 LDC.64 R20, c[0x0][0x2e8] ;  /* 0x0000ba00ff140b82 */ /* 0x004e300000000a00 */
[----:B------:R-:W2:Y:S08]  /*4380*/  @!P3 LDC.64 R6, c[0x0][0x238] ;  /* 0x00008e00ff06bb82 */ /* 0x000eb00000000a00 */
[----:B------:R-:W3:Y:S01]  /*4390*/  @P3 LDC.64 R16, c[0x0][0x238] ;  /* 0x00008e00ff103b82 */ /* 0x000ee20000000a00 */
[----:B--2---:R-:W-:-:S04]  /*43a0*/  @!P3 IADD3 R6, P4, R79, R6, RZ ;  /* 0x000000064f06b210 */ /* 0x004fc80007f9e0ff */
[----:B------:R-:W-:-:S05]  /*43b0*/  @!P3 LEA.HI.X.SX32 R7, R79, R7, 0x1, P4 ;  /* 0x000000074f07b211 */ /* 0x000fca00020f0eff */
[----:B------:R-:W2:Y:S01]  /*43c0*/  @!P3 LDG.E R6, desc[UR8][R6.64] ;  /* 0x000000080606b981 */ /* 0x000ea2000c1e1900 */
[----:B------:R-:W4:Y:S01]  /*43d0*/  @!P3 LDC.64 R24, c[0x0][0x2f8] ;  /* 0x0000be00ff18bb82 */ /* 0x000f220000000a00 */
[----:B-1----:R-:W-:Y:S02]  /*43e0*/  @P0 IMAD R19, R2, R18, R19 ;  /* 0x0000001202130224 */ /* 0x002fe400078e0213 */
[----:B---3--:R-:W-:-:S04]  /*43f0*/  @P3 IMAD.WIDE R16, R79, 0x4, R16 ;  /* 0x000000044f103825 */ /* 0x008fc800078e0210 */
[----:B------:R-:W-:Y:S02]  /*4400*/  @P0 IMAD R23, R19, 0x20, R0 ;  /* 0x0000002013170824 */ /* 0x000fe400078e0200 */
[----:B------:R-:W3:Y:S02]  /*4410*/  @P3 LDG.E.128 R16, desc[UR8][R16.64] ;  /* 0x0000000810103981 */ /* 0x000ee4000c1e1d00 */
[----:B0-----:R-:W-:-:S06]  /*4420*/  @P0 IMAD.WIDE R20, R23, 0x4, R20 ;  /* 0x0000000417140825 */ /* 0x001fcc00078e0214 */
[----:B------:R-:W3:Y:S04]  /*4430*/  @P0 LDG.E.128 R20, desc[UR8][R20.64] ;  /* 0x0000000814140981 */ /* 0x000ee8000c1e1d00 */
[----:B----4-:R0:W4:Y:S01]  /*4440*/  @!P3 LDG.E R25, desc[UR8][R24.64+0x8] ;  /* 0x000008081819b981 */ /* 0x010122000c1e1900 */
[----:B------:R-:W1:Y:S01]  /*4450*/  S2UR UR5, SR_CgaCtaId ;  /* 0x00000000000579c3 */ /* 0x000e620000008800 */
[----:B------:R-:W-:Y:S01]  /*4460*/  UMOV UR4, 0x400 ;  /* 0x0000040000047882 */ /* 0x000fe20000000000 */
[----:B------:R-:W-:Y:S01]  /*4470*/  IMAD.IADD R32, R77, 0x1, -R4 ;  /* 0x000000014d207824 */ /* 0x000fe200078e0a04 */
[----:B------:R-:W-:Y:S01]  /*4480*/  UIADD3 UR4, UR4, 0xc0, URZ ;  /* 0x000000c004047890 */ /* 0x000fe2000fffe03f */
[----:B------:R-:W-:Y:S02]  /*4490*/  IMAD R28, R83, R33, R0 ;  /* 0x00000021531c7224 */ /* 0x000fe400078e0200 */
[----:B------:R-:W-:Y:S01]  /*44a0*/  IMAD.SHL.U32 R3, R3, 0x20, RZ ;  /* 0x0000002003037824 */ /* 0x000fe200078e00ff */
[----:B-1----:R-:W-:Y:S01]  /*44b0*/  ULEA UR4, UR5, UR4, 0x18 ;  /* 0x0000000405047291 */ /* 0x002fe2000f8ec03f */
[----:B--2---:R-:W-:-:S04]  /*44c0*/  @!P3 PRMT R7, R6, 0x9910, RZ ;  /* 0x000099100607b816 */ /* 0x004fc800000000ff */
[----:B------:R-:W-:Y:S02]  /*44d0*/  @!P3 MOV R4, R7 ;  /* 0x000000070004b202 */ /* 0x000fe40000000f00 */
[----:B0-----:R-:W-:Y:S02]  /*44e0*/  @!P3 SHF.R.U32.HI R24, RZ, 0x18, R6 ;  /* 0x00000018ff18b819 */ /* 0x001fe40000011606 */
[----:B------:R-:W-:Y:S02]  /*44f0*/  @!P3 SHF.R.S32.HI R4, RZ, 0x8, R4 ;  /* 0x00000008ff04b819 */ /* 0x000fe40000011404 */
[----:B------:R-:W-:Y:S01]  /*4500*/  @!P3 SHF.R.U32.HI R2, RZ, 0x10, R6 ;  /* 0x00000010ff02b819 */ /* 0x000fe20000011606 */
[----:B------:R-:W-:Y:S01]  /*4510*/  IMAD.U32 R7, RZ, RZ, UR4 ;  /* 0x00000004ff077e24 */ /* 0x000fe2000f8e00ff */
[----:B------:R0:W4:Y:S01]  /*4520*/  @!P3 I2F.S8 R26, R6 ;  /* 0x00000006001ab306 */ /* 0x0001220000001400 */
[----:B------:R-:W-:-:S07]  /*4530*/  ULDC.64 UR4, c[0x0][0x250] ;  /* 0x0000940000047ab9 */ /* 0x000fce0000000a00 */
[----:B------:R1:W2:Y:S01]  /*4540*/  @!P3 I2F.S8 R27, R2 ;  /* 0x00000002001bb306 */ /* 0x0002a20000001400 */
[----:B0-----:R-:W-:-:S05]  /*4550*/  IMAD R6, R32, 0x4, R7 ;  /* 0x0000000420067824 */ /* 0x001fca00078e0207 */
[----:B------:R-:W0:Y:S02]  /*4560*/  LDS R29, [R6] ;  /* 0x00000000061d7984 */ /* 0x000e240000000800 */
[----:B------:R-:W3:Y:S08]  /*4570*/  @!P3 I2F.S8 R24, R24 ;  /* 0x000000180018b306 */ /* 0x000ef00000001400 */
[----:B------:R-:W3:Y:S01]  /*4580*/  @!P3 I2F.S16 R4, R4 ;  /* 0x000000040004b306 */ /* 0x000ee20000101400 */
[----:B-1----:R-:W-:Y:S01]  /*4590*/  SHF.R.S32.HI R2, RZ, 0x1f, R28 ;  /* 0x0000001fff027819 */ /* 0x002fe2000001141c */
[-C--:B----4-:R-:W-:Y:S01]  /*45a0*/  @!P3 FMUL.FTZ R16, R26, R25.reuse ;  /* 0x000000191a10b220 */ /* 0x090fe20000410000 */
[----:B------:R-:W-:Y:S01]  /*45b0*/  IADD3 R28, P4, R3, R28, RZ ;  /* 0x0000001c031c7210 */ /* 0x000fe20007f9e0ff */
[-C--:B--2---:R-:W-:Y:S01]  /*45c0*/  @!P3 FMUL.FTZ R18, R27, R25.reuse ;  /* 0x000000191b12b220 */ /* 0x084fe20000410000 */
[----:B---3--:R-:W-:-:S02]  /*45d0*/  @!P3 FMUL.FTZ R19, R24, R25 ;  /* 0x000000191813b220 */ /* 0x008fc40000410000 */
[----:B------:R-:W-:Y:S01]  /*45e0*/  LEA.HI.X.SX32 R3, R3, R2, 0x1, P4 ;  /* 0x0000000203037211 */ /* 0x000fe200020f0eff */
[----:B-----5:R-:W-:Y:S01]  /*45f0*/  FADD.FTZ R8, R16, R8 ;  /* 0x0000000810087221 */ /* 0x020fe20000010000 */
[----:B------:R-:W-:Y:S01]  /*4600*/  LEA R2, P4, R28, UR4, 0x2 ;  /* 0x000000041c027c11 */ /* 0x000fe2000f8810ff */
[----:B------:R-:W-:Y:S01]  /*4610*/  FADD.FTZ R10, R18, R10 ;  /* 0x0000000a120a7221 */ /* 0x000fe20000010000 */
[----:B------:R-:W-:Y:S01]  /*4620*/  @!P3 FMUL.FTZ R17, R4, R25 ;  /* 0x000000190411b220 */ /* 0x000fe20000410000 */
[----:B------:R-:W-:-:S03]  /*4630*/  FADD.FTZ R11, R19, R11 ;  /* 0x0000000b130b7221 */ /* 0x000fc60000010000 */
[----:B------:R-:W-:Y:S01]  /*4640*/  FADD.FTZ R9, R17, R9 ;  /* 0x0000000911097221 */ /* 0x000fe20000010000 */
[----:B------:R-:W-:Y:S01]  /*4650*/  LEA.HI.X R3, R28, UR5, R3, 0x2, P4 ;  /* 0x000000051c037c11 */ /* 0x000fe2000a0f1403 */
[----:B------:R-:W-:Y:S01]  /*4660*/  @P0 FMUL.FTZ R8, R8, R20 ;  /* 0x0000001408080220 */ /* 0x000fe20000410000 */
[----:B------:R-:W-:Y:S01]  /*4670*/  @P0 FMUL.FTZ R10, R10, R22 ;  /* 0x000000160a0a0220 */ /* 0x000fe20000410000 */
[----:B------:R-:W-:Y:S01]  /*4680*/  @P0 FMUL.FTZ R11, R11, R23 ;  /* 0x000000170b0b0220 */ /* 0x000fe20000410000 */
[----:B------:R-:W-:-:S05]  /*4690*/  @P0 FMUL.FTZ R9, R9, R21 ;  /* 0x0000001509090220 */ /* 0x000fca0000410000 */
[----:B------:R1:W-:Y:S01]  /*46a0*/  STG.E.128 desc[UR8][R2.64], R8 ;  /* 0x0000000802007986 */ /* 0x0003e2000c101d08 */
[C---:B0-----:R-:W-:Y:S01]  /*46b0*/  FFMA.FTZ R12, R29.reuse, R8, R12 ;  /* 0x000000081d0c7223 */ /* 0x041fe2000001000c */
[C---:B------:R-:W-:Y:S01]  /*46c0*/  FFMA.FTZ R14, R29.reuse, R10, R14 ;  /* 0x0000000a1d0e7223 */ /* 0x040fe2000001000e */
[C---:B------:R-:W-:Y:S01]  /*46d0*/  FFMA.FTZ R15, R29.reuse, R11, R15 ;  /* 0x0000000b1d0f7223 */ /* 0x040fe2000001000f */
[----:B------:R-:W-:-:S07]  /*46e0*/  FFMA.FTZ R13, R29, R9, R13 ;  /* 0x000000091d0d7223 */ /* 0x000fce000001000d */
.L_x_1986:
[----:B------:R-:W-:Y:S05]  /*46f0*/  BSYNC B0 ;  /* 0x0000000000007941 */ /* 0x000fea0003800000 */
.L_x_1985:
[----:B------:R-:W-:Y:S01]  /*4700*/  BAR.SYNC.DEFER_BLOCKING 0x0 ;  /* 0x0000000000007b1d */ /* 0x000fe20000010000 */
[----:B------:R-:W-:Y:S02]  /*4710*/  LEA R30, R30, R7, 0x2 ;  /* 0x000000071e1e7211 */ /* 0x000fe400078e10ff */
[C---:B-1----:R-:W-:Y:S02]  /*4720*/  LOP3.LUT R2, R5.reuse, 0xffffffc0, RZ, 0xc0, !PT ;  /* 0xffffffc005027812 */ /* 0x042fe400078ec0ff */
[C---:B------:R-:W-:Y:S02]  /*4730*/  ISETP.GT.AND P3, PT, R5.reuse, 0x1f, PT ;  /* 0x0000001f0500780c */ /* 0x040fe40003f64270 */
[----:B------:R-:W-:Y:S02]  /*4740*/  ISETP.NE.AND P0, PT, R2, 0x40, PT ;  /* 0x000000400200780c */ /* 0x000fe40003f05270 */
[C---:B------:R-:W-:Y:S01]  /*4750*/  LOP3.LUT R2, R5.reuse, 0xffffffe0, RZ, 0xc0, !PT ;  /* 0xffffffe005027812 */ /* 0x040fe200078ec0ff */
[----:B------:R-:W-:Y:S01]  /*4760*/  @!P2 STS.128 [R30+-0x800], R12 ;  /* 0xfff8000c1e00a388 */ /* 0x000fe20000000c00 */
[----:B------:R-:W-:Y:S01]  /*4770*/  BAR.SYNC.DEFER_BLOCKING 0x0 ;  /* 0x0000000000007b1d */ /* 0x000fe20000010000 */
[----:B------:R-:W-:-:S05]  /*4780*/  ISETP.GT.AND P2, PT, R5, 0x3f, PT ;  /* 0x0000003f0500780c */ /* 0x000fca0003f44270 */
[----:B-----5:R-:W0:Y:S02]  /*4790*/  @!P1 LDS.128 R8, [R30] ;  /* 0x000000001e089984 */ /* 0x020e240000000c00 */
        /* <DEDUP_REMOVED lines=22> */
[----:B------:R-:W0:Y:S02]  /*4900*/  @!P3 LDS.128 R8, [R30] ;  /* 0x000000001e08b984 */ /* 0x000e240000000c00 */
[----:B0-----:R-:W-:Y:S01]  /*4910*/  @!P3 FADD.FTZ R12, R12, R8 ;  /* 0x000000080c0cb221 */ /* 0x001fe20000010000 */
[----:B------:R-:W-:Y:S01]  /*4920*/  @!P3 FADD.FTZ R13, R13, R9 ;  /* 0x000000090d0db221 */ /* 0x000fe20000010000 */
[----:B------:R-:W-:Y:S01]  /*4930*/  @!P3 FADD.FTZ R14, R14, R10 ;  /* 0x0000000a0e0eb221 */ /* 0x000fe20000010000 */
[----:B------:R-:W-:Y:S01]  /*4940*/  @!P3 FADD.FTZ R15, R15, R11 ;  /* 0x0000000b0f0fb221 */ /* 0x000fe20000010000 */
[----:B------:R-:W-:Y:S06]  /*4950*/  BAR.SYNC.DEFER_BLOCKING 0x0 ;  /* 0x0000000000007b1d */ /* 0x000fec0000010000 */
        /* <DEDUP_REMOVED lines=12> */
[----:B------:R0:W1:Y:S02]  /*4a20*/  @!P2 LDS.128 R4, [R30] ;  /* 0x000000001e04a984 */ /* 0x0000640000000c00 */
[----:B------:R-:W-:Y:S06]  /*4a30*/  BAR.SYNC.DEFER_BLOCKING 0x0 ;  /* 0x0000000000007b1d */ /* 0x000fec0000010000 */
[----:B------:R-:W-:Y:S05]  /*4a40*/  @P1 EXIT ;  /* 0x000000000000194d */ /* 0x000fea0003800000 */
[----:B------:R-:W3:Y:S01]  /*4a50*/  LDC R2, c[0x0][0x308] ;  /* 0x0000c200ff027b82 */ /* 0x000ee20000000800 */
[----:B01----:R-:W-:Y:S01]  /*4a60*/  @!P2 FADD.FTZ R12, R12, R4 ;  /* 0x000000040c0ca221 */ /* 0x003fe20000010000 */
[----:B------:R-:W-:Y:S01]  /*4a70*/  @!P2 FADD.FTZ R13, R13, R5 ;  /* 0x000000050d0da221 */ /* 0x000fe20000010000 */
[----:B------:R-:W-:Y:S01]  /*4a80*/  @!P2 FADD.FTZ R14, R14, R6 ;  /* 0x000000060e0ea221 */ /* 0x000fe20000010000 */
[----:B------:R-:W-:Y:S01]  /*4a90*/  @!P2 FADD.FTZ R15, R15, R7 ;  /* 0x000000070f0fa221 */ /* 0x000fe20000010000 */
[----:B---3--:R-:W-:-:S13]  /*4aa0*/  ISETP.NE.AND P0, PT, R2, 0x2, PT ;  /* 0x000000020200780c */ /* 0x008fda0003f05270 */
[----:B------:R-:W0:Y:S01]  /*4ab0*/  @P0 LDC.64 R2, c[0x0][0x210] ;  /* 0x00008400ff020b82 */ /* 0x000e220000000a00 */
[----:B------:R-:W-:-:S04]  /*4ac0*/  @P0 IMAD.IADD R9, R83, 0x1, R0 ;  /* 0x0000000153090824 */ /* 0x000fc800078e0200 */
        /* <DEDUP_REMOVED lines=31> */
.L_x_1944:
[----:B------:R-:W-:Y:S01]  /*4cc0*/  HFMA2.MMA R16, -RZ, RZ, 0, 9.5367431640625e-07 ;  /* 0x00000010ff107435 */ /* 0x000fe200000001ff */
[----:B------:R-:W-:Y:S02]  /*4cd0*/  IMAD.MOV.U32 R18, RZ, RZ, 0x1f ;  /* 0x0000001fff127424 */ /* 0x000fe400078e00ff */
[----:B------:R-:W-:-:S08]  /*4ce0*/  IMAD.MOV.U32 R15, RZ, RZ, -0x1 ;  /* 0xffffffffff0f7424 */ /* 0x000fd000078e00ff */
[----:B0----5:R-:W-:Y:S05]  /*4cf0*/  WARPSYNC.COLLECTIVE R15, `(.L_x_1987) ;  /* 0x000000000f087348 */ /* 0x021fea0003c00000 */
[----:B------:R1:W2:Y:S02]  /*4d00*/  SHFL.BFLY P0, R14, R13, R16, R18 ;  /* 0x0c0000100d0e7389 */ /* 0x0002a40000000012 */
[----:B012--5:R-:W-:Y:S01]  /*4d10*/  ENDCOLLECTIVE ;  /* 0x000000000000791b */ /* 0x027fe20003800000 */
.L_x_1987:
[----:B------:R-:W-:Y:S02]  /*4d20*/  IMAD.MOV.U32 R16, RZ, RZ, 0x8 ;  /* 0x00000008ff107424 */ /* 0x000fe400078e00ff */
[----:B------:R-:W-:-:S04]  /*4d30*/  IMAD.MOV.U32 R6, RZ, RZ, R14 ;  /* 0x000000ffff067224 */ /* 0x000fc800078e000e */
[----:B------:R-:W-:-:S05]  /*4d40*/  FADD.FTZ R6, R13, R6 ;  /* 0x000000060d067221 */ /* 0x000fca0000010000 */
[----:B------:R-:W-:-:S07]  /*4d50*/  MOV R13, R6 ;  /* 0x00000006000d7202 */ /* 0x000fce0000000f00 */
[----:B------:R-:W-:Y:S05]  /*4d60*/  WARPSYNC.COLLECTIVE R15, `(.L_x_1988) ;  /* 0x000000000f087348 */ /* 0x000fea0003c00000 */
[----:B------:R0:W1:Y:S02]  /*4d70*/  SHFL.BFLY P0, R14, R13, R16, R18 ;  /* 0x0c0000100d0e7389 */ /* 0x0000640000000012 */
[----:B01----:R-:W-:Y:S01]  /*4d80*/  ENDCOLLECTIVE ;  /* 0x000000000000791b */ /* 0x003fe20003800000 */
.L_x_1988:
[----:B------:R-:W-:Y:S01]  /*4d90*/  HFMA2.MMA R16, -RZ, RZ, 0, 2.384185791015625e-07 ;  /* 0x00000004ff107435 */ /* 0x000fe200000001ff */
[----:B------:R-:W-:-:S04]  /*4da0*/  IMAD.MOV.U32 R7, RZ, RZ, R14 ;  /* 0x000000ffff077224 */ /* 0x000fc800078e000e */
[----:B------:R-:W-:-:S04]  /*4db0*/  FADD.FTZ R7, R6, R7 ;  /* 0x0000000706077221 */ /* 0x000fc80000010000 */
[----:B------:R-:W-:-:S07]  /*4dc0*/  IMAD.MOV.U32 R13, RZ, RZ, R7 ;  /* 0x000000ffff0d7224 */ /* 0x000fce00078e0007 */
[----:B------:R-:W-:Y:S05]  /*4dd0*/  WARPSYNC.COLLECTIVE R15, `(.L_x_1989) ;  /* 0x000000000f087348 */ /* 0x000fea0003c00000 */
[----:B------:R0:W1:Y:S02]  /*4de0*/  SHFL.BFLY P0, R14, R13, R16, R18 ;  /* 0x0c0000100d0e7389 */ /* 0x0000640000000012 */
[----:B01----:R-:W-:Y:S01]  /*4df0*/  ENDCOLLECTIVE ;  /* 0x000000000000791b */ /* 0x003fe20003800000 */
.L_x_1989:
[----:B------:R-:W-:Y:S02]  /*4e00*/  IMAD.MOV.U32 R16, RZ, RZ, 0x2 ;  /* 0x00000002ff107424 */ /* 0x000fe400078e00ff */
[----:B------:R-:W-:-:S04]  /*4e10*/  IMAD.MOV.U32 R12, RZ, RZ, R14 ;  /* 0x000000ffff0c7224 */ /* 0x000fc800078e000e */
[----:B------:R-:W-:-:S04]  /*4e20*/  FADD.FTZ R12, R7, R12 ;  /* 0x0000000c070c7221 */ /* 0x000fc80000010000 */
[----:B------:R-:W-:-:S07]  /*4e30*/  IMAD.MOV.U32 R13, RZ, RZ, R12 ;  /* 0x000000ffff0d7224 */ /* 0x000fce00078e000c */
[----:B------:R-:W-:Y:S05]  /*4e40*/  WARPSYNC.COLLECTIVE R15, `(.L_x_1990) ;  /* 0x000000000f087348 */ /* 0x000fea0003c00000 */
[----:B------:R0:W1:Y:S02]  /*4e50*/  SHFL.BFLY P0, R14, R13, R16, R18 ;  /* 0x0c0000100d0e7389 */ /* 0x0000640000000012 */
[----:B01----:R-:W-:Y:S01]  /*4e60*/  ENDCOLLECTIVE ;  /* 0x000000000000791b */ /* 0x003fe20003800000 */
.L_x_1990:
[----:B------:R-:W-:Y:S01]  /*4e70*/  IMAD.MOV.U32 R16, RZ, RZ, 0x1 ;  /* 0x00000001ff107424 */ /* 0x000fe200078e00ff */
[----:B------:R-:W-:-:S05]  /*4e80*/  MOV R11, R14 ;  /* 0x0000000e000b7202 */ /* 0x000fca0000000f00 */
[----:B------:R-:W-:-:S04]  /*4e90*/  FADD.FTZ R11, R12, R11 ;  /* 0x0000000b0c0b7221 */ /* 0x000fc80000010000 */
[----:B------:R-:W-:-:S07]  /*4ea0*/  IMAD.MOV.U32 R13, RZ, RZ, R11 ;  /* 0x000000ffff0d7224 */ /* 0x000fce00078e000b */
[----:B------:R-:W-:Y:S05]  /*4eb0*/  WARPSYNC.COLLECTIVE R15, `(.L_x_1991) ;  /* 0x000000000f087348 */ /* 0x000fea0003c00000 */
[----:B------:R0:W1:Y:S02]  /*4ec0*/  SHFL.BFLY P0, R14, R13, R16, R18 ;  /* 0x0c0000100d0e7389 */ /* 0x0000640000000012 */
[----:B01----:R-:W-:Y:S01]  /*4ed0*/  ENDCOLLECTIVE ;  /* 0x000000000000791b */ /* 0x003fe20003800000 */
.L_x_1991:
[----:B------:R-:W-:Y:S05]  /*4ee0*/  BRA `(.L_x_1992) ;  /* 0xffffffc000147947 */ /* 0x000fea000383ffff */
.L_x_1993:
        /* <DEDUP_REMOVED lines=9> */
.L_x_2368:


//--------------------- .text._ZN4mmha33masked_multihead_attention_kernelIfLi32ELi32ELi2ELi8ELi128ELb0ELb1EEEv26Multihead_attention_paramsIT_XT5_EE --------------------------
	.section	.text._ZN4mmha33masked_multihead_attention_kernelIfLi32ELi32ELi2ELi8ELi128ELb0ELb1EEEv26Multihead_attention_paramsIT_XT5_EE,"ax",@progbits
	.align	128
        .global         _ZN4mmha33masked_multihead_attention_kernelIfLi32ELi32ELi2ELi8ELi128ELb0ELb1EEEv26Multihead_attention_paramsIT_XT5_EE
        .type           _ZN4mmha33masked_multihead_attention_kernelIfLi32ELi32ELi2ELi8ELi128ELb0ELb1EEEv26Multihead_attention_paramsIT_XT5_EE,@function
        .size           _ZN4mmha33masked_multihead_attention_kernelIfLi32ELi32ELi2ELi8ELi128ELb0ELb1EEEv26Multihead_attention_paramsIT_XT5_EE,(.L_x_2369 - _ZN4mmha33masked_multihead_attention_kernelIfLi32ELi32ELi2ELi8ELi128ELb0ELb1EEEv26Multihead_attention_paramsIT_XT5_EE)
        .other          _ZN4mmha33masked_multihead_attention_kernelIfLi32ELi32ELi2ELi8ELi128ELb0ELb1EEEv26Multihead_attention_paramsIT_XT5_EE,@"STO_CUDA_ENTRY STV_DEFAULT"
_ZN4mmha33masked_multihead_attention_kernelIfLi32ELi32ELi2ELi8ELi128ELb0ELb1EEEv26Multihead_attention_paramsIT_XT5_EE:
.text._ZN4mmha33masked_multihead_attention_kernelIfLi32ELi32ELi2ELi8ELi128ELb0ELb1EEEv26Multihead_attention_paramsIT_XT5_EE:
        /* <DEDUP_REMOVED lines=14> */
.L_x_1994:
[----:B------:R-:W1:Y:S01]  /*00e0*/  LDC R0, c[0x0][0x280] ;  /* 0x0000a000ff007b82 */ /* 0x000e620000000800 */
[----:B------:R-:W2:Y:S01]  /*00f0*/  S2R R9, SR_CTAID.Y ;  /* 0x0000000000097919 */ /* 0x000ea20000002600 */
[----:B------:R-:W-:Y:S01]  /*0100*/  ULDC.64 UR4, c[0x0][0x330] ;  /* 0x0000cc0000047ab9 */ /* 0x000fe20000000a00 */
[----:B------:R-:W-:Y:S01]  /*0110*/  ULDC UR18, c[0x0][0x284] ;  /* 0x0000a10000127ab9 */ /* 0x000fe20000000800 */
[----:B------:R-:W-:Y:S01]  /*0120*/  UISETP.NE.U32.AND UP0, UPT, UR4, URZ, UPT ;  /* 0x0000003f0400728c */ /* 0x000fe2000bf05070 */
[----:B------:R-:W3:Y:S01]  /*0130*/  S2R R12, SR_TID.X ;  /* 0x00000000000c7919 */ /* 0x000ee20000002100 */
[----:B------:R-:W-:Y:S02]  /*0140*/  ULDC UR10, c[0x0][0x278] ;  /* 0x00009e00000a7ab9 */ /* 0x000fe40000000800 */
[----:B------:R-:W-:-:S06]  /*0150*/  UISETP.NE.AND.EX UP0, UPT, UR5, URZ, UPT, UP0 ;  /* 0x0000003f0500728c */ /* 0x000fcc000bf05300 */
[----:B------:R-:W-:-:S05]  /*0160*/  PLOP3.LUT P4, PT, PT, PT, UP0, 0x80, 0x0 ;  /* 0x000000000000781c */ /* 0x000fca0003f8f008 */
[----:B------:R-:W-:Y:S02]  /*0170*/  @UP0 ULDC.64 UR4, c[0x0][0x330] ;  /* 0x0000cc0000040ab9 */ /* 0x000fe40000000a00 */
[----:B0-----:R-:W-:Y:S01]  /*0180*/  @UP0 UIMAD.WIDE UR4, UR12, 0x4, UR4 ;  /* 0x000000040c0408a5 */ /* 0x001fe2000f8e0204 */
[----:B-1----:R-:W-:-:S05]  /*0190*/  IABS R8, R0 ;  /* 0x0000000000087213 */ /* 0x002fca0000000000 */
[----:B------:R-:W-:Y:S01]  /*01a0*/  IMAD.U32 R4, RZ, RZ, UR4 ;  /* 0x00000004ff047e24 */ /* 0x000fe2000f8e00ff */
[----:B------:R-:W0:Y:S01]  /*01b0*/  I2F.RP R6, R8 ;  /* 0x0000000800067306 */ /* 0x000e220000209400 */
[----:B------:R-:W-:Y:S01]  /*01c0*/  IMAD.U32 R5, RZ, RZ, UR5 ;  /* 0x00000005ff057e24 */ /* 0x000fe2000f8e00ff */
[----:B------:R-:W-:Y:S01]  /*01d0*/  @UP0 ULDC UR4, c[0x0][0x2c0] ;  /* 0x0000b00000040ab9 */ /* 0x000fe20000000800 */
[----:B------:R-:W1:Y:S01]  /*01e0*/  S2UR UR17, SR_CTAID.X ;  /* 0x00000000001179c3 */ /* 0x000e620000002500 */
[----:B------:R-:W-:Y:S01]  /*01f0*/  ULDC UR5, c[0x0][0x288] ;  /* 0x0000a20000057ab9 */ /* 0x000fe20000000800 */
[----:B--2---:R-:W-:Y:S01]  /*0200*/  IABS R9, R9 ;  /* 0x0000000900097213 */ /* 0x004fe20000000000 */
[----:B------:R2:W4:Y:S02]  /*0210*/  @P4 LDG.E R10, desc[UR14][R4.64] ;  /* 0x0000000e040a4981 */ /* 0x000524000c1e1900 */
[----:B0-----:R-:W0:Y:S02]  /*0220*/  MUFU.RCP R6, R6 ;  /* 0x0000000600067308 */ /* 0x001e240000001000 */
[----:B0-----:R-:W-:-:S06]  /*0230*/  VIADD R2, R6, 0xffffffe ;  /* 0x0ffffffe06027836 */ /* 0x001fcc0000000000 */
[----:B------:R0:W5:Y:S02]  /*0240*/  F2I.FTZ.U32.TRUNC.NTZ R3, R2 ;  /* 0x0000000200037305 */ /* 0x000164000021f000 */
[----:B0-----:R-:W-:Y:S01]  /*0250*/  IMAD.MOV.U32 R2, RZ, RZ, RZ ;  /* 0x000000ffff027224 */ /* 0x001fe200078e00ff */
[----:B-----5:R-:W-:-:S05]  /*0260*/  IADD3 R7, RZ, -R3, RZ ;  /* 0x80000003ff077210 */ /* 0x020fca0007ffe0ff */
[----:B------:R-:W-:-:S04]  /*0270*/  IMAD R7, R7, R8, RZ ;  /* 0x0000000807077224 */ /* 0x000fc800078e02ff */
[----:B------:R-:W-:Y:S02]  /*0280*/  IMAD.HI.U32 R6, R3, R7, R2 ;  /* 0x0000000703067227 */ /* 0x000fe400078e0002 */
[----:B------:R-:W0:Y:S02]  /*0290*/  LDC.64 R2, c[0x0][0x2f0] ;  /* 0x0000bc00ff027b82 */ /* 0x000e240000000a00 */
[----:B------:R-:W-:-:S04]  /*02a0*/  IMAD.MOV.U32 R7, RZ, RZ, R9 ;  /* 0x000000ffff077224 */ /* 0x000fc800078e0009 */
[----:B------:R-:W-:-:S04]  /*02b0*/  IMAD.HI.U32 R6, R6, R7, RZ ;  /* 0x0000000706067227 */ /* 0x000fc800078e00ff */
[----:B------:R-:W-:-:S04]  /*02c0*/  IMAD.MOV R9, RZ, RZ, -R6 ;  /* 0x000000ffff097224 */ /* 0x000fc800078e0a06 */
[----:B------:R-:W-:-:S05]  /*02d0*/  IMAD R7, R8, R9, R7 ;  /* 0x0000000908077224 */ /* 0x000fca00078e0207 */
[----:B------:R-:W-:Y:S02]  /*02e0*/  ISETP.GT.U32.AND P2, PT, R8, R7, PT ;  /* 0x000000070800720c */ /* 0x000fe40003f44070 */
[----:B0-----:R-:W-:-:S04]  /*02f0*/  ISETP.NE.U32.AND P0, PT, R2, RZ, PT ;  /* 0x000000ff0200720c */ /* 0x001fc80003f05070 */
[----:B------:R-:W-:-:S07]  /*0300*/  ISETP.NE.AND.EX P0, PT, R3, RZ, PT, P0 ;  /* 0x000000ff0300720c */ /* 0x000fce0003f05300 */
[----:B------:R-:W-:-:S05]  /*0310*/  @!P2 IMAD.IADD R7, R7, 0x1, -R8 ;  /* 0x000000010707a824 */ /* 0x000fca00078e0a08 */
[----:B------:R-:W-:Y:S02]  /*0320*/  ISETP.GE.U32.AND P1, PT, R7, R8, PT ;  /* 0x000000080700720c */ /* 0x000fe40003f26070 */
[----:B------:R-:W-:Y:S01]  /*0330*/  LOP3.LUT R7, R0, UR12, RZ, 0x3c, !PT ;  /* 0x0000000c00077c12 */ /* 0x000fe2000f8e3cff */
[----:B--2---:R-:W0:Y:S01]  /*0340*/  @P0 LDC.64 R4, c[0x0][0x2f0] ;  /* 0x0000bc00ff040b82 */ /* 0x004e220000000a00 */
[----:B------:R-:W-:Y:S02]  /*0350*/  @!P2 IADD3 R6, R6, 0x1, RZ ;  /* 0x000000010606a810 */ /* 0x000fe40007ffe0ff */
[----:B------:R-:W-:Y:S02]  /*0360*/  ISETP.GE.AND P3, PT, R7, RZ, PT ;  /* 0x000000ff0700720c */ /* 0x000fe40003f66270 */
[----:B------:R-:W-:-:S05]  /*0370*/  ISETP.NE.AND P2, PT, R0, RZ, PT ;  /* 0x000000ff0000720c */ /* 0x000fca0003f45270 */
[----:B------:R-:W-:-:S04]  /*0380*/  @P1 VIADD R6, R6, 0x1 ;  /* 0x0000000106061836 */ /* 0x000fc80000000000 */
[----:B------:R-:W-:-:S04]  /*0390*/  IMAD.MOV.U32 R9, RZ, RZ, R6 ;  /* 0x000000ffff097224 */ /* 0x000fc800078e0006 */
[----:B------:R-:W-:Y:S01]  /*03a0*/  @!P3 IMAD.MOV R9, RZ, RZ, -R9 ;  /* 0x000000ffff09b224 */ /* 0x000fe200078e0a09 */
[----:B------:R-:W-:-:S05]  /*03b0*/  @!P2 LOP3.LUT R9, RZ, R0, RZ, 0x33, !PT ;  /* 0x00000000ff09a212 */ /* 0x000fca00078e33ff */
[----:B0-----:R-:W-:-:S06]  /*03c0*/  @P0 IMAD.WIDE R4, R9, 0x4, R4 ;  /* 0x0000000409040825 */ /* 0x001fcc00078e0204 */
[----:B------:R0:W2:Y:S01]  /*03d0*/  @P0 LDG.E R5, desc[UR14][R4.64] ;  /* 0x0000000e04050981 */ /* 0x0000a2000c1e1900 */
[----:B------:R-:W-:-:S05]  /*03e0*/  IMAD.U32 R6, RZ, RZ, UR18 ;  /* 0x00000012ff067e24 */ /* 0x000fca000f8e00ff */
[----:B------:R-:W-:-:S04]  /*03f0*/  IABS R13, R6 ;  /* 0x00000006000d7213 */ /* 0x000fc80000000000 */
[----:B------:R-:W5:Y:S08]  /*0400*/  I2F.RP R8, R13 ;  /* 0x0000000d00087306 */ /* 0x000f700000209400 */
[----:B-----5:R-:W5:Y:S02]  /*0410*/  MUFU.RCP R8, R8 ;  /* 0x0000000800087308 */ /* 0x020f640000001000 */
[----:B-----5:R-:W-:-:S06]  /*0420*/  IADD3 R6, R8, 0xffffffe, RZ ;  /* 0x0ffffffe08067810 */ /* 0x020fcc0007ffe0ff */
[----:B------:R5:W0:Y:S02]  /*0430*/  F2I.FTZ.U32.TRUNC.NTZ R7, R6 ;  /* 0x0000000600077305 */ /* 0x000a24000021f000 */
[----:B-----5:R-:W-:Y:S02]  /*0440*/  IMAD.MOV.U32 R6, RZ, RZ, RZ ;  /* 0x000000ffff067224 */ /* 0x020fe400078e00ff */
[----:B0-----:R-:W-:-:S04]  /*0450*/  IMAD.MOV R4, RZ, RZ, -R7 ;  /* 0x000000ffff047224 */ /* 0x001fc800078e0a07 */
[----:B------:R-:W-:-:S04]  /*0460*/  IMAD R51, R4, R13, RZ ;  /* 0x0000000d04337224 */ /* 0x000fc800078e02ff */
[----:B------:R-:W-:Y:S01]  /*0470*/  IMAD.HI.U32 R51, R7, R51, R6 ;  /* 0x0000003307337227 */ /* 0x000fe200078e0006 */
[----:B-1----:R-:W-:Y:S02]  /*0480*/  UIMAD UR9, UR12, UR5, UR17 ;  /* 0x000000050c0972a4 */ /* 0x002fe4000f8e0211 */
[----:B------:R-:W-:Y:S02]  /*0490*/  USHF.L.U32 UR6, UR17, 0x5, URZ ;  /* 0x0000000511067899 */ /* 0x000fe4000800063f */
[----:B------:R-:W-:Y:S02]  /*04a0*/  USHF.L.U32 UR9, UR9, 0x5, URZ ;  /* 0x0000000509097899 */ /* 0x000fe4000800063f */
[----:B------:R-:W-:Y:S01]  /*04b0*/  UIMAD UR13, UR12, UR18, URZ ;  /* 0x000000120c0d72a4 */ /* 0x000fe2000f8e023f */
[----:B------:R-:W-:Y:S01]  /*04c0*/  BSSY B0, `(.L_x_1995) ;  /* 0x000002d000007945 */ /* 0x000fe20003800000 */
[----:B---3--:R-:W-:Y:S02]  /*04d0*/  VIADD R19, R12, UR6 ;  /* 0x000000060c137c36 */ /* 0x008fe40008000000 */
[----:B------:R-:W-:Y:S01]  /*04e0*/  USHF.R.S32.HI UR16, URZ, 0x1f, UR13 ;  /* 0x0000001f3f107899 */ /* 0x000fe2000801140d */
[----:B----4-:R-:W-:-:S13]  /*04f0*/  @P4 R2UR UR8, R10 ;  /* 0x000000000a0842ca */ /* 0x010fda00000e0000 */
[----:B------:R-:W-:-:S07]  /*0500*/  @UP0 UIADD3 UR8, UR8, UR4, URZ ;  /* 0x0000000408080290 */ /* 0x000fce000fffe03f */
[----:B------:R-:W-:Y:S02]  /*0510*/  @!UP0 ULDC UR8, c[0x0][0x29c] ;  /* 0x0000a70000088ab9 */ /* 0x000fe40000000800 */
[----:B------:R-:W-:-:S05]  /*0520*/  IABS R8, UR8 ;  /* 0x0000000800087c13 */ /* 0x000fca0008000000 */
[----:B------:R-:W-:-:S04]  /*0530*/  IMAD.HI.U32 R4, R51, R8, RZ ;  /* 0x0000000833047227 */ /* 0x000fc800078e00ff */
[----:B------:R-:W-:-:S04]  /*0540*/  IMAD.MOV R4, RZ, RZ, -R4 ;  /* 0x000000ffff047224 */ /* 0x000fc800078e0a04 */
[----:B------:R-:W-:-:S05]  /*0550*/  IMAD R11, R13, R4, R8 ;  /* 0x000000040d0b7224 */ /* 0x000fca00078e0208 */
[----:B------:R-:W-:Y:S02]  /*0560*/  ISETP.GT.U32.AND P1, PT, R13, R11, PT ;  /* 0x0000000b0d00720c */ /* 0x000fe40003f24070 */
[----:B------:R-:W-:-:S11]  /*0570*/  ISETP.GT.AND P4, PT, R12, 0x1f, PT ;  /* 0x0000001f0c00780c */ /* 0x000fd60003f84270 */
[----:B------:R-:W-:-:S05]  /*0580*/  @!P1 IMAD.IADD R11, R11, 0x1, -R13 ;  /* 0x000000010b0b9824 */ /* 0x000fca00078e0a0d */
[----:B------:R-:W-:Y:S02]  /*0590*/  ISETP.GT.U32.AND P2, PT, R13, R11, PT ;  /* 0x0000000b0d00720c */ /* 0x000fe40003f44070 */
[----:B------:R-:W-:Y:S02]  /*05a0*/  ISETP.LE.AND P3, PT, RZ, UR8, PT ;  /* 0x00000008ff007c0c */ /* 0x000fe4000bf63270 */
[----:B------:R-:W-:Y:S01]  /*05b0*/  ISETP.NE.AND P1, PT, RZ, UR18, PT ;  /* 0x00000012ff007c0c */ /* 0x000fe2000bf25270 */
[----:B------:R-:W-:Y:S02]  /*05c0*/  UISETP.NE.AND UP0, UPT, UR10, URZ, UPT ;  /* 0x0000003f0a00728c */ /* 0x000fe4000bf05270 */
[----:B------:R-:W-:Y:S02]  /*05d0*/  UIADD3 UR11, UR8, 0x1, -UR18 ;  /* 0x00000001080b7890 */ /* 0x000fe4000fffe812 */
[----:B------:R-:W-:Y:S02]  /*05e0*/  UIMAD UR10, UR12, UR10, UR6 ;  /* 0x0000000a0c0a72a4 */ /* 0x000fe4000f8e0206 */
[----:B------:R-:W-:-:S02]  /*05f0*/  UISETP.LT.AND UP1, UPT, URZ, UR11, UPT ;  /* 0x0000000b3f00728c */ /* 0x000fc4000bf21270 */
[----:B------:R-:W-:Y:S01]  /*0600*/  @!P2 IADD3 R11, R11, -R13, RZ ;  /* 0x8000000d0b0ba210 */ /* 0x000fe20007ffe0ff */
[----:B------:R-:W-:Y:S01]  /*0610*/  USEL UR10, UR9, UR10, !UP0 ;  /* 0x0000000a090a7287 */ /* 0x000fe2000c000000 */
[----:B------:R-:W-:Y:S01]  /*0620*/  UMOV UR4, URZ ;  /* 0x0000003f00047c82 */ /* 0x000fe20008000000 */
[----:B------:R-:W-:Y:S02]  /*0630*/  USEL UR11, URZ, UR11, !UP1 ;  /* 0x0000000b3f0b7287 */ /* 0x000fe4000c800000 */
[----:B------:R-:W-:Y:S01]  /*0640*/  @!P3 IMAD.MOV R11, RZ, RZ, -R11 ;  /* 0x000000ffff0bb224 */ /* 0x000fe200078e0a0b */
[----:B------:R-:W-:Y:S01]  /*0650*/  @!P1 LOP3.LUT R11, RZ, UR18, RZ, 0x33, !PT ;  /* 0x00000012ff0b9c12 */ /* 0x000fe2000f8e33ff */
[----:B------:R-:W-:Y:S01]  /*0660*/  VIADD R17, R12, UR10 ;  /* 0x0000000a0c117c36 */ /* 0x000fe20008000000 */
[----:B--2---:R-:W-:Y:S01]  /*0670*/  @P0 R2UR UR4, R5 ;  /* 0x00000000050402ca */ /* 0x004fe200000e0000 */
[----:B------:R-:W-:Y:S01]  /*0680*/  IMAD R5, R9, UR5, RZ ;  /* 0x0000000509057c24 */ /* 0x000fe2000f8e02ff */
[----:B------:R-:W-:-:S13]  /*0690*/  @P4 BRA `(.L_x_1996) ;  /* 0x0000000000384947 */ /* 0x000fda0003800000 */
        /* <DEDUP_REMOVED lines=14> */
.L_x_1996:
[----:B------:R-:W-:-:S07]  /*0780*/  IMAD.MOV.U32 R4, RZ, RZ, RZ ;  /* 0x000000ffff047224 */ /* 0x000fce00078e00ff */
.L_x_1997:
[----:B------:R-:W-:Y:S05]  /*0790*/  BSYNC B0 ;  /* 0x0000000000007941 */ /* 0x000fea0003800000 */
.L_x_1995:
        /* <DEDUP_REMOVED lines=10> */
.L_x_1999:
        /* <DEDUP_REMOVED lines=8> */
.L_x_2000:
[----:B------:R-:W-:Y:S05]  /*08c0*/  BSYNC B0 ;  /* 0x0000000000007941 */ /* 0x000fea0003800000 */
.L_x_1998:
[----:B------:R-:W-:Y:S01]  /*08d0*/  ULDC.64 UR20, c[0x0][0x230] ;  /* 0x00008c0000147ab9 */ /* 0x000fe20000000a00 */
[----:B------:R-:W-:Y:S01]  /*08e0*/  ULDC.64 UR6, c[0x0][0x220] ;  /* 0x0000880000067ab9 */ /* 0x000fe20000000a00 */
[----:B------:R-:W-:Y:S02]  /*08f0*/  ISETP.EQ.U32.AND P2, PT, RZ, UR20, PT ;  /* 0x00000014ff007c0c */ /* 0x000fe4000bf42070 */
        /* <DEDUP_REMOVED lines=11> */
[----:B------:R-:W-:-:S03]  /*09b0*/  VOTEU.ALL UP1, P1 ;  /* 0x00000000003f7886 */ /* 0x000fc60000820000 */
[----:B------:R-:W-:Y:S01]  /*09c0*/  @UP0 ULDC.64 UR6, c[0x0][0x2a8] ;  /* 0x0000aa0000060ab9 */ /* 0x000fe20000000a00 */
[----:B------:R-:W1:Y:S01]  /*09d0*/  @!P3 LDC.64 R2, c[0x0][0x220] ;  /* 0x00008800ff02bb82 */ /* 0x000e620000000a00 */
[----:B------:R-:W-:Y:S02]  /*09e0*/  @!UP1 UIMAD UR5, UR4, UR5, UR17 ;  /* 0x00000005040592a4 */ /* 0x000fe4000f8e0211 */
[----:B------:R-:W-:-:S04]  /*09f0*/  @UP0 UIMAD.WIDE UR6, UR12, 0x4, UR6 ;  /* 0x000000040c0608a5 */ /* 0x000fc8000f8e0206 */
[----:B------:R-:W-:Y:S01]  /*0a00*/  IMAD.U32 R21, RZ, RZ, UR5 ;  /* 0x00000005ff157e24 */ /* 0x000fe2000f8e00ff */
[----:B------:R-:W2:Y:S01]  /*0a10*/  @!P1 LDC.64 R8, c[0x0][0x2e0] ;  /* 0x0000b800ff089b82 */ /* 0x000ea20000000a00 */
[----:B------:R-:W-:Y:S01]  /*0a20*/  IMAD.MOV.U32 R17, RZ, RZ, RZ ;  /* 0x000000ffff117224 */ /* 0x000fe200078e00ff */
[----:B------:R-:W-:Y:S01]  /*0a30*/  ULDC.U8 UR5, c[0x0][0x294] ;  /* 0x0000a50000057ab9 */ /* 0x000fe20000000000 */
[----:B------:R-:W-:Y:S01]  /*0a40*/  IMAD.U32 R14, RZ, RZ, UR6 ;  /* 0x00000006ff0e7e24 */ /* 0x000fe2000f8e00ff */
[----:B------:R-:W-:Y:S01]  /*0a50*/  @!P1 LEA R21, R21, R12, 0x5 ;  /* 0x0000000c15159211 */ /* 0x000fe200078e28ff */
[----:B------:R-:W-:Y:S02]  /*0a60*/  IMAD.U32 R15, RZ, RZ, UR7 ;  /* 0x00000007ff0f7e24 */ /* 0x000fe4000f8e00ff */
[----:B0-----:R-:W-:-:S03]  /*0a70*/  @!P2 IMAD.WIDE R6, R19, 0x4, R6 ;  /* 0x000000041306a825 */ /* 0x001fc600078e0206 */
[----:B------:R-:W3:Y:S04]  /*0a80*/  @P5 LDG.E R14, desc[UR14][R14.64] ;  /* 0x0000000e0e0e5981 */ /* 0x000ee8000c1e1900 */
[----:B------:R-:W4:Y:S01]  /*0a90*/  @!P2 LDG.E R17, desc[UR14][R6.64] ;  /* 0x0000000e0611a981 */ /* 0x000f22000c1e1900 */
[----:B-1----:R-:W-:-:S04]  /*0aa0*/  @!P3 IMAD.WIDE R2, R19, 0x4, R2 ;  /* 0x000000041302b825 */ /* 0x002fc800078e0202 */
[----:B------:R-:W-:Y:S02]  /*0ab0*/  IMAD.MOV.U32 R19, RZ, RZ, RZ ;  /* 0x000000ffff137224 */ /* 0x000fe400078e00ff */
[----:B--2---:R-:W-:-:S04]  /*0ac0*/  @!P1 IMAD.WIDE R8, R21, 0x4, R8 ;  /* 0x0000000415089825 */ /* 0x004fc800078e0208 */
[----:B------:R-:W2:Y:S01]  /*0ad0*/  @!P3 LDG.E R19, desc[UR14][R2.64] ;  /* 0x0000000e0213b981 */ /* 0x000ea2000c1e1900 */
[----:B------:R-:W0:Y:S03]  /*0ae0*/  LDC R21, c[0x0][0x290] ;  /* 0x0000a400ff157b82 */ /* 0x000e260000000800 */
[----:B------:R-:W2:Y:S01]  /*0af0*/  @!P1 LDG.E R8, desc[UR14][R8.64] ;  /* 0x0000000e08089981 */ /* 0x000ea2000c1e1900 */
[----:B------:R-:W-:Y:S01]  /*0b00*/  ISETP.NE.AND P3, PT, RZ, UR5, PT ;  /* 0x00000005ff007c0c */ /* 0x000fe2000bf65270 */
[----:B------:R-:W-:-:S03]  /*0b10*/  UMOV UR5, URZ ;  /* 0x0000003f00057c82 */ /* 0x000fc60008000000 */
[C---:B0-----:R-:W-:Y:S02]  /*0b20*/  ISETP.GT.AND P2, PT, R21.reuse, RZ, !P3 ;  /* 0x000000ff1500720c */ /* 0x041fe40005f44270 */
[----:B------:R-:W-:-:S04]  /*0b30*/  ISETP.LT.OR P3, PT, R21, 0x1, !P3 ;  /* 0x000000011500780c */ /* 0x000fc80005f61670 */
[----:B------:R-:W-:Y:S02]  /*0b40*/  PLOP3.LUT P2, PT, P2, P3, PT, 0xa8, 0x0 ;  /* 0x000000000000781c */ /* 0x000fe40001747570 */
[----:B---3--:R-:W-:Y:S01]  /*0b50*/  @P5 R2UR UR5, R14 ;  /* 0x000000000e0552ca */ /* 0x008fe200000e0000 */
[----:B----45:R-:W-:Y:S01]  /*0b60*/  FADD.FTZ R17, R17, R10 ;  /* 0x0000000a11117221 */ /* 0x030fe20000010000 */
[----:B--2---:R-:W-:-:S03]  /*0b70*/  FADD.FTZ R4, R19, R4 ;  /* 0x0000000413047221 */ /* 0x004fc60000010000 */
[----:B------:R-:W-:-:S06]  /*0b80*/  @!P1 FMUL.FTZ R17, R17, R8 ;  /* 0x0000000811119220 */ /* 0x000fcc0000410000 */
[----:B------:R-:W-:Y:S05]  /*0b90*/  @P2 BRA `(.L_x_2001) ;  /* 0x0000000000b02947 */ /* 0x000fea0003800000 */
        /* <DEDUP_REMOVED lines=15> */
[----:B0-----:R-:W-:Y:S01]  /*0c90*/  HFMA2.MMA R2, -RZ, RZ, 0, 0 ;  /* 0x00000000ff027435 */ /* 0x001fe200000001ff */
[----:B-1----:R-:W-:-:S04]  /*0ca0*/  IMAD.MOV R8, RZ, RZ, -R3 ;  /* 0x000000ffff087224 */ /* 0x002fc800078e0a03 */
[----:B------:R-:W-:Y:S02]  /*0cb0*/  IMAD R15, R8, R9, RZ ;  /* 0x00000009080f7224 */ /* 0x000fe400078e02ff */
[----:B------:R-:W-:-:S03]  /*0cc0*/  IMAD.MOV.U32 R8, RZ, RZ, R10 ;  /* 0x000000ffff087224 */ /* 0x000fc600078e000a */
        /* <DEDUP_REMOVED lines=25> */
.L_x_2001:
        /* <DEDUP_REMOVED lines=9> */
[----:B------:R-:W-:-:S05]  /*0ef0*/  LOP3.LUT R7, R7, 0xfffffffc, RZ, 0xc0, !PT ;  /* 0xfffffffc07077812 */ /* 0x000fca00078ec0ff */
[----:B------:R-:W-:Y:S01]  /*0f00*/  IMAD.IADD R6, R12, 0x1, -R7 ;  /* 0x000000010c067824 */ /* 0x000fe200078e0a07 */
[----:B------:R-:W-:-:S03]  /*0f10*/  IADD3 R7, R7, UR9, RZ ;  /* 0x0000000907077c10 */ /* 0x000fc6000fffe0ff */
[----:B------:R-:W-:-:S04]  /*0f20*/  IMAD R6, R11, 0x4, R6 ;  /* 0x000000040b067824 */ /* 0x000fc800078e0206 */
[----:B------:R-:W-:Y:S02]  /*0f30*/  IMAD R9, R7, UR18, R6 ;  /* 0x0000001207097c24 */ /* 0x000fe4000f8e0206 */
[----:B-12---:R-:W-:Y:S01]  /*0f40*/  FMUL.FTZ R6, R17, R4 ;  /* 0x0000000411067220 */ /* 0x006fe20000410000 */
[----:B0-----:R-:W-:-:S06]  /*0f50*/  ULEA UR6, UR7, UR6, 0x18 ;  /* 0x0000000607067291 */ /* 0x001fcc000f8ec03f */
[----:B------:R-:W-:Y:S01]  /*0f60*/  LEA R7, R12, UR6, 0x2 ;  /* 0x000000060c077c11 */ /* 0x000fe2000f8e10ff */
[----:B------:R-:W-:Y:S01]  /*0f70*/  UMOV UR6, 0xffffffff ;  /* 0xffffffff00067882 */ /* 0x000fe20000000000 */
[----:B---3--:R-:W-:-:S03]  /*0f80*/  IMAD.WIDE R2, R9, 0x4, R2 ;  /* 0x0000000409027825 */ /* 0x008fc600078e0202 */
[----:B------:R0:W-:Y:S04]  /*0f90*/  STS [R7], R4 ;  /* 0x0000000407007388 */ /* 0x0001e80000000800 */
[----:B------:R0:W-:Y:S01]  /*0fa0*/  STG.E desc[UR14][R2.64], R17 ;  /* 0x0000001102007986 */ /* 0x0001e2000c10190e */
[----:B------:R-:W-:Y:S05]  /*0fb0*/  BRA.DIV UR6, `(.L_x_2004) ;  /* 0x0000003e06487947 */ /* 0x000fea000b800000 */
[----:B------:R-:W0:Y:S02]  /*0fc0*/  SHFL.BFLY PT, R55, R6, 0x10, 0x1f ;  /* 0x0e001f0006377f89 */ /* 0x000e2400000e0000 */
        /* <DEDUP_REMOVED lines=8> */
.L_x_2054:
[----:B-1----:R-:W-:-:S07]  /*1050*/  FADD.FTZ R2, R7, R55 ;  /* 0x0000003707027221 */ /* 0x002fce0000010000 */
.L_x_2003:
[----:B------:R-:W-:Y:S05]  /*1060*/  BSYNC B0 ;  /* 0x0000000000007941 */ /* 0x000fea0003800000 */
.L_x_2002:
[----:B------:R-:W3:Y:S01]  /*1070*/  S2R R15, SR_CgaCtaId ;  /* 0x00000000000f7919 */ /* 0x000ee20000008800 */
[----:B------:R-:W-:Y:S01]  /*1080*/  ISETP.NE.AND P0, PT, R12, RZ, PT ;  /* 0x000000ff0c00720c */ /* 0x000fe20003f05270 */
[----:B0-----:R-:W-:Y:S01]  /*1090*/  IMAD.U32 R7, RZ, RZ, UR11 ;  /* 0x0000000bff077e24 */ /* 0x001fe2000f8e00ff */
[----:B------:R-:W-:-:S04]  /*10a0*/  MOV R6, 0x400 ;  /* 0x0000040000067802 */ /* 0x000fc80000000f00 */
[----:B------:R-:W-:Y:S01]  /*10b0*/  IADD3 R7, -R7, UR8, RZ ;  /* 0x0000000807077c10 */ /* 0x000fe2000fffe1ff */
[----:B------:R-:W-:-:S06]  /*10c0*/  VIADD R10, R6, 0xa0 ;  /* 0x000000a0060a7836 */ /* 0x000fcc0000000000 */
[----:B------:R-:W-:Y:S01]  /*10d0*/  @P0 IMAD.MOV.U32 R50, RZ, RZ, -0x800001 ;  /* 0xff7fffffff320424 */ /* 0x000fe200078e00ff */
[----:B---3--:R-:W-:Y:S01]  /*10e0*/  LEA R10, R15, R10, 0x18 ;  /* 0x0000000a0f0a7211 */ /* 0x008fe200078ec0ff */
        /* <DEDUP_REMOVED lines=8> */
[----:B------:R-:W-:Y:S01]  /*1170*/  UIADD3 UR6, -UR5, UR8, URZ ;  /* 0x0000000805067290 */ /* 0x000fe2000fffe13f */
[----:B------:R-:W-:-:S03]  /*1180*/  ULDC UR12, c[0x0][0x2d0] ;  /* 0x0000b400000c7ab9 */ /* 0x000fc60000000800 */
[----:B------:R-:W-:-:S04]  /*1190*/  UIMAD UR7, UR17, UR12, UR6 ;  /* 0x0000000c110772a4 */ /* 0x000fc8000f8e0206 */
[----:B------:R-:W-:-:S03]  /*11a0*/  UIMAD UR12, UR7, UR12, UR6 ;  /* 0x0000000c070c72a4 */ /* 0x000fc6000f8e0206 */
[----:B------:R-:W-:Y:S02]  /*11b0*/  ULDC.64 UR6, c[0x0][0x2c8] ;  /* 0x0000b20000067ab9 */ /* 0x000fe40000000a00 */
[----:B------:R-:W-:-:S06]  /*11c0*/  UIMAD.WIDE UR6, UR12, 0x4, UR6 ;  /* 0x000000040c0678a5 */ /* 0x000fcc000f8e0206 */
[----:B------:R-:W-:Y:S02]  /*11d0*/  IMAD.U32 R3, RZ, RZ, UR7 ;  /* 0x00000007ff037e24 */ /* 0x000fe4000f8e00ff */
[----:B------:R-:W-:-:S05]  /*11e0*/  IMAD.U32 R2, RZ, RZ, UR6 ;  /* 0x00000006ff027e24 */ /* 0x000fca000f8e00ff */
[----:B------:R-:W3:Y:S02]  /*11f0*/  LDG.E R3, desc[UR14][R2.64] ;  /* 0x0000000e02037981 */ /* 0x000ee4000c1e1900 */
[----:B---3--:R-:W-:-:S07]  /*1200*/  FADD.FTZ R50, R50, R3 ;  /* 0x0000000332327221 */ /* 0x008fce0000010000 */
.L_x_2006:
[----:B------:R0:W-:Y:S02]  /*1210*/  STS [R9], R50 ;  /* 0x0000003209007388 */ /* 0x0001e40000000800 */
.L_x_2005:
[----:B------:R-:W-:Y:S05]  /*1220*/  WARPSYNC.ALL ;  /* 0x0000000000007948 */ /* 0x000fea0003800000 */
[----:B------:R-:W-:Y:S01]  /*1230*/  VIADD R3, R7, 0xf ;  /* 0x0000000f07037836 */ /* 0x000fe20000000000 */
[----:B------:R-:W-:Y:S01]  /*1240*/  LEA.HI R2, R12, R12, RZ, 0x1 ;  /* 0x0000000c0c027211 */ /* 0x000fe200078f08ff */
[----:B------:R-:W-:Y:S01]  /*1250*/  IMAD R5, R5, R0, UR17 ;  /* 0x0000001105057e24 */ /* 0x000fe2000f8e0200 */
[----:B------:R-:W-:Y:S02]  /*1260*/  BAR.SYNC.DEFER_BLOCKING 0x0 ;  /* 0x0000000000007b1d */ /* 0x000fe40000010000 */
[----:B-1----:R-:W-:Y:S01]  /*1270*/  SHF.R.S32.HI R4, RZ, 0x1f, R3 ;  /* 0x0000001fff047819 */ /* 0x002fe20000011403 */
[----:B------:R-:W-:Y:S01]  /*1280*/  IMAD.SHL.U32 R8, R5, 0x20, RZ ;  /* 0x0000002005087824 */ /* 0x000fe200078e00ff */
[----:B------:R-:W-:-:S02]  /*1290*/  SHF.R.S32.HI R31, RZ, 0x1, R2 ;  /* 0x00000001ff1f7819 */ /* 0x000fc40000011402 */
[----:B------:R-:W-:Y:S01]  /*12a0*/  LEA.HI R4, R4, R3, RZ, 0x4 ;  /* 0x0000000304047211 */ /* 0x000fe200078f20ff */
[----:B------:R-:W-:Y:S01]  /*12b0*/  ULDC UR12, c[0x0][0x284] ;  /* 0x0000a100000c7ab9 */ /* 0x000fe20000000800 */
[----:B------:R-:W-:Y:S01]  /*12c0*/  LOP3.LUT R3, R2, 0x7ffffffe, RZ, 0xc0, !PT ;  /* 0x7ffffffe02037812 */ /* 0x000fe200078ec0ff */
[----:B------:R-:W-:Y:S01]  /*12d0*/  VIADD R49, R31, UR11 ;  /* 0x0000000b1f317c36 */ /* 0x000fe20008000000 */
[----:B------:R-:W-:Y:S01]  /*12e0*/  LOP3.LUT R4, R4, 0xfffffff0, RZ, 0xc0, !PT ;  /* 0xfffffff004047812 */ /* 0x000fe200078ec0ff */
[----:B------:R-:W-:Y:S01]  /*12f0*/  ULDC UR24, c[0x0][0x2a0] ;  /* 0x0000a80000187ab9 */ /* 0x000fe20000000800 */
[----:B------:R-:W-:Y:S01]  /*1300*/  ULDC.64 UR20, c[0x0][0x258] ;  /* 0x0000960000147ab9 */ /* 0x000fe20000000a00 */
[----:B------:R-:W-:Y:S01]  /*1310*/  IMAD.IADD R3, R12, 0x1, -R3 ;  /* 0x000000010c037824 */ /* 0x000fe200078e0a03 */
[----:B0-----:R-:W-:Y:S01]  /*1320*/  IADD3 R9, R4, UR11, RZ ;  /* 0x0000000b04097c10 */ /* 0x001fe2000fffe0ff */
[----:B------:R-:W-:Y:S01]  /*1330*/  ULDC.64 UR22, c[0x0][0x2b0] ;  /* 0x0000ac0000167ab9 */ /* 0x000fe20000000a00 */
[----:B------:R-:W-:Y:S01]  /*1340*/  ULDC.64 UR26, c[0x0][0x2c8] ;  /* 0x0000b200001a7ab9 */ /* 0x000fe20000000a00 */
[----:B------:R-:W-:Y:S01]  /*1350*/  IMAD.SHL.U32 R7, R3, 0x2, RZ ;  /* 0x0000000203077824 */ /* 0x000fe200078e00ff */
[----:B------:R-:W-:Y:S01]  /*1360*/  ISETP.GE.AND P0, PT, R49, R9, PT ;  /* 0x000000093100720c */ /* 0x000fe20003f06270 */
[----:B------:R-:W-:Y:S02]  /*1370*/  BSSY B0, `(.L_x_2007) ;  /* 0x00000d6000007945 */ /* 0x000fe40003800000 */
[----:B------:R-:W-:Y:S01]  /*1380*/  IMAD R7, R8, UR18, R7 ;  /* 0x0000001208077c24 */ /* 0x000fe2000f8e0207 */
[----:B------:R-:W-:-:S09]  /*1390*/  ULDC.64 UR18, c[0x0][0x2d8] ;  /* 0x0000b60000127ab9 */ /* 0x000fd20000000a00 */
[----:B------:R-:W-:Y:S05]  /*13a0*/  @P0 BRA `(.L_x_2008) ;  /* 0x0000000c00480947 */ /* 0x000fea0003800000 */
[----:B------:R-:W-:Y:S01]  /*13b0*/  VIADD R6, R6, 0x20 ;  /* 0x0000002006067836 */ /* 0x000fe20000000000 */
[----:B------:R-:W0:Y:S01]  /*13c0*/  S2R R33, SR_CTAID.X ;  /* 0x0000000000217919 */ /* 0x000e220000002500 */
[----:B------:R-:W0:Y:S01]  /*13d0*/  LDC.64 R52, c[0x0][0x2d8] ;  /* 0x0000b600ff347b82 */ /* 0x000e220000000a00 */
[----:B------:R-:W-:Y:S02]  /*13e0*/  ULDC UR7, c[0x0][0x2d0] ;  /* 0x0000b40000077ab9 */ /* 0x000fe40000000800 */
[----:B------:R-:W-:Y:S01]  /*13f0*/  LEA R0, R15, R6, 0x18 ;  /* 0x000000060f007211 */ /* 0x000fe200078ec0ff */
[----:B------:R-:W-:Y:S02]  /*1400*/  UIMAD UR6, UR17, UR7, UR8 ;  /* 0x00000007110672a4 */ /* 0x000fe4000f8e0208 */
[----:B------:R-:W-:Y:S01]  /*1410*/  IMAD.U32 R4, RZ, RZ, UR7 ;  /* 0x00000007ff047e24 */ /* 0x000fe2000f8e00ff */
[----:B------:R-:W-:Y:S01]  /*1420*/  LEA R0, R3, R0, 0x3 ;  /* 0x0000000003007211 */ /* 0x000fe200078e18ff */
[----:B------:R-:W1:Y:S02]  /*1430*/  LDC R48, c[0x0][0x2c0] ;  /* 0x0000b000ff307b82 */ /* 0x000e640000000800 */
[----:B------:R-:W-:Y:S01]  /*1440*/  IMAD R5, R4, UR6, R49 ;  /* 0x0000000604057c24 */ /* 0x000fe2000f8e0231 */
[----:B------:R-:W-:Y:S01]  /*1450*/  ULDC.64 UR6, c[0x0][0x2b0] ;  /* 0x0000ac0000067ab9 */ /* 0x000fe20000000a00 */
[----:B------:R-:W3:Y:S01]  /*1460*/  LDS.64 R14, [R0] ;  /* 0x00000000000e7984 */ /* 0x000ee20000000a00 */
[----:B------:R-:W-:Y:S01]  /*1470*/  IMAD.U32 R6, RZ, RZ, UR6 ;  /* 0x00000006ff067e24 */ /* 0x000fe2000f8e00ff */
[----:B------:R-:W-:-:S02]  /*1480*/  ULDC UR6, c[0x0][0x298] ;  /* 0x0000a60000067ab9 */ /* 0x000fc40000000800 */
[----:B------:R-:W4:Y:S01]  /*1490*/  LDC.64 R2, c[0x0][0x2c8] ;  /* 0x0000b200ff027b82 */ /* 0x000f220000000a00 */
[----:B--2---:R-:W2:Y:S01]  /*14a0*/  LDS.64 R16, [R0+0x10] ;  /* 0x0000100000107984 */ /* 0x004ea20000000a00 */
[----:B------:R-:W-:-:S03]  /*14b0*/  IADD3 R6, P0, P1, R6, UR13, R49 ;  /* 0x0000000d06067c10 */ /* 0x000fc6000f91e031 */
[----:B------:R-:W2:Y:S04]  /*14c0*/  LDS.64 R18, [R0+0x20] ;  /* 0x0000200000127984 */ /* 0x000ea80000000a00 */
[----:B------:R-:W2:Y:S04]  /*14d0*/  LDS.64 R20, [R0+0x30] ;  /* 0x0000300000147984 */ /* 0x000ea80000000a00 */
[----:B------:R-:W2:Y:S01]  /*14e0*/  LDS.64 R22, [R0+0x40] ;  /* 0x0000400000167984 */ /* 0x000ea20000000a00 */
[----:B0-----:R-:W-:-:S03]  /*14f0*/  IMAD.WIDE R52, R33, 0x4, R52 ;  /* 0x0000000421347825 */ /* 0x001fc600078e0234 */
[----:B------:R-:W0:Y:S01]  /*1500*/  LDS.64 R24, [R0+0x50] ;  /* 0x0000500000187984 */ /* 0x000e220000000a00 */
[----:B-1----:R-:W-:-:S03]  /*1510*/  VIADD R48, R48, UR6 ;  /* 0x0000000630307c36 */ /* 0x002fc60008000000 */
[----:B------:R-:W1:Y:S01]  /*1520*/  LDS.64 R26, [R0+0x60] ;  /* 0x00006000001a7984 */ /* 0x000e620000000a00 */
[----:B----4-:R-:W-:-:S03]  /*1530*/  IMAD.WIDE R2, R5, 0x4, R2 ;  /* 0x0000000405027825 */ /* 0x010fc600078e0202 */
[----:B------:R4:W0:Y:S01]  /*1540*/  LDS.64 R28, [R0+0x70] ;  /* 0x00007000001c7984 */ /* 0x0008220000000a00 */
[----:B------:R-:W-:Y:S01]  /*1550*/  SHF.R.S32.HI R5, RZ, 0x1f, R49 ;  /* 0x0000001fff057819 */ /* 0x000fe20000011431 */
[----:B------:R-:W-:Y:S01]  /*1560*/  IMAD.MOV.U32 R4, RZ, RZ, R2 ;  /* 0x000000ffff047224 */ /* 0x000fe200078e0002 */
[----:B------:R-:W-:Y:S01]  /*1570*/  LEA R2, R31, R10, 0x2 ;  /* 0x0000000a1f027211 */ /* 0x000fe200078e10ff */
[----:B----4-:R-:W-:-:S05]  /*1580*/  IMAD.U32 R0, RZ, RZ, UR7 ;  /* 0x00000007ff007e24 */ /* 0x010fca000f8e00ff */
[----:B------:R-:W-:Y:S02]  /*1590*/  IADD3.X R5, R0, UR16, R5, P0, P1 ;  /* 0x0000001000057c10 */ /* 0x000fe400087e2405 */
[----:B--23--:R-:W-:-:S07]  /*15a0*/  SHF.R.S32.HI R0, RZ, 0x1f, R7 ;  /* 0x0000001fff007819 */ /* 0x00cfce0000011407 */
.L_x_2012:
[----:B------:R-:W-:Y:S02]  /*15b0*/  IABS R58, R49 ;  /* 0x00000031003a7213 */ /* 0x000fe40000000000 */
[----:B------:R-:W-:Y:S02]  /*15c0*/  IABS R55, UR12 ;  /* 0x0000000c00377c13 */ /* 0x000fe40008000000 */
[----:B------:R-:W-:Y:S01]  /*15d0*/  ISETP.GE.AND P1, PT, R49, RZ, PT ;  /* 0x000000ff3100720c */ /* 0x000fe20003f26270 */
[----:B------:R-:W-:Y:S01]  /*15e0*/  IMAD.HI.U32 R46, R51, R58, RZ ;  /* 0x0000003a332e7227 */ /* 0x000fe200078e00ff */
[----:B------:R-:W-:-:S03]  /*15f0*/  ISETP.NE.AND P2, PT, RZ, UR12, PT ;  /* 0x0000000cff007c0c */ /* 0x000fc6000bf45270 */
[----:B------:R-:W-:-:S04]  /*1600*/  IMAD.MOV R47, RZ, RZ, -R46 ;  /* 0x000000ffff2f7224 */ /* 0x000fc800078e0a2e */
[----:B------:R-:W-:-:S05]  /*1610*/  IMAD R58, R55, R47, R58 ;  /* 0x0000002f373a7224 */ /* 0x000fca00078e023a */
[----:B------:R-:W-:-:S13]  /*1620*/  ISETP.GT.U32.AND P0, PT, R13, R58, PT ;  /* 0x0000003a0d00720c */ /* 0x000fda0003f04070 */
[----:B------:R-:W-:-:S05]  /*1630*/  @!P0 IMAD.IADD R58, R58, 0x1, -R55 ;  /* 0x000000013a3a8824 */ /* 0x000fca00078e0a37 */
[----:B------:R-:W-:-:S13]  /*1640*/  ISETP.GT.U32.AND P0, PT, R13, R58, PT ;  /* 0x0000003a0d00720c */ /* 0x000fda0003f04070 */
[----:B------:R-:W-:-:S05]  /*1650*/  @!P0 IMAD.IADD R58, R58, 0x1, -R55 ;  /* 0x000000013a3a8824 */ /* 0x000fca00078e0a37 */
[----:B------:R-:W-:Y:S02]  /*1660*/  @!P1 IADD3 R58, -R58, RZ, RZ ;  /* 0x000000ff3a3a9210 */ /* 0x000fe40007ffe1ff */
[----:B------:R-:W-:Y:S02]  /*1670*/  @!P2 LOP3.LUT R58, RZ, UR12, RZ, 0x33, !PT ;  /* 0x0000000cff3aac12 */ /* 0x000fe4000f8e33ff */
[----:B------:R-:W-:Y:S02]  /*1680*/  ISETP.GE.AND P1, PT, R49, UR8, PT ;  /* 0x0000000831007c0c */ /* 0x000fe4000bf26270 */
[----:B------:R-:W-:-:S04]  /*1690*/  IADD3 R46, P0, R58, UR13, RZ ;  /* 0x0000000d3a2e7c10 */ /* 0x000fc8000ff1e0ff */
[----:B------:R-:W-:Y:S02]  /*16a0*/  LEA.HI.X.SX32 R47, R58, UR16, 0x1, P0 ;  /* 0x000000103a2f7c11 */ /* 0x000fe400080f0eff */
[----:B------:R-:W-:-:S04]  /*16b0*/  LEA R54, P0, R46, UR20, 0x2 ;  /* 0x000000142e367c11 */ /* 0x000fc8000f8010ff */
[----:B------:R-:W-:Y:S02]  /*16c0*/  LEA.HI.X R55, R46, UR21, R47, 0x2, P0 ;  /* 0x000000152e377c11 */ /* 0x000fe400080f142f */
[----:B------:R-:W2:Y:S03]  /*16d0*/  @!P1 LDC R47, c[0x0][0x288] ;  /* 0x0000a200ff2f9b82 */ /* 0x000ea60000000800 */
[----:B------:R-:W2:Y:S04]  /*16e0*/  @!P1 LDG.E R46, desc[UR14][R54.64] ;  /* 0x0000000e362e9981 */ /* 0x000ea8000c1e1900 */
[----:B------:R-:W3:Y:S04]  /*16f0*/  @!P1 LDG.E R59, desc[UR14][R54.64] ;  /* 0x0000000e363b9981 */ /* 0x000ee8000c1e1900 */
[----:B0-----:R-:W4:Y:S01]  /*1700*/  @!P1 LDG.E R57, desc[UR14][R54.64] ;  /* 0x0000000e36399981 */ /* 0x001f22000c1e1900 */
[----:B--2---:R-:W-:-:S02]  /*1710*/  @!P1 IMAD R46, R46, R47, RZ ;  /* 0x0000002f2e2e9224 */ /* 0x004fc400078e02ff */
[----:B------:R-:W-:Y:S02]  /*1720*/  @!P1 IMAD.SHL.U32 R47, R58, 0x4, RZ ;  /* 0x000000043a2f9824 */ /* 0x000fe400078e00ff */
[----:B------:R-:W-:-:S04]  /*1730*/  @!P1 IMAD.SHL.U32 R46, R46, 0x20, RZ ;  /* 0x000000202e2e9824 */ /* 0x000fc800078e00ff */
[----:B------:R-:W-:Y:S02]  /*1740*/  @!P1 IMAD R60, R46, UR12, R47 ;  /* 0x0000000c2e3c9c24 */ /* 0x000fe4000f8e022f */
[----:B------:R-:W2:Y:S03]  /*1750*/  @!P1 LDC.64 R46, c[0x0][0x248] ;  /* 0x00009200ff2e9b82 */ /* 0x000ea60000000a00 */
[----:B------:R-:W-:-:S04]  /*1760*/  @!P1 IADD3 R56, P0, R7, R60, RZ ;  /* 0x0000003c07389210 */ /* 0x000fc80007f1e0ff */
[----:B------:R-:W-:Y:S02]  /*1770*/  @!P1 LEA.HI.X.SX32 R60, R60, R0, 0x1, P0 ;  /* 0x000000003c3c9211 */ /* 0x000fe400000f0eff */
[----:B--2---:R-:W-:-:S04]  /*1780*/  @!P1 LEA R46, P0, R56, R46, 0x2 ;  /* 0x0000002e382e9211 */ /* 0x004fc800078010ff */
[----:B------:R-:W-:Y:S02]  /*1790*/  @!P1 LEA.HI.X R47, R56, R47, R60, 0x2, P0 ;  /* 0x0000002f382f9211 */ /* 0x000fe400000f143c */
[----:B------:R-:W2:Y:S01]  /*17a0*/  @!P1 LDG.E R56, desc[UR14][R54.64] ;  /* 0x0000000e36389981 */ /* 0x000ea2000c1e1900 */
[----:B------:R-:W3:Y:S03]  /*17b0*/  @!P1 LDC R60, c[0x0][0x288] ;  /* 0x0000a200ff3c9b82 */ /* 0x000ee60000000800 */
[----:B------:R5:W2:Y:S01]  /*17c0*/  @!P1 LDG.E.64 R30, desc[UR14][R46.64] ;  /* 0x0000000e2e1e9981 */ /* 0x000aa2000c1e1b00 */
[----:B------:R-:W-:-:S04]  /*17d0*/  VIADD R58, R58, UR12 ;  /* 0x0000000c3a3a7c36 */ /* 0x000fc80008000000 */
[----:B-----5:R-:W5:Y:S01]  /*17e0*/  @!P1 LDC.64 R46, c[0x0][0x248] ;  /* 0x00009200ff2e9b82 */ /* 0x020f620000000a00 */
[----:B---3--:R-:W-:-:S04]  /*17f0*/  @!P1 IMAD R59, R59, R60, RZ ;  /* 0x0000003c3b3b9224 */ /* 0x008fc800078e02ff */
[----:B------:R-:W-:Y:S01]  /*1800*/  @!P1 IMAD.SHL.U32 R60, R59, 0x20, RZ ;  /* 0x000000203b3c9824 */ /* 0x000fe200078e00ff */
[----:B------:R-:W-:-:S05]  /*1810*/  @!P1 SHF.L.U32 R59, R58, 0x2, RZ ;  /* 0x000000023a3b9819 */ /* 0x000fca00000006ff */
[----:B------:R-:W-:-:S05]  /*1820*/  @!P1 IMAD R60, R60, UR12, R59 ;  /* 0x0000000c3c3c9c24 */ /* 0x000fca000f8e023b */
[----:B------:R-:W-:-:S04]  /*1830*/  @!P1 IADD3 R59, P0, R7, R60, RZ ;  /* 0x0000003c073b9210 */ /* 0x000fc80007f1e0ff */
[----:B------:R-:W-:Y:S02]  /*1840*/  @!P1 LEA.HI.X.SX32 R60, R60, R0, 0x1, P0 ;  /* 0x000000003c3c9211 */ /* 0x000fe400000f0eff */
[----:B-----5:R-:W-:-:S04]  /*1850*/  @!P1 LEA R46, P0, R59, R46, 0x2 ;  /* 0x0000002e3b2e9211 */ /* 0x020fc800078010ff */
[----:B------:R-:W-:Y:S02]  /*1860*/  @!P1 LEA.HI.X R47, R59, R47, R60, 0x2, P0 ;  /* 0x0000002f3b2f9211 */ /* 0x000fe400000f143c */
[----:B------:R-:W4:Y:S03]  /*1870*/  @!P1 LDC R60, c[0x0][0x288] ;  /* 0x0000a200ff3c9b82 */ /* 0x000f260000000800 */
[----:B------:R3:W5:Y:S05]  /*1880*/  @!P1 LDG.E.64 R32, desc[UR14][R46.64] ;  /* 0x0000000e2e209981 */ /* 0x00076a000c1e1b00 */
[----:B---3--:R-:W3:Y:S01]  /*1890*/  @!P1 LDC.64 R46, c[0x0][0x248] ;  /* 0x00009200ff2e9b82 */ /* 0x008ee20000000a00 */
[----:B----4-:R-:W-:-:S02]  /*18a0*/  @!P1 IMAD R60, R57, R60, RZ ;  /* 0x0000003c393c9224 */ /* 0x010fc400078e02ff */
[----:B------:R-:W-:Y:S02]  /*18b0*/  VIADD R57, R58, UR12 ;  /* 0x0000000c3a397c36 */ /* 0x000fe40008000000 */
[----:B------:R-:W-:Y:S02]  /*18c0*/  @!P1 IMAD.SHL.U32 R59, R60, 0x20, RZ ;  /* 0x000000203c3b9824 */ /* 0x000fe400078e00ff */
[----:B------:R-:W-:-:S04]  /*18d0*/  @!P1 IMAD.SHL.U32 R58, R57, 0x4, RZ ;  /* 0x00000004393a9824 */ /* 0x000fc800078e00ff */
[----:B------:R-:W-:-:S05]  /*18e0*/  @!P1 IMAD R58, R59, UR12, R58 ;  /* 0x0000000c3b3a9c24 */ /* 0x000fca000f8e023a */
[----:B------:R-:W-:-:S04]  /*18f0*/  @!P1 IADD3 R59, P0, R7, R58, RZ ;  /* 0x0000003a073b9210 */ /* 0x000fc80007f1e0ff */
[----:B------:R-:W-:Y:S02]  /*1900*/  @!P1 LEA.HI.X.SX32 R60, R58, R0, 0x1, P0 ;  /* 0x000000003a3c9211 */ /* 0x000fe400000f0eff */
[----:B---3--:R-:W-:-:S04]  /*1910*/  @!P1 LEA R58, P0, R59, R46, 0x2 ;  /* 0x0000002e3b3a9211 */ /* 0x008fc800078010ff */
[----:B------:R-:W-:Y:S02]  /*1920*/  @!P1 LEA.HI.X R59, R59, R47, R60, 0x2, P0 ;  /* 0x0000002f3b3b9211 */ /* 0x000fe400000f143c */
[----:B------:R-:W2:Y:S01]  /*1930*/  @!P1 LDC R47, c[0x0][0x288] ;  /* 0x0000a200ff2f9b82 */ /* 0x000ea20000000800 */
[----:B------:R-:W-:Y:S02]  /*1940*/  VIADD R60, R57, UR12 ;  /* 0x0000000c393c7c36 */ /* 0x000fe40008000000 */
[----:B------:R3:W4:Y:S01]  /*1950*/  @!P1 LDG.E.64 R34, desc[UR14][R58.64] ;  /* 0x0000000e3a229981 */ /* 0x000722000c1e1b00 */
[----:B--2---:R-:W-:-:S04]  /*1960*/  @!P1 IMAD R56, R56, R47, RZ ;  /* 0x0000002f38389224 */ /* 0x004fc800078e02ff */
[----:B------:R-:W2:Y:S01]  /*1970*/  @!P1 LDC.64 R46, c[0x0][0x248] ;  /* 0x00009200ff2e9b82 */ /* 0x000ea20000000a00 */
[----:B------:R-:W-:Y:S01]  /*1980*/  @!P1 SHF.L.U32 R57, R56, 0x5, RZ ;  /* 0x0000000538399819 */ /* 0x000fe200000006ff */
[----:B------:R-:W-:-:S04]  /*1990*/  @!P1 IMAD.SHL.U32 R56, R60, 0x4, RZ ;  /* 0x000000043c389824 */ /* 0x000fc800078e00ff */
[----:B------:R-:W-:-:S05]  /*19a0*/  @!P1 IMAD R56, R57, UR12, R56 ;  /* 0x0000000c39389c24 */ /* 0x000fca000f8e0238 */
[----:B------:R-:W-:-:S04]  /*19b0*/  @!P1 IADD3 R57, P0, R7, R56, RZ ;  /* 0x0000003807399210 */ /* 0x000fc80007f1e0ff */
[----:B------:R-:W-:Y:S02]  /*19c0*/  @!P1 LEA.HI.X.SX32 R61, R56, R0, 0x1, P0 ;  /* 0x00000000383d9211 */ /* 0x000fe400000f0eff */
[C---:B--2---:R-:W-:Y:S02]  /*19d0*/  @!P1 LEA R56, P0, R57.reuse, R46, 0x2 ;  /* 0x0000002e39389211 */ /* 0x044fe400078010ff */
[----:B------:R-:W3:Y:S02]  /*19e0*/  @!P1 LDG.E R46, desc[UR14][R54.64] ;  /* 0x0000000e362e9981 */ /* 0x000ee4000c1e1900 */
[----:B------:R-:W-:Y:S02]  /*19f0*/  @!P1 LEA.HI.X R57, R57, R47, R61, 0x2, P0 ;  /* 0x0000002f39399211 */ /* 0x000fe400000f143d */
[----:B------:R-:W3:Y:S01]  /*1a00*/  @!P1 LDC R47, c[0x0][0x288] ;  /* 0x0000a200ff2f9b82 */ /* 0x000ee20000000800 */
[----:B------:R-:W-:Y:S02]  /*1a10*/  VIADD R60, R60, UR12 ;  /* 0x0000000c3c3c7c36 */ /* 0x000fe40008000000 */
[----:B------:R-:W2:Y:S01]  /*1a20*/  @!P1 LDG.E.64 R36, desc[UR14][R56.64] ;  /* 0x0000000e38249981 */ /* 0x000ea2000c1e1b00 */
[----:B---3--:R-:W-:-:S04]  /*1a30*/  @!P1 IMAD R58, R46, R47, RZ ;  /* 0x0000002f2e3a9224 */ /* 0x008fc800078e02ff */
[----:B------:R-:W3:Y:S01]  /*1a40*/  @!P1 LDC.64 R46, c[0x0][0x248] ;  /* 0x00009200ff2e9b82 */ /* 0x000ee20000000a00 */
[----:B------:R-:W-:Y:S02]  /*1a50*/  @!P1 IMAD.SHL.U32 R59, R58, 0x20, RZ ;  /* 0x000000203a3b9824 */ /* 0x000fe400078e00ff */
[----:B------:R-:W-:-:S04]  /*1a60*/  @!P1 IMAD.SHL.U32 R58, R60, 0x4, RZ ;  /* 0x000000043c3a9824 */ /* 0x000fc800078e00ff */
[----:B------:R-:W-:-:S05]  /*1a70*/  @!P1 IMAD R58, R59, UR12, R58 ;  /* 0x0000000c3b3a9c24 */ /* 0x000fca000f8e023a */
[----:B------:R-:W-:-:S04]  /*1a80*/  @!P1 IADD3 R59, P0, R7, R58, RZ ;  /* 0x0000003a073b9210 */ /* 0x000fc80007f1e0ff */
[----:B------:R-:W-:Y:S02]  /*1a90*/  @!P1 LEA.HI.X.SX32 R61, R58, R0, 0x1, P0 ;  /* 0x000000003a3d9211 */ /* 0x000fe400000f0eff */
[C---:B---3--:R-:W-:Y:S02]  /*1aa0*/  @!P1 LEA R58, P0, R59.reuse, R46, 0x2 ;  /* 0x0000002e3b3a9211 */ /* 0x048fe400078010ff */
[----:B------:R-:W3:Y:S02]  /*1ab0*/  @!P1 LDG.E R46, desc[UR14][R54.64] ;  /* 0x0000000e362e9981 */ /* 0x000ee4000c1e1900 */
[----:B------:R-:W-:Y:S02]  /*1ac0*/  @!P1 LEA.HI.X R59, R59, R47, R61, 0x2, P0 ;  /* 0x0000002f3b3b9211 */ /* 0x000fe400000f143d */
[----:B------:R-:W3:Y:S01]  /*1ad0*/  @!P1 LDC R47, c[0x0][0x288] ;  /* 0x0000a200ff2f9b82 */ /* 0x000ee20000000800 */
[----:B------:R-:W-:Y:S02]  /*1ae0*/  IADD3 R60, R60, UR12, RZ ;  /* 0x0000000c3c3c7c10 */ /* 0x000fe4000fffe0ff */
[----:B------:R1:W2:Y:S04]  /*1af0*/  @!P1 LDG.E.64 R38, desc[UR14][R58.64] ;  /* 0x0000000e3a269981 */ /* 0x0002a8000c1e1b00 */
[----:B------:R-:W5:Y:S01]  /*1b00*/  @!P1 LDG.E R58, desc[UR14][R54.64] ;  /* 0x0000000e363a9981 */ /* 0x000f62000c1e1900 */
[----:B-1----:R-:W5:Y:S01]  /*1b10*/  @!P1 LDC R59, c[0x0][0x288] ;  /* 0x0000a200ff3b9b82 */ /* 0x002f620000000800 */
[----:B---3--:R-:W-:-:S07]  /*1b20*/  @!P1 IMAD R56, R46, R47, RZ ;  /* 0x0000002f2e389224 */ /* 0x008fce00078e02ff */
[----:B------:R-:W1:Y:S01]  /*1b30*/  @!P1 LDC.64 R46, c[0x0][0x248] ;  /* 0x00009200ff2e9b82 */ /* 0x000e620000000a00 */
[----:B------:R-:W-:Y:S02]  /*1b40*/  @!P1 IMAD.SHL.U32 R57, R56, 0x20, RZ ;  /* 0x0000002038399824 */ /* 0x000fe400078e00ff */
[----:B------:R-:W-:-:S04]  /*1b50*/  @!P1 IMAD.SHL.U32 R56, R60, 0x4, RZ ;  /* 0x000000043c389824 */ /* 0x000fc800078e00ff */
[----:B------:R-:W-:-:S05]  /*1b60*/  @!P1 IMAD R56, R57, UR12, R56 ;  /* 0x0000000c39389c24 */ /* 0x000fca000f8e0238 */
[----:B------:R-:W-:-:S04]  /*1b70*/  @!P1 IADD3 R57, P0, R7, R56, RZ ;  /* 0x0000003807399210 */ /* 0x000fc80007f1e0ff */
[----:B------:R-:W-:Y:S02]  /*1b80*/  @!P1 LEA.HI.X.SX32 R61, R56, R0, 0x1, P0 ;  /* 0x00000000383d9211 */ /* 0x000fe400000f0eff */
[C---:B-1----:R-:W-:Y:S02]  /*1b90*/  @!P1 LEA R56, P0, R57.reuse, R46, 0x2 ;  /* 0x0000002e39389211 */ /* 0x042fe400078010ff */
[----:B------:R-:W3:Y:S02]  /*1ba0*/  @!P1 LDG.E R46, desc[UR14][R54.64] ;  /* 0x0000000e362e9981 */ /* 0x000ee4000c1e1900 */
[----:B------:R-:W-:Y:S02]  /*1bb0*/  @!P1 LEA.HI.X R57, R57, R47, R61, 0x2, P0 ;  /* 0x0000002f39399211 */ /* 0x000fe400000f143d */
[----:B------:R-:W3:Y:S01]  /*1bc0*/  @!P1 LDC R47, c[0x0][0x288] ;  /* 0x0000a200ff2f9b82 */ /* 0x000ee20000000800 */
[----:B------:R-:W-:Y:S02]  /*1bd0*/  VIADD R60, R60, UR12 ;  /* 0x0000000c3c3c7c36 */ /* 0x000fe40008000000 */
[----:B------:R1:W0:Y:S01]  /*1be0*/  @!P1 LDG.E.64 R40, desc[UR14][R56.64] ;  /* 0x0000000e38289981 */ /* 0x000222000c1e1b00 */
[----:B-----5:R-:W-:-:S04]  /*1bf0*/  @!P1 IMAD R58, R58, R59, RZ ;  /* 0x0000003b3a3a9224 */ /* 0x020fc800078e02ff */
[----:B-1----:R-:W-:Y:S02]  /*1c00*/  @!P1 IMAD.SHL.U32 R57, R58, 0x20, RZ ;  /* 0x000000203a399824 */ /* 0x002fe400078e00ff */
[----:B---3--:R-:W-:Y:S02]  /*1c10*/  @!P1 IMAD R61, R46, R47, RZ ;  /* 0x0000002f2e3d9224 */ /* 0x008fe400078e02ff */
[----:B------:R-:W1:Y:S02]  /*1c20*/  @!P1 LDC.64 R46, c[0x0][0x248] ;  /* 0x00009200ff2e9b82 */ /* 0x000e640000000a00 */
[----:B------:R-:W-:Y:S01]  /*1c30*/  @!P1 IMAD.SHL.U32 R56, R61, 0x20, RZ ;  /* 0x000000203d389824 */ /* 0x000fe200078e00ff */
[----:B------:R-:W-:-:S05]  /*1c40*/  @!P1 SHF.L.U32 R61, R60, 0x2, RZ ;  /* 0x000000023c3d9819 */ /* 0x000fca00000006ff */
[----:B------:R-:W-:-:S05]  /*1c50*/  @!P1 IMAD R61, R56, UR12, R61 ;  /* 0x0000000c383d9c24 */ /* 0x000fca000f8e023d */
[----:B------:R-:W-:-:S04]  /*1c60*/  @!P1 IADD3 R55, P0, R7, R61, RZ ;  /* 0x0000003d07379210 */ /* 0x000fc80007f1e0ff */
[----:B------:R-:W-:Y:S02]  /*1c70*/  @!P1 LEA.HI.X.SX32 R61, R61, R0, 0x1, P0 ;  /* 0x000000003d3d9211 */ /* 0x000fe400000f0eff */
[----:B-1----:R-:W-:-:S04]  /*1c80*/  @!P1 LEA R54, P0, R55, R46, 0x2 ;  /* 0x0000002e37369211 */ /* 0x002fc800078010ff */
[----:B------:R-:W-:Y:S02]  /*1c90*/  @!P1 LEA.HI.X R55, R55, R47, R61, 0x2, P0 ;  /* 0x0000002f37379211 */ /* 0x000fe400000f143d */
[----:B------:R-:W1:Y:S01]  /*1ca0*/  @!P1 LDC.64 R46, c[0x0][0x248] ;  /* 0x00009200ff2e9b82 */ /* 0x000e620000000a00 */
[----:B------:R-:W-:Y:S01]  /*1cb0*/  VIADD R56, R60, UR12 ;  /* 0x0000000c3c387c36 */ /* 0x000fe20008000000 */
[----:B------:R-:W-:Y:S01]  /*1cc0*/  ISETP.NE.U32.AND P0, PT, RZ, UR22, PT ;  /* 0x00000016ff007c0c */ /* 0x000fe2000bf05070 */
[----:B------:R3:W5:Y:S02]  /*1cd0*/  @!P1 LDG.E.64 R42, desc[UR14][R54.64] ;  /* 0x0000000e362a9981 */ /* 0x000764000c1e1b00 */
[----:B------:R-:W-:-:S04]  /*1ce0*/  @!P1 IMAD.SHL.U32 R56, R56, 0x4, RZ ;  /* 0x0000000438389824 */ /* 0x000fc800078e00ff */
[----:B------:R-:W-:Y:S01]  /*1cf0*/  @!P1 IMAD R56, R57, UR12, R56 ;  /* 0x0000000c39389c24 */ /* 0x000fe2000f8e0238 */
[----:B------:R-:W-:-:S04]  /*1d00*/  ISETP.NE.AND.EX P0, PT, RZ, UR23, PT, P0 ;  /* 0x00000017ff007c0c */ /* 0x000fc8000bf05300 */
[----:B------:R-:W-:-:S04]  /*1d10*/  @!P1 IADD3 R57, P2, R7, R56, RZ ;  /* 0x0000003807399210 */ /* 0x000fc80007f5e0ff */
[----:B------:R-:W-:Y:S02]  /*1d20*/  @!P1 LEA.HI.X.SX32 R56, R56, R0, 0x1, P2 ;  /* 0x0000000038389211 */ /* 0x000fe400010f0eff */
[----:B-1----:R-:W-:-:S04]  /*1d30*/  @!P1 LEA R46, P2, R57, R46, 0x2 ;  /* 0x0000002e392e9211 */ /* 0x002fc800078410ff */
[----:B------:R-:W-:Y:S01]  /*1d40*/  @!P1 LEA.HI.X R47, R57, R47, R56, 0x2, P2 ;  /* 0x0000002f392f9211 */ /* 0x000fe200010f1438 */
[----:B---3--:R-:W-:Y:S01]  /*1d50*/  @P0 IMAD.MOV.U32 R54, RZ, RZ, R6 ;  /* 0x000000ffff360224 */ /* 0x008fe200078e0006 */
[----:B------:R-:W-:-:S03]  /*1d60*/  @P0 MOV R55, R5 ;  /* 0x0000000500370202 */ /* 0x000fc60000000f00 */
[----:B------:R-:W3:Y:S04]  /*1d70*/  @!P1 LDG.E.64 R44, desc[UR14][R46.64] ;  /* 0x0000000e2e2c9981 */ /* 0x000ee8000c1e1b00 */
[----:B------:R-:W3:Y:S01]  /*1d80*/  @P0 LDG.E.U8 R56, desc[UR14][R54.64] ;  /* 0x0000000e36380981 */ /* 0x000ee2000c1e1100 */
[----:B------:R-:W-:Y:S01]  /*1d90*/  FMUL.FTZ R57, R16, R32 ;  /* 0x0000002010397220 */ /* 0x000fe20000410000 */
[----:B------:R-:W-:-:S03]  /*1da0*/  FMUL.FTZ R58, R17, R33 ;  /* 0x00000021113a7220 */ /* 0x000fc60000410000 */
[----:B------:R-:W-:Y:S01]  /*1db0*/  FFMA.FTZ R57, R14, R30, R57 ;  /* 0x0000001e0e397223 */ /* 0x000fe20000010039 */
[----:B------:R-:W-:-:S03]  /*1dc0*/  FFMA.FTZ R58, R15, R31, R58 ;  /* 0x0000001f0f3a7223 */ /* 0x000fc6000001003a */
[----:B----4-:R-:W-:Y:S01]  /*1dd0*/  FFMA.FTZ R57, R18, R34, R57 ;  /* 0x0000002212397223 */ /* 0x010fe20000010039 */
[----:B------:R-:W-:-:S03]  /*1de0*/  FFMA.FTZ R58, R19, R35, R58 ;  /* 0x00000023133a7223 */ /* 0x000fc6000001003a */
[----:B--2---:R-:W-:Y:S01]  /*1df0*/  FFMA.FTZ R57, R20, R36, R57 ;  /* 0x0000002414397223 */ /* 0x004fe20000010039 */
[----:B------:R-:W-:-:S03]  /*1e00*/  FFMA.FTZ R58, R21, R37, R58 ;  /* 0x00000025153a7223 */ /* 0x000fc6000001003a */
[----:B------:R-:W-:Y:S01]  /*1e10*/  FFMA.FTZ R57, R22, R38, R57 ;  /* 0x0000002616397223 */ /* 0x000fe20000010039 */
[----:B------:R-:W-:-:S03]  /*1e20*/  FFMA.FTZ R58, R23, R39, R58 ;  /* 0x00000027173a7223 */ /* 0x000fc6000001003a */
[----:B0-----:R-:W-:Y:S01]  /*1e30*/  FFMA.FTZ R57, R24, R40, R57 ;  /* 0x0000002818397223 */ /* 0x001fe20000010039 */
[----:B------:R-:W-:Y:S01]  /*1e40*/  FFMA.FTZ R58, R25, R41, R58 ;  /* 0x00000029193a7223 */ /* 0x000fe2000001003a */
[----:B------:R-:W-:Y:S02]  /*1e50*/  UMOV UR6, 0xffffffff ;  /* 0xffffffff00067882 */ /* 0x000fe40000000000 */
[----:B-----5:R-:W-:Y:S01]  /*1e60*/  FFMA.FTZ R57, R26, R42, R57 ;  /* 0x0000002a1a397223 */ /* 0x020fe20000010039 */
[----:B------:R-:W-:-:S03]  /*1e70*/  FFMA.FTZ R58, R27, R43, R58 ;  /* 0x0000002b1b3a7223 */ /* 0x000fc6000001003a */
[----:B---3--:R-:W-:Y:S01]  /*1e80*/  FFMA.FTZ R57, R28, R44, R57 ;  /* 0x0000002c1c397223 */ /* 0x008fe20000010039 */
[----:B------:R-:W-:Y:S01]  /*1e90*/  FFMA.FTZ R58, R29, R45, R58 ;  /* 0x0000002d1d3a7223 */ /* 0x000fe2000001003a */
[----:B------:R-:W-:-:S03]  /*1ea0*/  ISETP.NE.AND P0, PT, R56, RZ, P0 ;  /* 0x000000ff3800720c */ /* 0x000fc60000705270 */
[----:B------:R-:W-:Y:S01]  /*1eb0*/  FADD.FTZ R57, R57, R58 ;  /* 0x0000003a39397221 */ /* 0x000fe20000010000 */
[----:B------:R-:W-:Y:S09]  /*1ec0*/  BRA.DIV UR6, `(.L_x_2009) ;  /* 0x0000003206047947 */ /* 0x000ff2000b800000 */
[----:B------:R0:W1:Y:S02]  /*1ed0*/  SHFL.BFLY PT, R55, R57, 0x1, 0x1f ;  /* 0x0c201f0039377f89 */ /* 0x00006400000e0000 */
.L_x_2057:
        /* <DEDUP_REMOVED lines=10> */
[----:B------:R-:W-:Y:S02]  /*1f80*/  @P2 IMAD.MOV.U32 R46, RZ, RZ, R4 ;  /* 0x000000ffff2e2224 */ /* 0x000fe400078e0004 */
[----:B------:R-:W-:-:S04]  /*1f90*/  @P2 IMAD.MOV.U32 R47, RZ, RZ, R3 ;  /* 0x000000ffff2f2224 */ /* 0x000fc800078e0003 */
[----:B------:R-:W2:Y:S04]  /*1fa0*/  @P1 LDG.E R56, desc[UR14][R52.64] ;  /* 0x0000000e34381981 */ /* 0x000ea8000c1e1900 */
[----:B------:R-:W3:Y:S01]  /*1fb0*/  @P2 LDG.E R46, desc[UR14][R46.64] ;  /* 0x0000000e2e2e2981 */ /* 0x000ee2000c1e1900 */
[----:B------:R-:W-:-:S04]  /*1fc0*/  @P1 ISETP.GE.AND P3, PT, R49, R48, PT ;  /* 0x000000303100120c */ /* 0x000fc80003f66270 */
[----:B------:R-:W-:-:S04]  /*1fd0*/  @P1 SEL R54, RZ, UR5, P3 ;  /* 0x00000005ff361c07 */ /* 0x000fc80009800000 */
[----:B------:R-:W-:-:S04]  /*1fe0*/  @P1 IADD3 R54, R49, -UR8, R54 ;  /* 0x8000000831361c10 */ /* 0x000fc8000fffe036 */
[----:B------:R-:W-:Y:S01]  /*1ff0*/  @P1 I2FP.F32.S32 R54, R54 ;  /* 0x0000003600361245 */ /* 0x000fe20000201400 */
[----:B---3--:R-:W-:-:S04]  /*2000*/  @P2 FADD.FTZ R55, R55, R46 ;  /* 0x0000002e37372221 */ /* 0x008fc80000010000 */
[----:B--2---:R-:W-:-:S05]  /*2010*/  @P1 FFMA.FTZ R55, R54, R56, R55 ;  /* 0x0000003836371223 */ /* 0x004fca0000010037 */
[----:B------:R1:W-:Y:S01]  /*2020*/  STS [R2], R55 ;  /* 0x0000003702007388 */ /* 0x0003e20000000800 */
[----:B------:R-:W-:-:S07]  /*2030*/  @!P0 FMNMX.FTZ R50, R50, R55, !PT ;  /* 0x0000003732328209 */ /* 0x000fce0007810000 */
.L_x_2011:
[----:B------:R-:W-:Y:S05]  /*2040*/  BSYNC B1 ;  /* 0x0000000000017941 */ /* 0x000fea0003800000 */
.L_x_2010:
[----:B------:R-:W-:Y:S01]  /*2050*/  VIADD R49, R49, 0x40 ;  /* 0x0000004031317836 */ /* 0x000fe20000000000 */
[----:B------:R-:W-:Y:S01]  /*2060*/  IADD3 R4, P2, R4, 0x100, RZ ;  /* 0x0000010004047810 */ /* 0x000fe20007f5e0ff */
[----:B-1----:R-:W-:Y:S01]  /*2070*/  VIADD R2, R2, 0x100 ;  /* 0x0000010002027836 */ /* 0x002fe20000000000 */
[----:B------:R-:W-:Y:S02]  /*2080*/  IADD3 R6, P1, R6, 0x40, RZ ;  /* 0x0000004006067810 */ /* 0x000fe40007f3e0ff */
[----:B------:R-:W-:Y:S01]  /*2090*/  ISETP.GE.AND P0, PT, R49, R9, PT ;  /* 0x000000093100720c */ /* 0x000fe20003f06270 */
[----:B------:R-:W-:Y:S01]  /*20a0*/  IMAD.X R3, RZ, RZ, R3, P2 ;  /* 0x000000ffff037224 */ /* 0x000fe200010e0603 */
[----:B------:R-:W-:-:S11]  /*20b0*/  IADD3.X R5, RZ, R5, RZ, P1, !PT ;  /* 0x00000005ff057210 */ /* 0x000fd60000ffe4ff */
[----:B------:R-:W-:Y:S05]  /*20c0*/  @!P0 BRA `(.L_x_2012) ;  /* 0xfffffff400388947 */ /* 0x000fea000383ffff */
.L_x_2008:
[----:B------:R-:W-:Y:S05]  /*20d0*/  BSYNC B0 ;  /* 0x0000000000007941 */ /* 0x000fea0003800000 */
.L_x_2007:
[----:B------:R-:W-:-:S03]  /*20e0*/  UMOV UR6, 0xffffffff ;  /* 0xffffffff00067882 */ /* 0x000fc60000000000 */
[----:B------:R-:W-:Y:S05]  /*20f0*/  BRA.DIV UR6, `(.L_x_2013) ;  /* 0x0000002e069c7947 */ /* 0x000fea000b800000 */
[----:B------:R-:W1:Y:S02]  /*2100*/  SHFL.BFLY PT, R55, R50, 0x10, 0x1f ;  /* 0x0e001f0032377f89 */ /* 0x000e6400000e0000 */
[----:B-1----:R-:W-:-:S05]  /*2110*/  FMNMX.FTZ R0, R55, R50, !PT ;  /* 0x0000003237007209 */ /* 0x002fca0007810000 */
[----:B------:R-:W1:Y:S02]  /*2120*/  SHFL.BFLY PT, R55, R0, 0x8, 0x1f ;  /* 0x0d001f0000377f89 */ /* 0x000e6400000e0000 */
[----:B-1----:R-:W-:-:S05]  /*2130*/  FMNMX.FTZ R2, R0, R55, !PT ;  /* 0x0000003700027209 */ /* 0x002fca0007810000 */
[----:B------:R-:W1:Y:S02]  /*2140*/  SHFL.BFLY PT, R55, R2, 0x4, 0x1f ;  /* 0x0c801f0002377f89 */ /* 0x000e6400000e0000 */
[----:B-1----:R-:W-:-:S05]  /*2150*/  FMNMX.FTZ R4, R2, R55, !PT ;  /* 0x0000003702047209 */ /* 0x002fca0007810000 */
[----:B------:R1:W3:Y:S02]  /*2160*/  SHFL.BFLY PT, R55, R4, 0x2, 0x1f ;  /* 0x0c401f0004377f89 */ /* 0x0002e400000e0000 */
.L_x_2063:
[----:B------:R-:W-:Y:S01]  /*2170*/  SHF.R.S32.HI R3, RZ, 0x1f, R12 ;  /* 0x0000001fff037819 */ /* 0x000fe2000001140c */
[----:B------:R-:W-:Y:S05]  /*2180*/  WARPSYNC.ALL ;  /* 0x0000000000007948 */ /* 0x000fea0003800000 */
[----:B------:R-:W-:Y:S02]  /*2190*/  LEA.HI R0, R3, R12, RZ, 0x5 ;  /* 0x0000000c03007211 */ /* 0x000fe400078f28ff */
[----:B---3--:R-:W-:Y:S02]  /*21a0*/  FMNMX.FTZ R55, R4, R55, !PT ;  /* 0x0000003704377209 */ /* 0x008fe40007810000 */
[----:B------:R-:W-:-:S05]  /*21b0*/  LOP3.LUT R5, R0, 0xffffffe0, RZ, 0xc0, !PT ;  /* 0xffffffe000057812 */ /* 0x000fca00078ec0ff */
[----:B------:R-:W-:-:S05]  /*21c0*/  IMAD.IADD R5, R12, 0x1, -R5 ;  /* 0x000000010c057824 */ /* 0x000fca00078e0a05 */
[----:B------:R-:W-:-:S13]  /*21d0*/  ISETP.NE.AND P0, PT, R5, RZ, PT ;  /* 0x000000ff0500720c */ /* 0x000fda0003f05270 */
[----:B------:R-:W3:Y:S01]  /*21e0*/  @!P0 S2R R2, SR_CgaCtaId ;  /* 0x0000000000028919 */ /* 0x000ee20000008800 */
[----:B------:R-:W-:Y:S02]  /*21f0*/  @!P0 MOV R7, 0x400 ;  /* 0x0000040000078802 */ /* 0x000fe40000000f00 */
[----:B------:R-:W-:Y:S02]  /*2200*/  @!P0 SHF.R.S32.HI R0, RZ, 0x5, R0 ;  /* 0x00000005ff008819 */ /* 0x000fe40000011400 */
[----:B---3--:R-:W-:-:S05]  /*2210*/  @!P0 LEA R7, R2, R7, 0x18 ;  /* 0x0000000702078211 */ /* 0x008fca00078ec0ff */
[----:B------:R-:W-:-:S05]  /*2220*/  @!P0 IMAD R0, R0, 0x4, R7 ;  /* 0x0000000400008824 */ /* 0x000fca00078e0207 */
[----:B------:R3:W-:Y:S01]  /*2230*/  @!P0 STS [R0], R55 ;  /* 0x0000003700008388 */ /* 0x0007e20000000800 */
[----:B------:R-:W-:Y:S01]  /*2240*/  BAR.SYNC.DEFER_BLOCKING 0x0 ;  /* 0x0000000000007b1d */ /* 0x000fe20000010000 */
[----:B------:R-:W-:Y:S01]  /*2250*/  ISETP.GT.AND P0, PT, R5, 0x3, PT ;  /* 0x000000030500780c */ /* 0x000fe20003f04270 */
[----:B------:R-:W-:Y:S02]  /*2260*/  VIADD R6, R12, UR11 ;  /* 0x0000000b0c067c36 */ /* 0x000fe40008000000 */
[----:B------:R-:W-:Y:S02]  /*2270*/  IMAD.MOV.U32 R9, RZ, RZ, RZ ;  /* 0x000000ffff097224 */ /* 0x000fe400078e00ff */
[----:B------:R-:W-:Y:S01]  /*2280*/  ULDC.64 UR18, c[0x0][0x2b0] ;  /* 0x0000ac0000127ab9 */ /* 0x000fe20000000a00 */
[----:B------:R-:W-:Y:S01]  /*2290*/  ISETP.GT.AND P1, PT, R6, UR8, PT ;  /* 0x0000000806007c0c */ /* 0x000fe2000bf24270 */
[----:B------:R-:W-:Y:S06]  /*22a0*/  BSSY B0, `(.L_x_2014) ;  /* 0x0000029000007945 */ /* 0x000fec0003800000 */
[----:B------:R-:W4:Y:S01]  /*22b0*/  @!P0 S2R R7, SR_CgaCtaId ;  /* 0x0000000000078919 */ /* 0x000f220000008800 */
[----:B---3--:R-:W-:-:S04]  /*22c0*/  @!P0 MOV R0, 0x400 ;  /* 0x0000040000008802 */ /* 0x008fc80000000f00 */
[----:B----4-:R-:W-:Y:S01]  /*22d0*/  @!P0 LEA R2, R7, R0, 0x18 ;  /* 0x0000000007028211 */ /* 0x010fe200078ec0ff */
[----:B------:R-:W-:-:S03]  /*22e0*/  IMAD.MOV.U32 R0, RZ, RZ, -0x800001 ;  /* 0xff7fffffff007424 */ /* 0x000fc600078e00ff */
[----:B------:R-:W-:-:S05]  /*22f0*/  @!P0 LEA R5, R5, R2, 0x2 ;  /* 0x0000000205058211 */ /* 0x000fca00078e10ff */
[----:B------:R-:W3:Y:S04]  /*2300*/  @!P0 LDS R0, [R5] ;  /* 0x0000000005008984 */ /* 0x000ee80000000800 */
[----:B---3--:R-:W3:Y:S02]  /*2310*/  SHFL.BFLY PT, R7, R0, 0x2, 0x1f ;  /* 0x0c401f0000077f89 */ /* 0x008ee400000e0000 */
[----:B---3--:R-:W-:-:S05]  /*2320*/  FMNMX.FTZ R7, R7, R0, !PT ;  /* 0x0000000007077209 */ /* 0x008fca0007810000 */
[----:B------:R-:W3:Y:S02]  /*2330*/  SHFL.BFLY PT, R2, R7, 0x1, 0x1f ;  /* 0x0c201f0007027f89 */ /* 0x000ee400000e0000 */
[----:B---3--:R-:W-:-:S05]  /*2340*/  FMNMX.FTZ R2, R7, R2, !PT ;  /* 0x0000000207027209 */ /* 0x008fca0007810000 */
[----:B------:R3:W4:Y:S01]  /*2350*/  SHFL.IDX PT, R13, R2, RZ, 0x1f ;  /* 0x00001fff020d7589 */ /* 0x00072200000e0000 */
[----:B------:R-:W-:Y:S05]  /*2360*/  @P1 BRA `(.L_x_2015) ;  /* 0x0000000000701947 */ /* 0x000fea0003800000 */
[----:B------:R-:W-:Y:S01]  /*2370*/  ULDC.64 UR6, c[0x0][0x2b0] ;  /* 0x0000ac0000067ab9 */ /* 0x000fe20000000a00 */
[----:B------:R-:W-:Y:S01]  /*2380*/  IMAD.MOV.U32 R9, RZ, RZ, RZ ;  /* 0x000000ffff097224 */ /* 0x000fe200078e00ff */
[----:B------:R-:W-:Y:S01]  /*2390*/  ISETP.NE.U32.AND P0, PT, RZ, UR6, PT ;  /* 0x00000006ff007c0c */ /* 0x000fe2000bf05070 */
[----:B------:R-:W-:-:S03]  /*23a0*/  IMAD.MOV.U32 R0, RZ, RZ, R6 ;  /* 0x000000ffff007224 */ /* 0x000fc600078e0006 */
[----:B------:R-:W-:-:S13]  /*23b0*/  ISETP.NE.AND.EX P0, PT, RZ, UR7, PT, P0 ;  /* 0x00000007ff007c0c */ /* 0x000fda000bf05300 */
.L_x_2019:
[----:B------:R-:W-:Y:S01]  /*23c0*/  IADD3 R5, R0, -UR11, RZ ;  /* 0x8000000b00057c10 */ /* 0x000fe2000fffe0ff */
[----:B------:R-:W-:Y:S04]  /*23d0*/  BSSY B1, `(.L_x_2016) ;  /* 0x0000010000017945 */ /* 0x000fe80003800000 */
[----:B------:R-:W-:Y:S01]  /*23e0*/  IMAD R7, R5, 0x4, R10 ;  /* 0x0000000405077824 */ /* 0x000fe200078e020a */
[----:B------:R-:W-:Y:S06]  /*23f0*/  @!P0 BRA `(.L_x_2017) ;  /* 0x0000000000248947 */ /* 0x000fec0003800000 */
[----:B------:R-:W-:Y:S01]  /*2400*/  IMAD.U32 R5, RZ, RZ, UR18 ;  /* 0x00000012ff057e24 */ /* 0x000fe2000f8e00ff */
[----:B---3--:R-:W-:Y:S01]  /*2410*/  SHF.R.S32.HI R2, RZ, 0x1f, R0 ;  /* 0x0000001fff027819 */ /* 0x008fe20000011400 */
[----:B------:R-:W-:-:S03]  /*2420*/  IMAD.U32 R15, RZ, RZ, UR19 ;  /* 0x00000013ff0f7e24 */ /* 0x000fc6000f8e00ff */
[----:B-1----:R-:W-:-:S04]  /*2430*/  IADD3 R4, P2, P3, R0, UR13, R5 ;  /* 0x0000000d00047c10 */ /* 0x002fc8000fb5e005 */
[----:B------:R-:W-:-:S05]  /*2440*/  IADD3.X R5, R2, UR16, R15, P2, P3 ;  /* 0x0000001002057c10 */ /* 0x000fca00097e640f */
[----:B------:R-:W3:Y:S02]  /*2450*/  LDG.E.U8 R4, desc[UR14][R4.64] ;  /* 0x0000000e04047981 */ /* 0x000ee4000c1e1100 */
[----:B---3--:R-:W-:-:S13]  /*2460*/  ISETP.NE.AND P2, PT, R4, RZ, PT ;  /* 0x000000ff0400720c */ /* 0x008fda0003f45270 */
[----:B------:R-:W-:Y:S01]  /*2470*/  @P2 IMAD.MOV.U32 R2, RZ, RZ, RZ ;  /* 0x000000ffff022224 */ /* 0x000fe200078e00ff */
[----:B------:R-:W-:Y:S06]  /*2480*/  @P2 BRA `(.L_x_2018) ;  /* 0x0000000000102947 */ /* 0x000fec0003800000 */
.L_x_2017:
[----:B---3--:R-:W4:Y:S02]  /*2490*/  LDS R2, [R7] ;  /* 0x0000000007027984 */ /* 0x008f240000000800 */
[----:B----4-:R-:W-:-:S04]  /*24a0*/  FADD.FTZ R2, -R13, R2 ;  /* 0x000000020d027221 */ /* 0x010fc80000010100 */
[----:B------:R-:W-:-:S06]  /*24b0*/  FMUL.FTZ R2, R2, 1.4426950216293334961 ;  /* 0x3fb8aa3b02027820 */ /* 0x000fcc0000410000 */
[----:B------:R-:W3:Y:S02]  /*24c0*/  MUFU.EX2 R2, R2 ;  /* 0x0000000200027308 */ /* 0x000ee40000000800 */
.L_x_2018:
[----:B------:R-:W-:Y:S05]  /*24d0*/  BSYNC B1 ;  /* 0x0000000000017941 */ /* 0x000fea0003800000 */
.L_x_2016:
[----:B---3--:R3:W-:Y:S01]  /*24e0*/  STS [R7], R2 ;  /* 0x0000000207007388 */ /* 0x0087e20000000800 */
[----:B------:R-:W-:Y:S01]  /*24f0*/  IADD3 R0, R0, 0x80, RZ ;  /* 0x0000008000007810 */ /* 0x000fe20007ffe0ff */
[----:B------:R-:W-:-:S03]  /*2500*/  FADD.FTZ R9, R2, R9 ;  /* 0x0000000902097221 */ /* 0x000fc60000010000 */
[----:B------:R-:W-:-:S13]  /*2510*/  ISETP.GT.AND P2, PT, R0, UR8, PT ;  /* 0x0000000800007c0c */ /* 0x000fda000bf44270 */
[----:B---3--:R-:W-:Y:S05]  /*2520*/  @!P2 BRA `(.L_x_2019) ;  /* 0xfffffffc00a4a947 */ /* 0x008fea000383ffff */
.L_x_2015:
[----:B------:R-:W-:Y:S05]  /*2530*/  BSYNC B0 ;  /* 0x0000000000007941 */ /* 0x000fea0003800000 */
.L_x_2014:
[----:B------:R-:W5:Y:S01]  /*2540*/  SHFL.BFLY PT, R0, R9, 0x10, 0x1f ;  /* 0x0e001f0009007f89 */ /* 0x000f6200000e0000 */
[----:B----4-:R-:W-:Y:S01]  /*2550*/  LOP3.LUT P0, R13, R12, 0x1f, RZ, 0xc0, !PT ;  /* 0x0000001f0c0d7812 */ /* 0x010fe2000780c0ff */
[----:B------:R-:W-:Y:S01]  /*2560*/  ULDC.U8 UR5, c[0x0][0x31c] ;  /* 0x0000c70000057ab9 */ /* 0x000fe20000000000 */
[----:B------:R-:W-:Y:S01]  /*2570*/  UMOV UR6, URZ ;  /* 0x0000003f00067c82 */ /* 0x000fe20008000000 */
[----:B------:R-:W-:Y:S01]  /*2580*/  UMOV UR7, URZ ;  /* 0x0000003f00077c82 */ /* 0x000fe20008000000 */
[----:B------:R-:W-:-:S09]  /*2590*/  ISETP.GT.U32.AND P2, PT, R13, 0x3, PT ;  /* 0x000000030d00780c */ /* 0x000fd20003f44070 */
[----:B------:R-:W4:Y:S04]  /*25a0*/  @!P0 S2R R14, SR_CgaCtaId ;  /* 0x00000000000e8919 */ /* 0x000f280000008800 */
[----:B------:R-:W0:Y:S01]  /*25b0*/  @!P2 S2R R16, SR_CgaCtaId ;  /* 0x000000000010a919 */ /* 0x000e220000008800 */
[----:B-----5:R-:W-:Y:S01]  /*25c0*/  FADD.FTZ R0, R0, R9 ;  /* 0x0000000900007221 */ /* 0x020fe20000010000 */
[----:B------:R-:W-:-:S04]  /*25d0*/  @!P0 MOV R9, 0x400 ;  /* 0x0000040000098802 */ /* 0x000fc80000000f00 */
[----:B------:R-:W5:Y:S02]  /*25e0*/  SHFL.BFLY PT, R5, R0, 0x8, 0x1f ;  /* 0x0d001f0000057f89 */ /* 0x000f6400000e0000 */
[----:B-----5:R-:W-:Y:S01]  /*25f0*/  FADD.FTZ R5, R0, R5 ;  /* 0x0000000500057221 */ /* 0x020fe20000010000 */
[----:B------:R-:W-:-:S04]  /*2600*/  @!P0 SHF.R.U32.HI R0, RZ, 0x3, R12 ;  /* 0x00000003ff008819 */ /* 0x000fc8000001160c */
[----:B---3--:R-:W3:Y:S01]  /*2610*/  SHFL.BFLY PT, R2, R5, 0x4, 0x1f ;  /* 0x0c801f0005027f89 */ /* 0x008ee200000e0000 */
[----:B------:R-:W-:Y:S01]  /*2620*/  @!P0 LOP3.LUT R0, R0, 0x1ffffffc, RZ, 0xc0, !PT ;  /* 0x1ffffffc00008812 */ /* 0x000fe200078ec0ff */
[----:B---3--:R-:W-:Y:S01]  /*2630*/  FADD.FTZ R2, R5, R2 ;  /* 0x0000000205027221 */ /* 0x008fe20000010000 */
[----:B----4-:R-:W-:Y:S02]  /*2640*/  @!P0 LEA R5, R14, R9, 0x18 ;  /* 0x000000090e058211 */ /* 0x010fe400078ec0ff */
[----:B------:R-:W-:Y:S02]  /*2650*/  @!P2 MOV R9, 0x400 ;  /* 0x000004000009a802 */ /* 0x000fe40000000f00 */
[----:B------:R-:W3:Y:S01]  /*2660*/  SHFL.BFLY PT, R7, R2, 0x2, 0x1f ;  /* 0x0c401f0002077f89 */ /* 0x000ee200000e0000 */
[----:B------:R-:W-:Y:S01]  /*2670*/  @!P0 IMAD.IADD R5, R5, 0x1, R0 ;  /* 0x0000000105058824 */ /* 0x000fe200078e0200 */
[----:B0-----:R-:W-:-:S05]  /*2680*/  @!P2 LEA R16, R16, R9, 0x18 ;  /* 0x000000091010a211 */ /* 0x001fca00078ec0ff */
[----:B------:R-:W-:Y:S02]  /*2690*/  @!P2 IMAD R13, R13, 0x4, R16 ;  /* 0x000000040d0da824 */ /* 0x000fe400078e0210 */
[----:B---3--:R-:W-:-:S05]  /*26a0*/  FADD.FTZ R7, R2, R7 ;  /* 0x0000000702077221 */ /* 0x008fca0000010000 */
[----:B-1----:R-:W0:Y:S02]  /*26b0*/  SHFL.BFLY PT, R4, R7, 0x1, 0x1f ;  /* 0x0c201f0007047f89 */ /* 0x002e2400000e0000 */
        /* <DEDUP_REMOVED lines=21> */
.L_x_2020:
[----:B------:R-:W-:Y:S01]  /*2810*/  ULDC.64 UR18, c[0x0][0x310] ;  /* 0x0000c40000127ab9 */ /* 0x000fe20000000a00 */
[----:B------:R-:W-:Y:S04]  /*2820*/  BSSY B0, `(.L_x_2021) ;  /* 0x0000012000007945 */ /* 0x000fe80003800000 */
[----:B------:R-:W-:Y:S05]  /*2830*/  @P1 BRA `(.L_x_2022) ;  /* 0x0000000000401947 */ /* 0x000fea0003800000 */
[----:B0-----:R-:W-:-:S04]  /*2840*/  FADD.FTZ R0, R0, 9.9999999747524270788e-07 ;  /* 0x358637bd00007421 */ /* 0x001fc80000010000 */
[----:B------:R0:W1:Y:S03]  /*2850*/  MUFU.RCP R7, R0 ;  /* 0x0000000000077308 */ /* 0x0000660000001000 */
.L_x_2024:
[----:B01----:R-:W-:-:S04]  /*2860*/  VIADD R5, R6, -UR11 ;  /* 0x8000000b06057c36 */ /* 0x003fc80008000000 */
[----:B------:R-:W-:-:S05]  /*2870*/  IMAD R5, R5, 0x4, R10 ;  /* 0x0000000405057824 */ /* 0x000fca00078e020a */
[----:B0-----:R-:W1:Y:S02]  /*2880*/  LDS R0, [R5] ;  /* 0x0000000005007984 */ /* 0x001e640000000800 */
[----:B-1----:R-:W-:-:S05]  /*2890*/  FMUL.FTZ R2, R0, R7 ;  /* 0x0000000700027220 */ /* 0x002fca0000410000 */
[----:B------:R0:W-:Y:S01]  /*28a0*/  STS [R5], R2 ;  /* 0x0000000205007388 */ /* 0x0001e20000000800 */
[----:B------:R-:W-:Y:S05]  /*28b0*/  @!P0 BRA `(.L_x_2023) ;  /* 0x0000000000148947 */ /* 0x000fea0003800000 */
[----:B------:R-:W-:-:S04]  /*28c0*/  IADD3 R0, P1, R6, UR6, RZ ;  /* 0x0000000606007c10 */ /* 0x000fc8000ff3e0ff */
[----:B0-----:R-:W-:Y:S02]  /*28d0*/  LEA.HI.X.SX32 R5, R6, UR7, 0x1, P1 ;  /* 0x0000000706057c11 */ /* 0x001fe400088f0eff */
[----:B------:R-:W-:-:S04]  /*28e0*/  LEA R4, P1, R0, UR18, 0x2 ;  /* 0x0000001200047c11 */ /* 0x000fc8000f8210ff */
[----:B------:R-:W-:-:S05]  /*28f0*/  LEA.HI.X R5, R0, UR19, R5, 0x2, P1 ;  /* 0x0000001300057c11 */ /* 0x000fca00088f1405 */
[----:B------:R1:W-:Y:S04]  /*2900*/  STG.E desc[UR14][R4.64], R2 ;  /* 0x0000000204007986 */ /* 0x0003e8000c10190e */
.L_x_2023:
[----:B------:R-:W-:-:S04]  /*2910*/  IADD3 R6, R6, 0x80, RZ ;  /* 0x0000008006067810 */ /* 0x000fc80007ffe0ff */
[----:B------:R-:W-:-:S13]  /*2920*/  ISETP.GT.AND P1, PT, R6, UR8, PT ;  /* 0x0000000806007c0c */ /* 0x000fda000bf24270 */
[----:B------:R-:W-:Y:S05]  /*2930*/  @!P1 BRA `(.L_x_2024) ;  /* 0xfffffffc00c89947 */ /* 0x000fea000383ffff */
.L_x_2022:
[----:B------:R-:W-:Y:S05]  /*2940*/  BSYNC B0 ;  /* 0x0000000000007941 */ /* 0x000fea0003800000 */
.L_x_2021:
[----:B------:R-:W-:Y:S01]  /*2950*/  USHF.R.S32.HI UR5, URZ, 0x1f, UR8 ;  /* 0x0000001f3f057899 */ /* 0x000fe20008011408 */
[----:B0-----:R-:W-:Y:S01]  /*2960*/  LEA.HI R0, R3, R12, RZ, 0x3 ;  /* 0x0000000c03007211 */ /* 0x001fe200078f18ff */
[----:B------:R-:W-:Y:S01]  /*2970*/  ULDC.64 UR6, c[0x0][0x240] ;  /* 0x0000900000067ab9 */ /* 0x000fe20000000a00 */
[----:B------:R-:W-:Y:S01]  /*2980*/  ULDC UR12, c[0x0][0x288] ;  /* 0x0000a200000c7ab9 */ /* 0x000fe20000000800 */
[----:B------:R-:W-:Y:S01]  /*2990*/  ULEA.HI UR5, UR5, UR8, URZ, 0x4 ;  /* 0x0000000805057291 */ /* 0x000fe2000f8f203f */
[----:B------:R-:W-:Y:S01]  /*29a0*/  ISETP.NE.U32.AND P0, PT, RZ, UR6, PT ;  /* 0x00000006ff007c0c */ /* 0x000fe2000bf05070 */
[----:B------:R-:W-:Y:S01]  /*29b0*/  ULDC UR6, c[0x0][0x284] ;  /* 0x0000a10000067ab9 */ /* 0x000fe20000000800 */
[----:B------:R-:W-:Y:S01]  /*29c0*/  SHF.R.S32.HI R3, RZ, 0x3, R0 ;  /* 0x00000003ff037819 */ /* 0x000fe20000011400 */
[----:B------:R-:W-:Y:S01]  /*29d0*/  ULOP3.LUT UR5, UR5, 0xfffffff0, URZ, 0xc0, !UPT ;  /* 0xfffffff005057892 */ /* 0x000fe2000f8ec03f */
[----:B------:R-:W-:Y:S01]  /*29e0*/  ISETP.NE.AND.EX P0, PT, RZ, UR7, PT, P0 ;  /* 0x00000007ff007c0c */ /* 0x000fe2000bf05300 */
[----:B------:R-:W-:Y:S01]  /*29f0*/  ULDC.64 UR18, c[0x0][0x258] ;  /* 0x0000960000127ab9 */ /* 0x000fe20000000a00 */
[----:B-1----:R-:W-:Y:S01]  /*2a00*/  LOP3.LUT R5, R0, 0x3ffffff8, RZ, 0xc0, !PT ;  /* 0x3ffffff800057812 */ /* 0x002fe200078ec0ff */
[----:B------:R-:W-:Y:S01]  /*2a10*/  UIADD3 UR5, -UR5, UR8, URZ ;  /* 0x0000000805057290 */ /* 0x000fe2000fffe13f */
[----:B------:R-:W-:Y:S01]  /*2a20*/  IMAD.U32 R9, RZ, RZ, UR6 ;  /* 0x00000006ff097e24 */ /* 0x000fe2000f8e00ff */
[C---:B------:R-:W-:Y:S01]  /*2a30*/  IADD3 R2, R3.reuse, UR11, RZ ;  /* 0x0000000b03027c10 */ /* 0x040fe2000fffe0ff */
[----:B------:R-:W-:Y:S01]  /*2a40*/  ULDC.64 UR6, c[0x0][0x250] ;  /* 0x0000940000067ab9 */ /* 0x000fe20000000a00 */
[----:B------:R-:W-:Y:S01]  /*2a50*/  IMAD.IADD R0, R12, 0x1, -R5 ;  /* 0x000000010c007824 */ /* 0x000fe200078e0a05 */
[----:B------:R-:W-:Y:S01]  /*2a60*/  ULDC.64 UR22, c[0x0][0x250] ;  /* 0x0000940000167ab9 */ /* 0x000fe20000000a00 */
[----:B------:R-:W-:-:S02]  /*2a70*/  ISETP.NE.OR P0, PT, R3, UR5, !P0 ;  /* 0x0000000503007c0c */ /* 0x000fc4000c705670 */
[----:B------:R-:W-:-:S11]  /*2a80*/  IMAD.SHL.U32 R0, R0, 0x4, RZ ;  /* 0x0000000400007824 */ /* 0x000fd600078e00ff */
[----:B------:R-:W0:Y:S01]  /*2a90*/  @!P0 S2R R7, SR_CTAID.X ;  /* 0x0000000000078919 */ /* 0x000e220000002500 */
[----:B------:R-:W1:Y:S01]  /*2aa0*/  @!P0 LDC.64 R14, c[0x0][0x240] ;  /* 0x00009000ff0e8b82 */ /* 0x000e620000000a00 */
[----:B------:R-:W-:-:S04]  /*2ab0*/  VIMNMX R37, R9, UR8, PT ;  /* 0x0000000809257c48 */ /* 0x000fc8000bfe0100 */
[----:B------:R-:W-:Y:S01]  /*2ac0*/  ISETP.GE.AND P1, PT, R2, R37, PT ;  /* 0x000000250200720c */ /* 0x000fe20003f26270 */
[--C-:B------:R-:W-:Y:S01]  /*2ad0*/  IMAD R13, R8, R9, R0.reuse ;  /* 0x00000009080d7224 */ /* 0x100fe200078e0200 */
[----:B------:R-:W-:Y:S01]  /*2ae0*/  BSSY B0, `(.L_x_2025) ;  /* 0x000007d000007945 */ /* 0x000fe20003800000 */
[----:B------:R-:W-:Y:S02]  /*2af0*/  CS2R R18, SRZ ;  /* 0x0000000000127805 */ /* 0x000fe4000001ff00 */
[----:B--2---:R-:W-:Y:S02]  /*2b00*/  CS2R R16, SRZ ;  /* 0x0000000000107805 */ /* 0x004fe4000001ff00 */
[----:B------:R-:W-:Y:S01]  /*2b10*/  SHF.R.S32.HI R8, RZ, 0x1f, R13 ;  /* 0x0000001fff087819 */ /* 0x000fe2000001140d */
[----:B0-----:R-:W-:Y:S01]  /*2b20*/  @!P0 IMAD R5, R7, 0x20, R0 ;  /* 0x0000002007058824 */ /* 0x001fe200078e0200 */
[----:B------:R-:W-:-:S03]  /*2b30*/  CS2R R6, SRZ ;  /* 0x0000000000067805 */ /* 0x000fc6000001ff00 */
[----:B-1----:R-:W-:Y:S01]  /*2b40*/  @!P0 IMAD.WIDE R14, R5, 0x4, R14 ;  /* 0x00000004050e8825 */ /* 0x002fe200078e020e */
[----:B------:R-:W-:-:S06]  /*2b50*/  CS2R R4, SRZ ;  /* 0x0000000000047805 */ /* 0x000fcc000001ff00 */
[----:B------:R0:W5:Y:S01]  /*2b60*/  @!P0 LDG.E.128 R4, desc[UR14][R14.64] ;  /* 0x0000000e0e048981 */ /* 0x000162000c1e1d00 */
[----:B------:R-:W-:Y:S01]  /*2b70*/  BAR.SYNC.DEFER_BLOCKING 0x0 ;  /* 0x0000000000007b1d */ /* 0x000fe20000010000 */
[----:B------:R-:W-:-:S05]  /*2b80*/  ISETP.NE.AND P0, PT, R3, UR5, PT ;  /* 0x0000000503007c0c */ /* 0x000fca000bf05270 */
[----:B------:R-:W-:Y:S08]  /*2b90*/  @P1 BRA `(.L_x_2026) ;  /* 0x0000000400c41947 */ /* 0x000ff00003800000 */
[----:B0-----:R-:W-:Y:S01]  /*2ba0*/  IMAD.U32 R14, RZ, RZ, UR11 ;  /* 0x0000000bff0e7e24 */ /* 0x001fe2000f8e00ff */
[----:B------:R-:W-:Y:S01]  /*2bb0*/  LOP3.LUT R15, RZ, R37, RZ, 0x33, !PT ;  /* 0x00000025ff0f7212 */ /* 0x000fe200078e33ff */
[----:B------:R-:W-:Y:S01]  /*2bc0*/  BSSY B1, `(.L_x_2027) ;  /* 0x0000025000017945 */ /* 0x000fe20003800000 */
[----:B------:R-:W-:Y:S01]  /*2bd0*/  IMAD.MOV.U32 R36, RZ, RZ, R2 ;  /* 0x000000ffff247224 */ /* 0x000fe200078e0002 */
[----:B------:R-:W-:Y:S02]  /*2be0*/  CS2R R16, SRZ ;  /* 0x0000000000107805 */ /* 0x000fe4000001ff00 */
[----:B------:R-:W-:Y:S02]  /*2bf0*/  IADD3 R14, -R14, -0x2, -R3 ;  /* 0xfffffffe0e0e7810 */ /* 0x000fe40007ffe903 */
[----:B------:R-:W-:-:S03]  /*2c00*/  CS2R R18, SRZ ;  /* 0x0000000000127805 */ /* 0x000fc6000001ff00 */
[----:B------:R-:W-:-:S05]  /*2c10*/  IMAD.IADD R15, R14, 0x1, -R15 ;  /* 0x000000010e0f7824 */ /* 0x000fca00078e0a0f */
[C---:B------:R-:W-:Y:S02]  /*2c20*/  LEA.HI R14, R15.reuse, 0x1, RZ, 0x1c ;  /* 0x000000010f0e7811 */ /* 0x040fe400078fe0ff */
[----:B------:R-:W-:Y:S02]  /*2c30*/  ISETP.GE.U32.AND P1, PT, R15, 0x30, PT ;  /* 0x000000300f00780c */ /* 0x000fe40003f26070 */
[----:B------:R-:W-:-:S13]  /*2c40*/  LOP3.LUT P2, R14, R14, 0x3, RZ, 0xc0, !PT ;  /* 0x000000030e0e7812 */ /* 0x000fda000784c0ff */
[----:B------:R-:W-:Y:S05]  /*2c50*/  @!P2 BRA `(.L_x_2028) ;  /* 0x00000000006ca947 */ /* 0x000fea0003800000 */
[----:B------:R-:W-:Y:S01]  /*2c60*/  IMAD.MOV.U32 R24, RZ, RZ, R14 ;  /* 0x000000ffff187224 */ /* 0x000fe200078e000e */
[----:B------:R-:W-:Y:S01]  /*2c70*/  MOV R36, R2 ;  /* 0x0000000200247202 */ /* 0x000fe20000000f00 */
[----:B------:R-:W-:-:S07]  /*2c80*/  IMAD.MOV.U32 R16, RZ, RZ, RZ ;  /* 0x000000ffff107224 */ /* 0x000fce00078e00ff */
.L_x_2029:
[----:B------:R-:W-:-:S04]  /*2c90*/  IADD3 R15, P2, R36, UR13, RZ ;  /* 0x0000000d240f7c10 */ /* 0x000fc8000ff5e0ff */
[----:B------:R-:W-:Y:S02]  /*2ca0*/  LEA.HI.X.SX32 R20, R36, UR16, 0x1, P2 ;  /* 0x0000001024147c11 */ /* 0x000fe400090f0eff */
[----:B------:R-:W-:-:S04]  /*2cb0*/  LEA R14, P2, R15, UR18, 0x2 ;  /* 0x000000120f0e7c11 */ /* 0x000fc8000f8410ff */
[----:B------:R-:W-:-:S05]  /*2cc0*/  LEA.HI.X R15, R15, UR19, R20, 0x2, P2 ;  /* 0x000000130f0f7c11 */ /* 0x000fca00090f1414 */
[----:B------:R-:W2:Y:S01]  /*2cd0*/  LDG.E R14, desc[UR14][R14.64] ;  /* 0x0000000e0e0e7981 */ /* 0x000ea2000c1e1900 */
[----:B------:R-:W-:-:S04]  /*2ce0*/  VIADD R25, R36, -UR11 ;  /* 0x8000000b24197c36 */ /* 0x000fc80008000000 */
[----:B------:R-:W-:-:S06]  /*2cf0*/  IMAD R25, R25, 0x4, R10 ;  /* 0x0000000419197824 */ /* 0x000fcc00078e020a */
        /* <DEDUP_REMOVED lines=9> */
[----:B------:R-:W-:Y:S01]  /*2d90*/  IADD3 R24, R24, -0x1, RZ ;  /* 0xffffffff18187810 */ /* 0x000fe20007ffe0ff */
[----:B------:R-:W-:-:S03]  /*2da0*/  VIADD R36, R36, 0x10 ;  /* 0x0000001024247836 */ /* 0x000fc60000000000 */
[----:B------:R-:W-:Y:S01]  /*2db0*/  ISETP.NE.AND P2, PT, R24, RZ, PT ;  /* 0x000000ff1800720c */ /* 0x000fe20003f45270 */
[-C--:B0-----:R-:W-:Y:S01]  /*2dc0*/  FFMA.FTZ R16, R20, R25.reuse, R16 ;  /* 0x0000001914107223 */ /* 0x081fe20000010010 */
[-C--:B------:R-:W-:Y:S01]  /*2dd0*/  FFMA.FTZ R17, R21, R25.reuse, R17 ;  /* 0x0000001915117223 */ /* 0x080fe20000010011 */
[-C--:B------:R-:W-:Y:S01]  /*2de0*/  FFMA.FTZ R18, R22, R25.reuse, R18 ;  /* 0x0000001916127223 */ /* 0x080fe20000010012 */
[----:B------:R-:W-:-:S09]  /*2df0*/  FFMA.FTZ R19, R23, R25, R19 ;  /* 0x0000001917137223 */ /* 0x000fd20000010013 */
[----:B------:R-:W-:Y:S05]  /*2e00*/  @P2 BRA `(.L_x_2029) ;  /* 0xfffffffc00a02947 */ /* 0x000fea000383ffff */
.L_x_2028:
[----:B------:R-:W-:Y:S05]  /*2e10*/  BSYNC B1 ;  /* 0x0000000000017941 */ /* 0x000fea0003800000 */
.L_x_2027:
[----:B------:R-:W-:Y:S05]  /*2e20*/  @!P1 BRA `(.L_x_2026) ;  /* 0x0000000400209947 */ /* 0x000fea0003800000 */
[C---:B------:R-:W-:Y:S01]  /*2e30*/  IADD3 R45, P1, R36.reuse, UR13, RZ ;  /* 0x0000000d242d7c10 */ /* 0x040fe2000ff3e0ff */
[----:B------:R-:W-:Y:S01]  /*2e40*/  IMAD.U32 R22, RZ, RZ, UR11 ;  /* 0x0000000bff167e24 */ /* 0x000fe2000f8e00ff */
[C---:B------:R-:W-:Y:S01]  /*2e50*/  LEA R15, R36.reuse, 0x80, 0x2 ;  /* 0x00000080240f7811 */ /* 0x040fe200078e10ff */
[----:B------:R-:W-:Y:S01]  /*2e60*/  ULDC UR5, c[0x0][0x288] ;  /* 0x0000a20000057ab9 */ /* 0x000fe20000000800 */
[----:B------:R-:W-:Y:S01]  /*2e70*/  ULDC.64 UR20, c[0x0][0x258] ;  /* 0x0000960000147ab9 */ /* 0x000fe20000000a00 */
[----:B------:R-:W-:Y:S01]  /*2e80*/  LEA.HI.X.SX32 R20, R36, UR16, 0x1, P1 ;  /* 0x0000001024147c11 */ /* 0x000fe200088f0eff */
[----:B------:R-:W-:Y:S01]  /*2e90*/  IMAD R41, R9, UR5, RZ ;  /* 0x0000000509297c24 */ /* 0x000fe2000f8e02ff */
[C---:B------:R-:W-:Y:S01]  /*2ea0*/  LEA R14, P1, R45.reuse, UR20, 0x2 ;  /* 0x000000142d0e7c11 */ /* 0x040fe2000f8210ff */
[----:B------:R-:W-:Y:S02]  /*2eb0*/  IMAD R15, R22, -0x4, R15 ;  /* 0xfffffffc160f7824 */ /* 0x000fe400078e020f */
[----:B------:R-:W-:Y:S01]  /*2ec0*/  IMAD.SHL.U32 R38, R36, 0x20, RZ ;  /* 0x0000002024267824 */ /* 0x000fe200078e00ff */
[----:B------:R-:W-:Y:S01]  /*2ed0*/  LEA.HI.X R45, R45, UR21, R20, 0x2, P1 ;  /* 0x000000152d2d7c11 */ /* 0x000fe200088f1414 */
[----:B------:R-:W-:Y:S01]  /*2ee0*/  IMAD.IADD R39, R10, 0x1, R15 ;  /* 0x000000010a277824 */ /* 0x000fe200078e020f */
[----:B------:R-:W-:-:S07]  /*2ef0*/  SHF.L.U32 R41, R41, 0x5, RZ ;  /* 0x0000000529297819 */ /* 0x000fce00000006ff */
.L_x_2030:
[----:B------:R-:W-:Y:S01]  /*2f00*/  IMAD.MOV.U32 R15, RZ, RZ, R45 ;  /* 0x000000ffff0f7224 */ /* 0x000fe200078e002d */
[----:B------:R-:W0:Y:S04]  /*2f10*/  LDS R40, [R39+-0x80] ;  /* 0xffff800027287984 */ /* 0x000e280000000800 */
[----:B------:R-:W2:Y:S04]  /*2f20*/  LDG.E R20, desc[UR14][R14.64] ;  /* 0x0000000e0e147981 */ /* 0x000ea8000c1e1900 */
[----:B------:R-:W3:Y:S04]  /*2f30*/  LDG.E R21, desc[UR14][R14.64+0x40] ;  /* 0x0000400e0e157981 */ /* 0x000ee8000c1e1900 */
[----:B------:R-:W4:Y:S04]  /*2f40*/  LDG.E R22, desc[UR14][R14.64+0x80] ;  /* 0x0000800e0e167981 */ /* 0x000f28000c1e1900 */
[----:B------:R-:W4:Y:S04]  /*2f50*/  LDG.E R24, desc[UR14][R14.64+0xc0] ;  /* 0x0000c00e0e187981 */ /* 0x000f28000c1e1900 */
[----:B------:R-:W1:Y:S04]  /*2f60*/  LDS R42, [R39+-0x40] ;  /* 0xffffc000272a7984 */ /* 0x000e680000000800 */
[----:B------:R-:W1:Y:S04]  /*2f70*/  LDS R43, [R39] ;  /* 0x00000000272b7984 */ /* 0x000e680000000800 */
[----:B------:R0:W1:Y:S01]  /*2f80*/  LDS R44, [R39+0x40] ;  /* 0x00004000272c7984 */ /* 0x0000620000000800 */
[----:B--2---:R-:W-:-:S02]  /*2f90*/  IMAD R20, R41, R20, R38 ;  /* 0x0000001429147224 */ /* 0x004fc400078e0226 */
[----:B---3--:R-:W-:-:S03]  /*2fa0*/  IMAD R21, R41, R21, R38 ;  /* 0x0000001529157224 */ /* 0x008fc600078e0226 */
[----:B------:R-:W-:Y:S01]  /*2fb0*/  IADD3 R26, P1, R13, R20, RZ ;  /* 0x000000140d1a7210 */ /* 0x000fe20007f3e0ff */
[--C-:B----4-:R-:W-:Y:S02]  /*2fc0*/  IMAD R23, R41, R22, R38.reuse ;  /* 0x0000001629177224 */ /* 0x110fe400078e0226 */
[----:B------:R-:W-:Y:S01]  /*2fd0*/  VIADD R22, R21, 0x200 ;  /* 0x0000020015167836 */ /* 0x000fe20000000000 */
[----:B------:R-:W-:Y:S01]  /*2fe0*/  LEA.HI.X.SX32 R21, R20, R8, 0x1, P1 ;  /* 0x0000000814157211 */ /* 0x000fe200008f0eff */
[----:B------:R-:W-:Y:S01]  /*2ff0*/  VIADD R23, R23, 0x400 ;  /* 0x0000040017177836 */ /* 0x000fe20000000000 */
[----:B------:R-:W-:Y:S01]  /*3000*/  LEA R20, P1, R26, UR22, 0x2 ;  /* 0x000000161a147c11 */ /* 0x000fe2000f8210ff */
[----:B------:R-:W-:Y:S01]  /*3010*/  IMAD R24, R41, R24, R38 ;  /* 0x0000001829187224 */ /* 0x000fe200078e0226 */
[C---:B------:R-:W-:Y:S02]  /*3020*/  IADD3 R25, P2, R13.reuse, R22, RZ ;  /* 0x000000160d197210 */ /* 0x040fe40007f5e0ff */
[----:B------:R-:W-:-:S02]  /*3030*/  IADD3 R27, P3, R13, R23, RZ ;  /* 0x000000170d1b7210 */ /* 0x000fc40007f7e0ff */
[----:B------:R-:W-:Y:S01]  /*3040*/  LEA.HI.X R21, R26, UR23, R21, 0x2, P1 ;  /* 0x000000171a157c11 */ /* 0x000fe200088f1415 */
[----:B------:R-:W-:Y:S01]  /*3050*/  VIADD R26, R24, 0x600 ;  /* 0x00000600181a7836 */ /* 0x000fe20000000000 */
[-C--:B------:R-:W-:Y:S02]  /*3060*/  LEA.HI.X.SX32 R30, R22, R8.reuse, 0x1, P2 ;  /* 0x00000008161e7211 */ /* 0x080fe400010f0eff */
[----:B------:R-:W-:Y:S02]  /*3070*/  LEA R24, P1, R25, UR22, 0x2 ;  /* 0x0000001619187c11 */ /* 0x000fe4000f8210ff */
[----:B------:R-:W-:Y:S02]  /*3080*/  LEA.HI.X.SX32 R22, R23, R8, 0x1, P3 ;  /* 0x0000000817167211 */ /* 0x000fe400018f0eff */
[----:B------:R-:W-:Y:S02]  /*3090*/  LEA R28, P2, R27, UR22, 0x2 ;  /* 0x000000161b1c7c11 */ /* 0x000fe4000f8410ff */
[----:B------:R-:W-:-:S02]  /*30a0*/  LEA.HI.X R25, R25, UR23, R30, 0x2, P1 ;  /* 0x0000001719197c11 */ /* 0x000fc400088f141e */
        /* <DEDUP_REMOVED lines=10> */
[----:B------:R-:W-:Y:S02]  /*3150*/  VIADD R36, R36, 0x40 ;  /* 0x0000004024247836 */ /* 0x000fe40000000000 */
[----:B0-----:R-:W-:Y:S01]  /*3160*/  VIADD R39, R39, 0x100 ;  /* 0x0000010027277836 */ /* 0x001fe20000000000 */
[----:B------:R-:W-:Y:S01]  /*3170*/  IADD3.X R45, RZ, R15, RZ, P1, !PT ;  /* 0x0000000fff2d7210 */ /* 0x000fe20000ffe4ff */
[----:B------:R-:W-:Y:S01]  /*3180*/  VIADD R38, R38, 0x800 ;  /* 0x0000080026267836 */ /* 0x000fe20000000000 */
        /* <DEDUP_REMOVED lines=18> */
.L_x_2026:
[----:B------:R-:W-:Y:S05]  /*32b0*/  BSYNC B0 ;  /* 0x0000000000007941 */ /* 0x000fea0003800000 */
.L_x_2025:
[----:B------:R-:W-:Y:S01]  /*32c0*/  ISETP.GE.AND P1, PT, R2, UR8, PT ;  /* 0x0000000802007c0c */ /* 0x000fe2000bf26270 */
        /* <DEDUP_REMOVED lines=8> */
[----:B------:R-:W-:Y:S01]  /*3350*/  IMAD.U32 R27, RZ, RZ, UR11 ;  /* 0x0000000bff1b7e24 */ /* 0x000fe2000f8e00ff */
[----:B0-----:R-:W-:Y:S01]  /*3360*/  LOP3.LUT R14, RZ, R3, RZ, 0x33, !PT ;  /* 0x00000003ff0e7212 */ /* 0x001fe200078e33ff */
[----:B------:R-:W-:Y:S03]  /*3370*/  BSSY B1, `(.L_x_2033) ;  /* 0x000003b000017945 */ /* 0x000fe60003800000 */
[----:B------:R-:W-:-:S04]  /*3380*/  IADD3 R27, -R27, UR8, R14 ;  /* 0x000000081b1b7c10 */ /* 0x000fc8000fffe10e */
[----:B------:R-:W-:-:S04]  /*3390*/  LEA.HI R14, R27, 0x1, RZ, 0x1c ;  /* 0x000000011b0e7811 */ /* 0x000fc800078fe0ff */
[----:B------:R-:W-:-:S13]  /*33a0*/  LOP3.LUT P1, R14, R14, 0x3, RZ, 0xc0, !PT ;  /* 0x000000030e0e7812 */ /* 0x000fda000782c0ff */
[----:B------:R-:W-:Y:S05]  /*33b0*/  @!P1 BRA `(.L_x_2034) ;  /* 0x0000000000d89947 */ /* 0x000fea0003800000 */
[----:B------:R-:W0:Y:S01]  /*33c0*/  LDC R9, c[0x0][0x284] ;  /* 0x0000a100ff097b82 */ /* 0x000e220000000800 */
[----:B------:R-:W-:Y:S01]  /*33d0*/  MOV R24, R14 ;  /* 0x0000000e00187202 */ /* 0x000fe20000000f00 */
[----:B------:R-:W-:-:S07]  /*33e0*/  IMAD R25, R3, 0x4, R10 ;  /* 0x0000000403197824 */ /* 0x000fce00078e020a */
.L_x_2037:
[----:B0-----:R-:W-:Y:S01]  /*33f0*/  ISETP.GE.AND P2, PT, R2, R9, PT ;  /* 0x000000090200720c */ /* 0x001fe20003f46270 */
[----:B------:R-:W-:Y:S01]  /*3400*/  VIADD R24, R24, 0xffffffff ;  /* 0xffffffff18187836 */ /* 0x000fe20000000000 */
[----:B------:R-:W-:Y:S04]  /*3410*/  BSSY B2, `(.L_x_2035) ;  /* 0x000002d000027945 */ /* 0x000fe80003800000 */
        /* <DEDUP_REMOVED lines=11> */
[----:B------:R-:W-:Y:S01]  /*34d0*/  IMAD R23, R14, R21, RZ ;  /* 0x000000150e177224 */ /* 0x000fe200078e02ff */
[----:B------:R-:W-:-:S10]  /*34e0*/  HFMA2.MMA R14, -RZ, RZ, 0, 0 ;  /* 0x00000000ff0e7435 */ /* 0x000fd400000001ff */
[----:B------:R-:W-:-:S04]  /*34f0*/  IMAD.HI.U32 R14, R15, R23, R14 ;  /* 0x000000170f0e7227 */ /* 0x000fc800078e000e */
[----:B------:R-:W-:Y:S02]  /*3500*/  IMAD.MOV.U32 R15, RZ, RZ, R26 ;  /* 0x000000ffff0f7224 */ /* 0x000fe400078e001a */
[----:B------:R-:W0:Y:S02]  /*3510*/  LDS R26, [R25] ;  /* 0x00000000191a7984 */ /* 0x000e240000000800 */
        /* <DEDUP_REMOVED lines=28> */
.L_x_2036:
[----:B------:R-:W-:Y:S05]  /*36e0*/  BSYNC B2 ;  /* 0x0000000000027941 */ /* 0x000fea0003800000 */
.L_x_2035:
[----:B------:R-:W-:Y:S02]  /*36f0*/  VIADD R2, R2, 0x10 ;  /* 0x0000001002027836 */ /* 0x000fe40000000000 */
[----:B------:R-:W-:Y:S01]  /*3700*/  VIADD R25, R25, 0x40 ;  /* 0x0000004019197836 */ /* 0x000fe20000000000 */
[----:B------:R-:W-:Y:S06]  /*3710*/  @P1 BRA `(.L_x_2037) ;  /* 0xfffffffc00341947 */ /* 0x000fec000383ffff */
.L_x_2034:
[----:B------:R-:W-:Y:S05]  /*3720*/  BSYNC B1 ;  /* 0x0000000000017941 */ /* 0x000fea0003800000 */
.L_x_2033:
[----:B------:R-:W-:-:S13]  /*3730*/  ISETP.GE.U32.AND P1, PT, R27, 0x30, PT ;  /* 0x000000301b00780c */ /* 0x000fda0003f26070 */
[----:B------:R-:W-:Y:S05]  /*3740*/  @!P1 BRA `(.L_x_2032) ;  /* 0x0000000c00009947 */ /* 0x000fea0003800000 */
[----:B------:R-:W0:Y:S01]  /*3750*/  LDC R9, c[0x0][0x284] ;  /* 0x0000a100ff097b82 */ /* 0x000e220000000800 */
[----:B------:R-:W-:Y:S02]  /*3760*/  LEA R14, R2, 0x80, 0x2 ;  /* 0x00000080020e7811 */ /* 0x000fe400078e10ff */
[----:B------:R-:W-:-:S05]  /*3770*/  MOV R15, UR11 ;  /* 0x0000000b000f7c02 */ /* 0x000fca0008000f00 */
[----:B------:R-:W-:-:S04]  /*3780*/  IMAD R15, R15, -0x4, R14 ;  /* 0xfffffffc0f0f7824 */ /* 0x000fc800078e020e */
[----:B------:R-:W-:-:S07]  /*3790*/  IMAD.IADD R14, R10, 0x1, R15 ;  /* 0x000000010a0e7824 */ /* 0x000fce00078e020f */
.L_x_2046:
[CC--:B0-----:R-:W-:Y:S01]  /*37a0*/  ISETP.GE.AND P4, PT, R2.reuse, R9.reuse, PT ;  /* 0x000000090200720c */ /* 0x0c1fe20003f86270 */
[C---:B------:R-:W-:Y:S01]  /*37b0*/  VIADD R28, R2.reuse, 0x10 ;  /* 0x00000010021c7836 */ /* 0x040fe20000000000 */
[----:B------:R-:W-:Y:S01]  /*37c0*/  BSSY B1, `(.L_x_2038) ;  /* 0x0000030000017945 */ /* 0x000fe20003800000 */
[C---:B------:R-:W-:Y:S02]  /*37d0*/  VIADD R26, R2.reuse, 0x20 ;  /* 0x00000020021a7836 */ /* 0x040fe40000000000 */
[----:B------:R-:W-:Y:S01]  /*37e0*/  VIADD R24, R2, 0x30 ;  /* 0x0000003002187836 */ /* 0x000fe20000000000 */
[-C--:B------:R-:W-:Y:S02]  /*37f0*/  ISETP.GE.AND P1, PT, R28, R9.reuse, PT ;  /* 0x000000091c00720c */ /* 0x080fe40003f26270 */
[-C--:B------:R-:W-:Y:S02]  /*3800*/  ISETP.GE.AND P2, PT, R26, R9.reuse, PT ;  /* 0x000000091a00720c */ /* 0x080fe40003f46270 */
[----:B------:R-:W-:-:S03]  /*3810*/  ISETP.GE.AND P3, PT, R24, R9, PT ;  /* 0x000000091800720c */ /* 0x000fc60003f66270 */
[----:B------:R-:W-:Y:S10]  /*3820*/  @!P4 BRA `(.L_x_2039) ;  /* 0x0000000000a4c947 */ /* 0x000ff40003800000 */
[----:B------:R-:W-:Y:S01]  /*3830*/  IABS R22, R9 ;  /* 0x0000000900167213 */ /* 0x000fe20000000000 */
[----:B------:R-:W-:Y:S01]  /*3840*/  IMAD.MOV.U32 R20, RZ, RZ, RZ ;  /* 0x000000ffff147224 */ /* 0x000fe200078e00ff */
        /* <DEDUP_REMOVED lines=8> */
[----:B------:R-:W-:-:S04]  /*38d0*/  IMAD R15, R15, R22, RZ ;  /* 0x000000160f0f7224 */ /* 0x000fc800078e02ff */
        /* <DEDUP_REMOVED lines=24> */
[----:B------:R-:W0:Y:S04]  /*3a60*/  LDS R15, [R14+-0x80] ;  /* 0xffff80000e0f7984 */ /* 0x000e280000000800 */
[----:B------:R-:W0:Y:S02]  /*3a70*/  LDG.E.128 R20, desc[UR14][R20.64] ;  /* 0x0000000e14147981 */ /* 0x000e24000c1e1d00 */
[-C--:B0-----:R-:W-:Y:S01]  /*3a80*/  FFMA.FTZ R16, R20, R15.reuse, R16 ;  /* 0x0000000f14107223 */ /* 0x081fe20000010010 */
[-C--:B------:R-:W-:Y:S01]  /*3a90*/  FFMA.FTZ R17, R21, R15.reuse, R17 ;  /* 0x0000000f15117223 */ /* 0x080fe20000010011 */
[-C--:B------:R-:W-:Y:S01]  /*3aa0*/  FFMA.FTZ R18, R22, R15.reuse, R18 ;  /* 0x0000000f16127223 */ /* 0x080fe20000010012 */
[----:B------:R-:W-:-:S07]  /*3ab0*/  FFMA.FTZ R19, R23, R15, R19 ;  /* 0x0000000f17137223 */ /* 0x000fce0000010013 */
.L_x_2039:
[----:B------:R-:W-:Y:S05]  /*3ac0*/  BSYNC B1 ;  /* 0x0000000000017941 */ /* 0x000fea0003800000 */
.L_x_2038:
[----:B------:R-:W-:Y:S04]  /*3ad0*/  BSSY B1, `(.L_x_2040) ;  /* 0x000002b000017945 */ /* 0x000fe80003800000 */
[----:B------:R-:W-:Y:S05]  /*3ae0*/  @!P1 BRA `(.L_x_2041) ;  /* 0x0000000000a49947 */ /* 0x000fea0003800000 */
        /* <DEDUP_REMOVED lines=41> */
.L_x_2041:
[----:B------:R-:W-:Y:S05]  /*3d80*/  BSYNC B1 ;  /* 0x0000000000017941 */ /* 0x000fea0003800000 */
.L_x_2040:
[----:B------:R-:W-:Y:S04]  /*3d90*/  BSSY B1, `(.L_x_2042) ;  /* 0x000002b000017945 */ /* 0x000fe80003800000 */
[----:B------:R-:W-:Y:S05]  /*3da0*/  @!P2 BRA `(.L_x_2043) ;  /* 0x0000000000a4a947 */ /* 0x000fea0003800000 */
[----:B------:R-:W-:Y:S01]  /*3db0*/  IABS R22, R9 ;  /* 0x0000000900167213 */ /* 0x000fe20000000000 */
[----:B------:R-:W-:Y:S01]  /*3dc0*/  HFMA2.MMA R20, -RZ, RZ, 0, 0 ;  /* 0x00000000ff147435 */ /* 0x000fe200000001ff */
        /* <DEDUP_REMOVED lines=33> */
[----:B------:R-:W0:Y:S04]  /*3fe0*/  LDS R15, [R14] ;  /* 0x000000000e0f7984 */ /* 0x000e280000000800 */
[----:B------:R-:W0:Y:S02]  /*3ff0*/  LDG.E.128 R20, desc[UR14][R20.64] ;  /* 0x0000000e14147981 */ /* 0x000e24000c1e1d00 */
[-C--:B0-----:R-:W-:Y:S01]  /*4000*/  FFMA.FTZ R16, R20, R15.reuse, R16 ;  /* 0x0000000f14107223 */ /* 0x081fe20000010010 */
[-C--:B------:R-:W-:Y:S01]  /*4010*/  FFMA.FTZ R17, R21, R15.reuse, R17 ;  /* 0x0000000f15117223 */ /* 0x080fe20000010011 */
[-C--:B------:R-:W-:Y:S01]  /*4020*/  FFMA.FTZ R18, R22, R15.reuse, R18 ;  /* 0x0000000f16127223 */ /* 0x080fe20000010012 */
[----:B------:R-:W-:-:S07]  /*4030*/  FFMA.FTZ R19, R23, R15, R19 ;  /* 0x0000000f17137223 */ /* 0x000fce0000010013 */
.L_x_2043:
[----:B------:R-:W-:Y:S05]  /*4040*/  BSYNC B1 ;  /* 0x0000000000017941 */ /* 0x000fea0003800000 */
.L_x_2042:
        /* <DEDUP_REMOVED lines=43> */
.L_x_2045:
[----:B------:R-:W-:Y:S05]  /*4300*/  BSYNC B1 ;  /* 0x0000000000017941 */ /* 0x000fea0003800000 */
.L_x_2044:
[----:B------:R-:W-:Y:S02]  /*4310*/  VIADD R2, R2, 0x40 ;  /* 0x0000004002027836 */ /* 0x000fe40000000000 */
[----:B------:R-:W-:-:S03]  /*4320*/  VIADD R14, R14, 0x100 ;  /* 0x000001000e0e7836 */ /* 0x000fc60000000000 */
[----:B------:R-:W-:-:S13]  /*4330*/  ISETP.GE.AND P1, PT, R2, UR8, PT ;  /* 0x0000000802007c0c */ /* 0x000fda000bf26270 */
[----:B------:R-:W-:Y:S05]  /*4340*/  @!P1 BRA `(.L_x_2046) ;  /* 0xfffffff400149947 */ /* 0x000fea000383ffff */
.L_x_2032:
[----:B------:R-:W-:Y:S05]  /*4350*/  BSYNC B0 ;  /* 0x0000000000007941 */ /* 0x000fea0003800000 */
.L_x_2031:
[C---:B------:R-:W-:Y:S01]  /*4360*/  LOP3.LUT R2, R12.reuse, 0xffffffc0, RZ, 0xc0, !PT ;  /* 0xffffffc00c027812 */ /* 0x040fe200078ec0ff */
[----:B------:R-:W-:Y:S01]  /*4370*/  BSSY B0, `(.L_x_2047) ;  /* 0x0000045000007945 */ /* 0x000fe20003800000 */
[----:B------:R-:W-:Y:S01]  /*4380*/  ISETP.GT.AND P1, PT, R12, 0x3f, PT ;  /* 0x0000003f0c00780c */ /* 0x000fe20003f24270 */
[----:B------:R-:W-:Y:S01]  /*4390*/  IMAD R3, R3, 0x20, R0 ;  /* 0x0000002003037824 */ /* 0x000fe200078e0200 */
[----:B------:R-:W-:Y:S01]  /*43a0*/  ISETP.NE.AND P2, PT, R2, 0x40, PT ;  /* 0x000000400200780c */ /* 0x000fe20003f45270 */
[----:B------:R-:W-:-:S12]  /*43b0*/  @P0 BRA `(.L_x_2048) ;  /* 0x0000000400000947 */ /* 0x000fd80003800000 */
[----:B------:R-:W1:Y:S01]  /*43c0*/  LDC R2, c[0x0][0x308] ;  /* 0x0000c200ff027b82 */ /* 0x000e620000000800 */
[----:B------:R-:W-:Y:S01]  /*43d0*/  ULDC.64 UR6, c[0x0][0x2f0] ;  /* 0x0000bc0000067ab9 */ /* 0x000fe20000000a00 */
[----:B------:R-:W-:Y:S01]  /*43e0*/  VIADD R13, R0, UR10 ;  /* 0x0000000a000d7c36 */ /* 0x000fe20008000000 */
[----:B------:R-:W-:-:S04]  /*43f0*/  ISETP.NE.U32.AND P0, PT, RZ, UR6, PT ;  /* 0x00000006ff007c0c */ /* 0x000fc8000bf05070 */
[----:B------:R-:W-:-:S13]  /*4400*/  ISETP.NE.AND.EX P0, PT, RZ, UR7, PT, P0 ;  /* 0x00000007ff007c0c */ /* 0x000fda000bf05300 */
[----:B------:R-:W2:Y:S01]  /*4410*/  @P0 LDC R23, c[0x0][0x288] ;  /* 0x0000a200ff170b82 */ /* 0x000ea20000000800 */
[----:B-1----:R-:W-:Y:S02]  /*4420*/  ISETP.NE.AND P3, PT, R2, 0x2, PT ;  /* 0x000000020200780c */ /* 0x002fe40003f65270 */
[----:B------:R-:W2:Y:S05]  /*4430*/  @P0 S2R R2, SR_CTAID.X ;  /* 0x0000000000020919 */ /* 0x000eaa0000002500 */
[----:B------:R-:W1:Y:S08]  /*4440*/  @P0 LDC.64 R24, c[0x0][0x2e8] ;  /* 0x0000ba00ff180b82 */ /* 0x000e700000000a00 */
[----:B0-----:R-:W0:Y:S08]  /*4450*/  @!P3 LDC.64 R14, c[0x0][0x238] ;  /* 0x00008e00ff0ebb82 */ /* 0x001e300000000a00 */
[----:B------:R-:W3:Y:S01]  /*4460*/  @P3 LDC.64 R20, c[0x0][0x238] ;  /* 0x00008e00ff143b82 */ /* 0x000ee20000000a00 */
[----:B0-----:R-:W-:-:S04]  /*4470*/  @!P3 IADD3 R14, P4, R13, R14, RZ ;  /* 0x0000000e0d0eb210 */ /* 0x001fc80007f9e0ff */
[----:B------:R-:W-:-:S03]  /*4480*/  @!P3 LEA.HI.X.SX32 R15, R13, R15, 0x1, P4 ;  /* 0x0000000f0d0fb211 */ /* 0x000fc600020f0eff */
[----:B------:R-:W0:Y:S02]  /*4490*/  @!P3 LDC.64 R28, c[0x0][0x2f8] ;  /* 0x0000be00ff1cbb82 */ /* 0x000e240000000a00 */
[----:B------:R-:W4:Y:S01]  /*44a0*/  @!P3 LDG.E R14, desc[UR14][R14.64] ;  /* 0x0000000e0e0eb981 */ /* 0x000f22000c1e1900 */
[----:B--2---:R-:W-:Y:S02]  /*44b0*/  @P0 IMAD R23, R23, UR4, R2 ;  /* 0x0000000417170c24 */ /* 0x004fe4000f8e0202 */
[----:B---3--:R-:W-:-:S03]  /*44c0*/  @P3 IMAD.WIDE R20, R13, 0x4, R20 ;  /* 0x000000040d143825 */ /* 0x008fc600078e0214 */
[----:B------:R-:W-:-:S03]  /*44d0*/  @P0 LEA R13, R23, R0, 0x5 ;  /* 0x00000000170d0211 */ /* 0x000fc600078e28ff */
[----:B------:R-:W2:Y:S02]  /*44e0*/  @P3 LDG.E.128 R20, desc[UR14][R20.64] ;  /* 0x0000000e14143981 */ /* 0x000ea4000c1e1d00 */
[----:B-1----:R-:W-:-:S06]  /*44f0*/  @P0 IMAD.WIDE R24, R13, 0x4, R24 ;  /* 0x000000040d180825 */ /* 0x002fcc00078e0218 */
[----:B------:R-:W3:Y:S04]  /*4500*/  @P0 LDG.E.128 R24, desc[UR14][R24.64] ;  /* 0x0000000e18180981 */ /* 0x000ee8000c1e1d00 */
[----:B0-----:R0:W2:Y:S01]  /*4510*/  @!P3 LDG.E R28, desc[UR14][R28.64+0x8] ;  /* 0x0000080e1c1cb981 */ /* 0x0010a2000c1e1900 */
[----:B------:R-:W1:Y:S01]  /*4520*/  S2UR UR6, SR_CgaCtaId ;  /* 0x00000000000679c3 */ /* 0x000e620000008800 */
[----:B------:R-:W-:Y:S02]  /*4530*/  UMOV UR5, 0x400 ;  /* 0x0000040000057882 */ /* 0x000fe40000000000 */
[----:B------:R-:W-:Y:S02]  /*4540*/  UIADD3 UR5, UR5, 0xa0, URZ ;  /* 0x000000a005057890 */ /* 0x000fe4000fffe03f */
[----:B------:R-:W-:-:S06]  /*4550*/  UIADD3 UR7, -UR11, UR8, URZ ;  /* 0x000000080b077290 */ /* 0x000fcc000fffe13f */
[----:B0-----:R-:W-:Y:S01]  /*4560*/  IMAD.U32 R29, RZ, RZ, UR7 ;  /* 0x00000007ff1d7e24 */ /* 0x001fe2000f8e00ff */
[----:B-1----:R-:W-:-:S03]  /*4570*/  ULEA UR5, UR6, UR5, 0x18 ;  /* 0x0000000506057291 */ /* 0x002fc6000f8ec03f */
[----:B------:R-:W-:-:S03]  /*4580*/  ULDC.64 UR6, c[0x0][0x250] ;  /* 0x0000940000067ab9 */ /* 0x000fc60000000a00 */
[----:B------:R-:W-:Y:S01]  /*4590*/  IMAD.U32 R10, RZ, RZ, UR5 ;  /* 0x00000005ff0a7e24 */ /* 0x000fe2000f8e00ff */
[----:B----4-:R-:W-:Y:S02]  /*45a0*/  @!P3 PRMT R2, R14, 0x9910, RZ ;  /* 0x000099100e02b816 */ /* 0x010fe400000000ff */
[----:B------:R-:W-:Y:S02]  /*45b0*/  @!P3 SHF.R.U32.HI R13, RZ, 0x18, R14 ;  /* 0x00000018ff0db819 */ /* 0x000fe4000001160e */
[----:B------:R-:W-:Y:S02]  /*45c0*/  @!P3 SHF.R.S32.HI R2, RZ, 0x8, R2 ;  /* 0x00000008ff02b819 */ /* 0x000fe40000011402 */
[----:B------:R-:W-:Y:S01]  /*45d0*/  @!P3 SHF.R.U32.HI R8, RZ, 0x10, R14 ;  /* 0x00000010ff08b819 */ /* 0x000fe2000001160e */
[----:B------:R0:W2:Y:S08]  /*45e0*/  @!P3 I2F.S8 R15, R14 ;  /* 0x0000000e000fb306 */ /* 0x0000b00000001400 */
[----:B------:R1:W4:Y:S01]  /*45f0*/  @!P3 I2F.S8 R30, R8 ;  /* 0x00000008001eb306 */ /* 0x0003220000001400 */
[----:B0-----:R-:W-:-:S02]  /*4600*/  IMAD R14, R9, UR9, R0 ;  /* 0x00000009090e7c24 */ /* 0x001fc4000f8e0200 */
[----:B------:R-:W-:Y:S02]  /*4610*/  IMAD.SHL.U32 R9, R11, 0x20, RZ ;  /* 0x000000200b097824 */ /* 0x000fe400078e00ff */
[----:B------:R-:W-:-:S03]  /*4620*/  IMAD R11, R29, 0x4, R10 ;  /* 0x000000041d0b7824 */ /* 0x000fc600078e020a */
[----:B------:R-:W0:Y:S03]  /*4630*/  @!P3 I2F.S8 R13, R13 ;  /* 0x0000000d000db306 */ /* 0x000e260000001400 */
[----:B------:R-:W3:Y:S05]  /*4640*/  LDS R11, [R11] ;  /* 0x000000000b0b7984 */ /* 0x000eea0000000800 */
[----:B------:R-:W0:Y:S01]  /*4650*/  @!P3 I2F.S16 R2, R2 ;  /* 0x000000020002b306 */ /* 0x000e220000101400 */
[----:B-1----:R-:W-:Y:S01]  /*4660*/  SHF.R.S32.HI R8, RZ, 0x1f, R14 ;  /* 0x0000001fff087819 */ /* 0x002fe2000001140e */
[----:B--2---:R-:W-:Y:S01]  /*4670*/  @!P3 FMUL.FTZ R20, R15, R28 ;  /* 0x0000001c0f14b220 */ /* 0x004fe20000410000 */
[----:B------:R-:W-:Y:S01]  /*4680*/  IADD3 R14, P4, R9, R14, RZ ;  /* 0x0000000e090e7210 */ /* 0x000fe20007f9e0ff */
[-C--:B----4-:R-:W-:Y:S01]  /*4690*/  @!P3 FMUL.FTZ R22, R30, R28.reuse ;  /* 0x0000001c1e16b220 */ /* 0x090fe20000410000 */
[----:B0-----:R-:W-:-:S02]  /*46a0*/  @!P3 FMUL.FTZ R23, R13, R28 ;  /* 0x0000001c0d17b220 */ /* 0x001fc40000410000 */
        /* <DEDUP_REMOVED lines=8> */
[----:B---3--:R-:W-:Y:S01]  /*4730*/  @P0 FMUL.FTZ R4, R4, R24 ;  /* 0x0000001804040220 */ /* 0x008fe20000410000 */
[----:B------:R-:W-:Y:S01]  /*4740*/  @P0 FMUL.FTZ R6, R6, R26 ;  /* 0x0000001a06060220 */ /* 0x000fe20000410000 */
[----:B------:R-:W-:Y:S01]  /*4750*/  @P0 FMUL.FTZ R7, R7, R27 ;  /* 0x0000001b07070220 */ /* 0x000fe20000410000 */
[----:B------:R-:W-:-:S05]  /*4760*/  @P0 FMUL.FTZ R5, R5, R25 ;  /* 0x0000001905050220 */ /* 0x000fca0000410000 */
[----:B------:R1:W-:Y:S01]  /*4770*/  STG.E.128 desc[UR14][R8.64], R4 ;  /* 0x0000000408007986 */ /* 0x0003e2000c101d0e */
[C---:B------:R-:W-:Y:S01]  /*4780*/  FFMA.FTZ R16, R11.reuse, R4, R16 ;  /* 0x000000040b107223 */ /* 0x040fe20000010010 */
[C---:B------:R-:W-:Y:S01]  /*4790*/  FFMA.FTZ R18, R11.reuse, R6, R18 ;  /* 0x000000060b127223 */ /* 0x040fe20000010012 */
[C---:B------:R-:W-:Y:S01]  /*47a0*/  FFMA.FTZ R19, R11.reuse, R7, R19 ;  /* 0x000000070b137223 */ /* 0x040fe20000010013 */
[----:B------:R-:W-:-:S07]  /*47b0*/  FFMA.FTZ R17, R11, R5, R17 ;  /* 0x000000050b117223 */ /* 0x000fce0000010011 */
.L_x_2048:
[----:B------:R-:W-:Y:S05]  /*47c0*/  BSYNC B0 ;  /* 0x0000000000007941 */ /* 0x000fea0003800000 */
.L_x_2047:
[----:B------:R-:W-:Y:S01]  /*47d0*/  BAR.SYNC.DEFER_BLOCKING 0x0 ;  /* 0x0000000000007b1d */ /* 0x000fe20000010000 */
[----:B------:R-:W-:Y:S02]  /*47e0*/  LEA R3, R3, R10, 0x2 ;  /* 0x0000000a03037211 */ /* 0x000fe400078e10ff */
[----:B------:R-:W-:-:S04]  /*47f0*/  LOP3.LUT R2, R12, 0xffffffe0, RZ, 0xc0, !PT ;  /* 0xffffffe00c027812 */ /* 0x000fc800078ec0ff */
[----:B------:R-:W-:Y:S02]  /*4800*/  ISETP.NE.AND P0, PT, R2, 0x20, PT ;  /* 0x000000200200780c */ /* 0x000fe40003f05270 */
[C---:B------:R-:W-:Y:S01]  /*4810*/  LOP3.LUT R2, R12.reuse, 0xfffffff0, RZ, 0xc0, !PT ;  /* 0xfffffff00c027812 */ /* 0x040fe200078ec0ff */
[----:B------:R-:W-:Y:S01]  /*4820*/  @!P2 STS.128 [R3+-0x400], R16 ;  /* 0xfffc00100300a388 */ /* 0x000fe20000000c00 */
[----:B------:R-:W-:Y:S01]  /*4830*/  BAR.SYNC.DEFER_BLOCKING 0x0 ;  /* 0x0000000000007b1d */ /* 0x000fe20000010000 */
[----:B------:R-:W-:-:S05]  /*4840*/  ISETP.GT.AND P2, PT, R12, 0x1f, PT ;  /* 0x0000001f0c00780c */ /* 0x000fca0003f44270 */
[----:B-1---5:R-:W1:Y:S02]  /*4850*/  @!P1 LDS.128 R4, [R3] ;  /* 0x0000000003049984 */ /* 0x022e640000000c00 */
[----:B-1----:R-:W-:Y:S01]  /*4860*/  @!P1 FADD.FTZ R16, R16, R4 ;  /* 0x0000000410109221 */ /* 0x002fe20000010000 */
        /* <DEDUP_REMOVED lines=9> */
[----:B------:R-:W1:Y:S02]  /*4900*/  @!P2 LDS.128 R4, [R3] ;  /* 0x000000000304a984 */ /* 0x000e640000000c00 */
[----:B-1----:R-:W-:Y:S01]  /*4910*/  @!P2 FADD.FTZ R16, R16, R4 ;  /* 0x000000041010a221 */ /* 0x002fe20000010000 */
        /* <DEDUP_REMOVED lines=9> */
[----:B------:R-:W1:Y:S02]  /*49b0*/  @!P1 LDS.128 R4, [R3] ;  /* 0x0000000003049984 */ /* 0x000e640000000c00 */
[----:B-1----:R-:W-:Y:S01]  /*49c0*/  @!P1 FADD.FTZ R16, R16, R4 ;  /* 0x0000000410109221 */ /* 0x002fe20000010000 */
        /* <DEDUP_REMOVED lines=11> */
[----:B-12---:R-:W-:Y:S01]  /*4a80*/  @!P2 FADD.FTZ R16, R16, R4 ;  /* 0x000000041010a221 */ /* 0x006fe20000010000 */
[----:B------:R-:W-:Y:S01]  /*4a90*/  @!P2 FADD.FTZ R17, R17, R5 ;  /* 0x000000051111a221 */ /* 0x000fe20000010000 */
[----:B------:R-:W-:Y:S01]  /*4aa0*/  @!P2 FADD.FTZ R18, R18, R6 ;  /* 0x000000061212a221 */ /* 0x000fe20000010000 */
[----:B------:R-:W-:Y:S01]  /*4ab0*/  @!P2 FADD.FTZ R19, R19, R7 ;  /* 0x000000071313a221 */ /* 0x000fe20000010000 */
[----:B---3--:R-:W-:-:S13]  /*4ac0*/  ISETP.NE.AND P0, PT, R2, 0x2, PT ;  /* 0x000000020200780c */ /* 0x008fda0003f05270 */
[----:B------:R-:W1:Y:S01]  /*4ad0*/  @P0 LDC.64 R2, c[0x0][0x210] ;  /* 0x00008400ff020b82 */ /* 0x000e620000000a00 */
[----:B------:R-:W-:-:S04]  /*4ae0*/  @P0 VIADD R9, R0, UR9 ;  /* 0x0000000900090c36 */ /* 0x000fc80008000000 */
[----:B-1----:R-:W-:-:S05]  /*4af0*/  @P0 IMAD.WIDE R2, R9, 0x4, R2 ;  /* 0x0000000409020825 */ /* 0x002fca00078e0202 */
[----:B------:R1:W-:Y:S01]  /*4b00*/  @P0 STG.E.128 desc[UR14][R2.64], R16 ;  /* 0x0000001002000986 */ /* 0x0003e2000c101d0e */
[----:B------:R-:W-:Y:S05]  /*4b10*/  @P0 EXIT ;  /* 0x000000000000094d */ /* 0x000fea0003800000 */
[----:B-1----:R-:W1:Y:S01]  /*4b20*/  LDC.64 R2, c[0x0][0x300] ;  /* 0x0000c000ff027b82 */ /* 0x002e620000000a00 */
[----:B------:R-:W-:Y:S01]  /*4b30*/  VIADD R6, R0, UR9 ;  /* 0x0000000900067c36 */ /* 0x000fe20008000000 */
[----:B------:R-:W-:Y:S01]  /*4b40*/  ULDC.64 UR4, c[0x0][0x210] ;  /* 0x0000840000047ab9 */ /* 0x000fe20000000a00 */
[----:B-1----:R-:W2:Y:S02]  /*4b50*/  LDG.E R2, desc[UR14][R2.64] ;  /* 0x0000000e02027981 */ /* 0x002ea4000c1e1900 */
[C---:B--2---:R-:W-:Y:S01]  /*4b60*/  FMUL.FTZ R16, R2.reuse, R16 ;  /* 0x0000001002107220 */ /* 0x044fe20000410000 */
[C---:B------:R-:W-:Y:S01]  /*4b70*/  FMUL.FTZ R17, R2.reuse, R17 ;  /* 0x0000001102117220 */ /* 0x040fe20000410000 */
[C---:B------:R-:W-:Y:S01]  /*4b80*/  FMUL.FTZ R18, R2.reuse, R18 ;  /* 0x0000001202127220 */ /* 0x040fe20000410000 */
[----:B------:R-:W-:-:S03]  /*4b90*/  FMUL.FTZ R19, R2, R19 ;  /* 0x0000001302137220 */ /* 0x000fc60000410000 */
[----:B------:R-:W1:Y:S08]  /*4ba0*/  F2I.S8.NTZ R16, R16 ;  /* 0x0000001000107305 */ /* 0x000e700000202100 */
        /* <DEDUP_REMOVED lines=8> */
[----:B-1----:R-:W-:Y:S02]  /*4c30*/  PRMT R4, R18, 0x8880, RZ ;  /* 0x0000888012047816 */ /* 0x002fe400000000ff */
[----:B------:R-:W-:Y:S02]  /*4c40*/  PRMT R3, R3, 0x7604, R2 ;  /* 0x0000760403037816 */ /* 0x000fe40000000002 */
[----:B------:R-:W-:Y:S02]  /*4c50*/  PRMT R0, R4, 0x7710, RZ ;  /* 0x0000771004007816 */ /* 0x000fe400000000ff */
[----:B------:R-:W-:-:S02]  /*4c60*/  IADD3 R2, P0, R6, UR4, RZ ;  /* 0x0000000406027c10 */ /* 0x000fc4000ff1e0ff */
[----:B--2---:R-:W-:-:S04]  /*4c70*/  PRMT R5, R19, 0x8880, RZ ;  /* 0x0000888013057816 */ /* 0x004fc800000000ff */
[----:B------:R-:W-:Y:S02]  /*4c80*/  PRMT R4, R5, 0x7710, RZ ;  /* 0x0000771005047816 */ /* 0x000fe400000000ff */
[----:B------:R-:W-:Y:S02]  /*4c90*/  PRMT R5, R0, 0x7054, R3 ;  /* 0x0000705400057816 */ /* 0x000fe40000000003 */
[----:B------:R-:W-:Y:S02]  /*4ca0*/  LEA.HI.X.SX32 R3, R6, UR5, 0x1, P0 ;  /* 0x0000000506037c11 */ /* 0x000fe400080f0eff */
[----:B------:R-:W-:-:S05]  /*4cb0*/  PRMT R5, R4, 0x654, R5 ;  /* 0x0000065404057816 */ /* 0x000fca0000000005 */
[----:B------:R-:W-:Y:S01]  /*4cc0*/  STG.E desc[UR14][R2.64], R5 ;  /* 0x0000000502007986 */ /* 0x000fe2000c10190e */
[----:B------:R-:W-:Y:S05]  /*4cd0*/  EXIT ;  /* 0x000000000000794d */ /* 0x000fea0003800000 */
.L_x_2004:
[----:B------:R-:W-:Y:S01]  /*4ce0*/  HFMA2.MMA R54, -RZ, RZ, 0, 9.5367431640625e-07 ;  /* 0x00000010ff367435 */ /* 0x000fe200000001ff */
[----:B------:R-:W-:Y:S02]  /*4cf0*/  IMAD.MOV.U32 R57, RZ, RZ, R6 ;  /* 0x000000ffff397224 */ /* 0x000fe400078e0006 */
[----:B------:R-:W-:Y:S02]  /*4d00*/  IMAD.MOV.U32 R47, RZ, RZ, 0x1f ;  /* 0x0000001fff2f7424 */ /* 0x000fe400078e00ff */
[----:B------:R-:W-:-:S07]  /*4d10*/  IMAD.MOV.U32 R46, RZ, RZ, -0x1 ;  /* 0xffffffffff2e7424 */ /* 0x000fce00078e00ff */
[----:B0-----:R-:W-:Y:S05]  /*4d20*/  WARPSYNC.COLLECTIVE R46, `(.L_x_2049) ;  /* 0x000000002e087348 */ /* 0x001fea0003c00000 */
[----:B------:R1:W2:Y:S02]  /*4d30*/  SHFL.BFLY P1, R55, R57, R54, R47 ;  /* 0x0c00003639377389 */ /* 0x0002a4000002002f */
[----:B012---:R-:W-:Y:S01]  /*4d40*/  ENDCOLLECTIVE ;  /* 0x000000000000791b */ /* 0x007fe20003800000 */
.L_x_2049:
[----:B------:R-:W-:Y:S02]  /*4d50*/  IMAD.MOV.U32 R54, RZ, RZ, 0x8 ;  /* 0x00000008ff367424 */ /* 0x000fe400078e00ff */
[----:B------:R-:W-:-:S04]  /*4d60*/  FADD.FTZ R2, R6, R55 ;  /* 0x0000003706027221 */ /* 0x000fc80000010000 */
[----:B------:R-:W-:-:S07]  /*4d70*/  IMAD.MOV.U32 R57, RZ, RZ, R2 ;  /* 0x000000ffff397224 */ /* 0x000fce00078e0002 */
[----:B------:R-:W-:Y:S05]  /*4d80*/  WARPSYNC.COLLECTIVE R46, `(.L_x_2050) ;  /* 0x000000002e087348 */ /* 0x000fea0003c00000 */
[----:B------:R0:W1:Y:S02]  /*4d90*/  SHFL.BFLY P1, R55, R57, R54, R47 ;  /* 0x0c00003639377389 */ /* 0x000064000002002f */
[----:B01----:R-:W-:Y:S01]  /*4da0*/  ENDCOLLECTIVE ;  /* 0x000000000000791b */ /* 0x003fe20003800000 */
.L_x_2050:
[----:B------:R-:W-:Y:S02]  /*4db0*/  IMAD.MOV.U32 R54, RZ, RZ, 0x4 ;  /* 0x00000004ff367424 */ /* 0x000fe400078e00ff */
[----:B------:R-:W-:-:S05]  /*4dc0*/  FADD.FTZ R3, R2, R55 ;  /* 0x0000003702037221 */ /* 0x000fca0000010000 */
[----:B------:R-:W-:-:S07]  /*4dd0*/  MOV R57, R3 ;  /* 0x0000000300397202 */ /* 0x000fce0000000f00 */
[----:B------:R-:W-:Y:S05]  /*4de0*/  WARPSYNC.COLLECTIVE R46, `(.L_x_2051) ;  /* 0x000000002e087348 */ /* 0x000fea0003c00000 */
[----:B------:R0:W1:Y:S02]  /*4df0*/  SHFL.BFLY P1, R55, R57, R54, R47 ;  /* 0x0c00003639377389 */ /* 0x000064000002002f */
[----:B01----:R-:W-:Y:S01]  /*4e00*/  ENDCOLLECTIVE ;  /* 0x000000000000791b */ /* 0x003fe20003800000 */
.L_x_2051:
[----:B------:R-:W-:Y:S02]  /*4e10*/  IMAD.MOV.U32 R54, RZ, RZ, 0x2 ;  /* 0x00000002ff367424 */ /* 0x000fe400078e00ff */
[----:B------:R-:W-:-:S04]  /*4e20*/  FADD.FTZ R4, R3, R55 ;  /* 0x0000003703047221 */ /* 0x000fc80000010000 */
[----:B------:R-:W-:-:S07]  /*4e30*/  IMAD.MOV.U32 R57, RZ, RZ, R4 ;  /* 0x000000ffff397224 */ /* 0x000fce00078e0004 */
[----:B------:R-:W-:Y:S05]  /*4e40*/  WARPSYNC.COLLECTIVE R46, `(.L_x_2052) ;  /* 0x000000002e087348 */ /* 0x000fea0003c00000 */
[----:B------:R0:W1:Y:S02]  /*4e50*/  SHFL.BFLY P1, R55, R57, R54, R47 ;  /* 0x0c00003639377389 */ /* 0x000064000002002f */
[----:B01----:R-:W-:Y:S01]  /*4e60*/  ENDCOLLECTIVE ;  /* 0x000000000000791b */ /* 0x003fe20003800000 */
.L_x_2052:
[----:B------:R-:W-:Y:S01]  /*4e70*/  HFMA2.MMA R54, -RZ, RZ, 0, 5.9604644775390625e-08 ;  /* 0x00000001ff367435 */ /* 0x000fe200000001ff */
[----:B------:R-:W-:-:S04]  /*4e80*/  FADD.FTZ R7, R4, R55 ;  /* 0x0000003704077221 */ /* 0x000fc80000010000 */
[----:B------:R-:W-:-:S07]  /*4e90*/  IMAD.MOV.U32 R57, RZ, RZ, R7 ;  /* 0x000000ffff397224 */ /* 0x000fce00078e0007 */
[----:B------:R-:W-:Y:S05]  /*4ea0*/  WARPSYNC.COLLECTIVE R46, `(.L_x_2053) ;  /* 0x000000002e087348 */ /* 0x000fea0003c00000 */
[----:B------:R0:W1:Y:S02]  /*4eb0*/  SHFL.BFLY P1, R55, R57, R54, R47 ;  /* 0x0c00003639377389 */ /* 0x000064000002002f */
[----:B01----:R-:W-:Y:S01]  /*4ec0*/  ENDCOLLECTIVE ;  /* 0x000000000000791b */ /* 0x003fe20003800000 */
.L_x_2053:
[----:B------:R-:W-:Y:S05]  /*4ed0*/  BRA `(.L_x_2054) ;  /* 0xffffffc0005c7947 */ /* 0x000fea000383ffff */
.L_x_2009:
[----:B------:R-:W-:Y:S01]  /*4ee0*/  BSSY B1, `(.L_x_2055) ;  /* 0x0000007000017945 */ /* 0x000fe20003800000 */
[----:B------:R-:W-:Y:S02]  /*4ef0*/  IMAD.MOV.U32 R54, RZ, RZ, 0x1 ;  /* 0x00000001ff367424 */ /* 0x000fe400078e00ff */
[----:B------:R-:W-:Y:S02]  /*4f00*/  IMAD.MOV.U32 R47, RZ, RZ, 0x1f ;  /* 0x0000001fff2f7424 */ /* 0x000fe400078e00ff */
[----:B------:R-:W-:-:S07]  /*4f10*/  IMAD.MOV.U32 R46, RZ, RZ, -0x1 ;  /* 0xffffffffff2e7424 */ /* 0x000fce00078e00ff */
[----:B------:R-:W-:Y:S05]  /*4f20*/  WARPSYNC.COLLECTIVE R46, `(.L_x_2056) ;  /* 0x000000002e087348 */ /* 0x000fea0003c00000 */
[----:B------:R0:W1:Y:S02]  /*4f30*/  SHFL.BFLY P1, R55, R57, R54, R47 ;  /* 0x0c00003639377389 */ /* 0x000064000002002f */
[----:B01----:R-:W-:Y:S01]  /*4f40*/  ENDCOLLECTIVE ;  /* 0x000000000000791b */ /* 0x003fe20003800000 */
.L_x_2056:
[----:B------:R-:W-:Y:S05]  /*4f50*/  BSYNC B1 ;  /* 0x0000000000017941 */ /* 0x000fea0003800000 */
.L_x_2055:
[----:B------:R-:W-:Y:S05]  /*4f60*/  BRA `(.L_x_2057) ;  /* 0xffffffcc00dc7947 */ /* 0x000fea000383ffff */
.L_x_2013:
[----:B------:R-:W-:Y:S01]  /*4f70*/  BSSY B0, `(.L_x_2058) ;  /* 0x0000008000007945 */ /* 0x000fe20003800000 */
[----:B0-----:R-:W-:Y:S01]  /*4f80*/  IMAD.MOV.U32 R57, RZ, RZ, R50 ;  /* 0x000000ffff397224 */ /* 0x001fe200078e0032 */
[----:B------:R-:W-:Y:S01]  /*4f90*/  MOV R54, 0x10 ;  /* 0x0000001000367802 */ /* 0x000fe20000000f00 */
[----:B------:R-:W-:Y:S02]  /*4fa0*/  IMAD.MOV.U32 R47, RZ, RZ, 0x1f ;  /* 0x0000001fff2f7424 */ /* 0x000fe400078e00ff */
[----:B------:R-:W-:-:S07]  /*4fb0*/  IMAD.MOV.U32 R46, RZ, RZ, -0x1 ;  /* 0xffffffffff2e7424 */ /* 0x000fce00078e00ff */
[----:B--2---:R-:W-:Y:S05]  /*4fc0*/  WARPSYNC.COLLECTIVE R46, `(.L_x_2059) ;  /* 0x000000002e087348 */ /* 0x004fea0003c00000 */
[----:B------:R0:W1:Y:S02]  /*4fd0*/  SHFL.BFLY P1, R55, R57, R54, R47 ;  /* 0x0c00003639377389 */ /* 0x000064000002002f */
[----:B012---:R-:W-:Y:S01]  /*4fe0*/  ENDCOLLECTIVE ;  /* 0x000000000000791b */ /* 0x007fe20003800000 */
.L_x_2059:
[----:B------:R-:W-:Y:S05]  /*4ff0*/  BSYNC B0 ;  /* 0x0000000000007941 */ /* 0x000fea0003800000 */
.L_x_2058:
[----:B------:R-:W-:Y:S01]  /*5000*/  FMNMX.FTZ R0, R55, R50, !PT ;  /* 0x0000003237007209 */ /* 0x000fe20007810000 */
[----:B------:R-:W-:Y:S01]  /*5010*/  HFMA2.MMA R54, -RZ, RZ, 0, 4.76837158203125e-07 ;  /* 0x00000008ff367435 */ /* 0x000fe200000001ff */
[----:B------:R-:W-:Y:S02]  /*5020*/  IMAD.MOV.U32 R47, RZ, RZ, 0x1f ;  /* 0x0000001fff2f7424 */ /* 0x000fe400078e00ff */
[----:B------:R-:W-:Y:S02]  /*5030*/  IMAD.MOV.U32 R46, RZ, RZ, -0x1 ;  /* 0xffffffffff2e7424 */ /* 0x000fe400078e00ff */
[----:B------:R-:W-:-:S07]  /*5040*/  IMAD.MOV.U32 R57, RZ, RZ, R0 ;  /* 0x000000ffff397224 */ /* 0x000fce00078e0000 */
[----:B------:R-:W-:Y:S05]  /*5050*/  WARPSYNC.COLLECTIVE R46, `(.L_x_2060) ;  /* 0x000000002e087348 */ /* 0x000fea0003c00000 */
[----:B------:R0:W1:Y:S02]  /*5060*/  SHFL.BFLY P1, R55, R57, R54, R47 ;  /* 0x0c00003639377389 */ /* 0x000064000002002f */
[----:B01----:R-:W-:Y:S01]  /*5070*/  ENDCOLLECTIVE ;  /* 0x000000000000791b */ /* 0x003fe20003800000 */
.L_x_2060:
[----:B------:R-:W-:Y:S02]  /*5080*/  MOV R54, 0x4 ;  /* 0x0000000400367802 */ /* 0x000fe40000000f00 */
[----:B------:R-:W-:-:S05]  /*5090*/  FMNMX.FTZ R2, R0, R55, !PT ;  /* 0x0000003700027209 */ /* 0x000fca0007810000 */
[----:B------:R-:W-:-:S07]  /*50a0*/  IMAD.MOV.U32 R57, RZ, RZ, R2 ;  /* 0x000000ffff397224 */ /* 0x000fce00078e0002 */
[----:B------:R-:W-:Y:S05]  /*50b0*/  WARPSYNC.COLLECTIVE R46, `(.L_x_2061) ;  /* 0x000000002e087348 */ /* 0x000fea0003c00000 */
[----:B------:R0:W1:Y:S02]  /*50c0*/  SHFL.BFLY P1, R55, R57, R54, R47 ;  /* 0x0c00003639377389 */ /* 0x000064000002002f */
[----:B01----:R-:W-:Y:S01]  /*50d0*/  ENDCOLLECTIVE ;  /* 0x000000000000791b */ /* 0x003fe20003800000 */
.L_x_2061:
[----:B------:R-:W-:Y:S01]  /*50e0*/  IMAD.MOV.U32 R54, RZ, RZ, 0x2 ;  /* 0x00000002ff367424 */ /* 0x000fe200078e00ff */
[----:B------:R-:W-:-:S05]  /*50f0*/  FMNMX.FTZ R4, R2, R55, !PT ;  /* 0x0000003702047209 */ /* 0x000fca0007810000 */
[----:B------:R-:W-:-:S07]  /*5100*/  IMAD.MOV.U32 R57, RZ, RZ, R4 ;  /* 0x000000ffff397224 */ /* 0x000fce00078e0004 */
[----:B------:R-:W-:Y:S05]  /*5110*/  WARPSYNC.COLLECTIVE R46, `(.L_x_2062) ;  /* 0x000000002e087348 */ /* 0x000fea0003c00000 */
[----:B------:R0:W1:Y:S02]  /*5120*/  SHFL.BFLY P1, R55, R57, R54, R47 ;  /* 0x0c00003639377389 */ /* 0x000064000002002f */
[----:B01----:R-:W-:Y:S01]  /*5130*/  ENDCOLLECTIVE ;  /* 0x000000000000791b */ /* 0x003fe20003800000 */
.L_x_2062:
[----:B------:R-:W-:Y:S05]  /*5140*/  BRA `(.L_x_2063) ;  /* 0xffffffd000087947 */ /* 0x000fea000383ffff */
.L_x_2064:
        /* <DEDUP_REMOVED lines=11> */
.L_x_2369:


//--------------------- .text._ZN4mmha33masked_multihead_attention_kernelIfLi32ELi32ELi4ELi8ELi64ELb0ELb1EEEv26Multihead_attention_paramsIT_XT5_EE --------------------------
	.section	.text._ZN4mmha33masked_multihead_attention_kernelIfLi32ELi32ELi4ELi8ELi64ELb0ELb1EEEv26Multihead_attention_paramsIT_XT5_EE,"ax",@progbits
	.align	128
        .global         _ZN4mmha33masked_multihead_attention_kernelIfLi32ELi32ELi4ELi8ELi64ELb0ELb1EEEv26Multihead_attention_paramsIT_XT5_EE
        .type           _ZN4mmha33masked_multihead_attention_kernelIfLi32ELi32ELi4ELi8ELi64ELb0ELb1EEEv26Multihead_attention_paramsIT_XT5_EE,@function
        .size           _ZN4mmha33masked_multihead_attention_kernelIfLi32ELi32ELi4ELi8ELi64ELb0ELb1EEEv26Multihead_attention_paramsIT_XT5_EE,(.L_x_2370 - _ZN4mmha33masked_multihead_attention_kernelIfLi32ELi32ELi4ELi8ELi64ELb0ELb1EEEv26Multihead_attention_paramsIT_XT5_EE)
        .other          _ZN4mmha33masked_multihead_attention_kernelIfLi32ELi32ELi4ELi8ELi64ELb0ELb1EEEv26Multihead_attention_paramsIT_XT5_EE,@"STO_CUDA_ENTRY STV_DEFAULT"
_ZN4mmha33masked_multihead_attention_kernelIfLi32ELi32ELi4ELi8ELi64ELb0ELb1EEEv26Multihead_attention_paramsIT_XT5_EE:
.text._ZN4mmha33masked_multihead_attention_kernelIfLi32ELi32ELi4ELi8ELi64ELb0ELb1EEEv26Multihead_attention_paramsIT_XT5_EE:
        /* <DEDUP_REMOVED lines=14> */
.L_x_2065:
[----:B------:R-:W1:Y:S01]  /*00e0*/  LDC R6, c[0x0][0x280] ;  /* 0x0000a000ff067b82 */ /* 0x000e620000000800 */
[----:B------:R-:W-:Y:S01]  /*00f0*/  ULDC.64 UR4, c[0x0][0x330] ;  /* 0x0000cc0000047ab9 */ /* 0x000fe20000000a00 */
[----:B------:R-:W2:Y:S01]  /*0100*/  S2R R8, SR_CTAID.Y ;  /* 0x0000000000087919 */ /* 0x000ea20000002600 */
[----:B------:R-:W-:Y:S01]  /*0110*/  UISETP.NE.U32.AND UP0, UPT, UR4, URZ, UPT ;  /* 0x0000003f0400728c */ /* 0x000fe2000bf05070 */
[----:B------:R-:W-:Y:S01]  /*0120*/  ULDC UR17, c[0x0][0x284] ;  /* 0x0000a10000117ab9 */ /* 0x000fe20000000800 */
[----:B------:R-:W-:Y:S02]  /*0130*/  ULDC UR10, c[0x0][0x278] ;  /* 0x00009e00000a7ab9 */ /* 0x000fe40000000800 */
[----:B------:R-:W-:-:S06]  /*0140*/  UISETP.NE.AND.EX UP0, UPT, UR5, URZ, UPT, UP0 ;  /* 0x0000003f0500728c */ /* 0x000fcc000bf05300 */
[----:B------:R-:W-:-:S05]  /*0150*/  PLOP3.LUT P4, PT, PT, PT, UP0, 0x80, 0x0 ;  /* 0x000000000000781c */ /* 0x000fca0003f8f008 */
[----:B------:R-:W-:Y:S02]  /*0160*/  @UP0 ULDC.64 UR4, c[0x0][0x330] ;  /* 0x0000cc0000040ab9 */ /* 0x000fe40000000a00 */
[----:B0-----:R-:W-:Y:S01]  /*0170*/  @UP0 UIMAD.WIDE UR4, UR12, 0x4, UR4 ;  /* 0x000000040c0408a5 */ /* 0x001fe2000f8e0204 */
[----:B-1----:R-:W-:-:S05]  /*0180*/  IABS R7, R6 ;  /* 0x0000000600077213 */ /* 0x002fca0000000000 */
[----:B------:R-:W-:Y:S01]  /*0190*/  IMAD.U32 R2, RZ, RZ, UR4 ;  /* 0x00000004ff027e24 */ /* 0x000fe2000f8e00ff */
[----:B------:R-:W-:Y:S01]  /*01a0*/  @UP0 ULDC UR4, c[0x0][0x2c0] ;  /* 0x0000b00000040ab9 */ /* 0x000fe20000000800 */
[----:B------:R-:W0:Y:S01]  /*01b0*/  I2F.RP R0, R7 ;  /* 0x0000000700007306 */ /* 0x000e220000209400 */
[----:B------:R-:W-:Y:S01]  /*01c0*/  IMAD.U32 R3, RZ, RZ, UR5 ;  /* 0x00000005ff037e24 */ /* 0x000fe2000f8e00ff */
[----:B------:R-:W1:Y:S01]  /*01d0*/  S2UR UR18, SR_CTAID.X ;  /* 0x00000000001279c3 */ /* 0x000e620000002500 */
[----:B------:R-:W-:-:S03]  /*01e0*/  ULDC UR5, c[0x0][0x288] ;  /* 0x0000a20000057ab9 */ /* 0x000fc60000000800 */
[----:B------:R3:W4:Y:S02]  /*01f0*/  @P4 LDG.E R11, desc[UR14][R2.64] ;  /* 0x0000000e020b4981 */ /* 0x000724000c1e1900 */
[----:B0-----:R-:W0:Y:S02]  /*0200*/  MUFU.RCP R0, R0 ;  /* 0x0000000000007308 */ /* 0x001e240000001000 */
[----:B0-----:R-:W-:-:S06]  /*0210*/  VIADD R4, R0, 0xffffffe ;  /* 0x0ffffffe00047836 */ /* 0x001fcc0000000000 */
[----:B------:R0:W5:Y:S02]  /*0220*/  F2I.FTZ.U32.TRUNC.NTZ R5, R4 ;  /* 0x0000000400057305 */ /* 0x000164000021f000 */
[----:B0-----:R-:W-:Y:S01]  /*0230*/  IMAD.MOV.U32 R4, RZ, RZ, RZ ;  /* 0x000000ffff047224 */ /* 0x001fe200078e00ff */
[----:B-----5:R-:W-:-:S05]  /*0240*/  IADD3 R0, RZ, -R5, RZ ;  /* 0x80000005ff007210 */ /* 0x020fca0007ffe0ff */
[----:B------:R-:W-:Y:S01]  /*0250*/  IMAD R9, R0, R7, RZ ;  /* 0x0000000700097224 */ /* 0x000fe200078e02ff */
[----:B--2---:R-:W-:-:S03]  /*0260*/  IABS R0, R8 ;  /* 0x0000000800007213 */ /* 0x004fc60000000000 */
[----:B------:R-:W-:Y:S02]  /*0270*/  IMAD.HI.U32 R4, R5, R9, R4 ;  /* 0x0000000905047227 */ /* 0x000fe400078e0004 */
[----:B------:R-:W0:Y:S04]  /*0280*/  LDC.64 R8, c[0x0][0x2f0] ;  /* 0x0000bc00ff087b82 */ /* 0x000e280000000a00 */
        /* <DEDUP_REMOVED lines=9> */
[----:B---3--:R-:W0:Y:S03]  /*0320*/  @P0 LDC.64 R2, c[0x0][0x2f0] ;  /* 0x0000bc00ff020b82 */ /* 0x008e260000000a00 */
[----:B------:R-:W-:Y:S01]  /*0330*/  ISETP.GE.AND P3, PT, R0, RZ, PT ;  /* 0x000000ff0000720c */ /* 0x000fe20003f66270 */
[----:B------:R-:W-:Y:S01]  /*0340*/  @!P2 VIADD R4, R4, 0x1 ;  /* 0x000000010404a836 */ /* 0x000fe20000000000 */
[----:B------:R-:W-:-:S05]  /*0350*/  ISETP.NE.AND P2, PT, R6, RZ, PT ;  /* 0x000000ff0600720c */ /* 0x000fca0003f45270 */
[----:B------:R-:W-:-:S06]  /*0360*/  @P1 VIADD R4, R4, 0x1 ;  /* 0x0000000104041836 */ /* 0x000fcc0000000000 */
[----:B------:R-:W-:Y:S02]  /*0370*/  @!P3 IADD3 R4, -R4, RZ, RZ ;  /* 0x000000ff0404b210 */ /* 0x000fe40007ffe1ff */
[----:B------:R-:W-:-:S05]  /*0380*/  @!P2 LOP3.LUT R4, RZ, R6, RZ, 0x33, !PT ;  /* 0x00000006ff04a212 */ /* 0x000fca00078e33ff */
[----:B0-----:R-:W-:-:S06]  /*0390*/  @P0 IMAD.WIDE R2, R4, 0x4, R2 ;  /* 0x0000000404020825 */ /* 0x001fcc00078e0202 */
[----:B------:R0:W2:Y:S01]  /*03a0*/  @P0 LDG.E R3, desc[UR14][R2.64] ;  /* 0x0000000e02030981 */ /* 0x0000a2000c1e1900 */
[----:B------:R-:W-:-:S05]  /*03b0*/  IMAD.U32 R0, RZ, RZ, UR17 ;  /* 0x00000011ff007e24 */ /* 0x000fca000f8e00ff */
[----:B------:R-:W-:-:S04]  /*03c0*/  IABS R5, R0 ;  /* 0x0000000000057213 */ /* 0x000fc80000000000 */
[----:B------:R-:W3:Y:S08]  /*03d0*/  I2F.RP R0, R5 ;  /* 0x0000000500007306 */ /* 0x000ef00000209400 */
[----:B---3--:R-:W3:Y:S02]  /*03e0*/  MUFU.RCP R0, R0 ;  /* 0x0000000000007308 */ /* 0x008ee40000001000 */
[----:B---3--:R-:W-:Y:S01]  /*03f0*/  VIADD R10, R0, 0xffffffe ;  /* 0x0ffffffe000a7836 */ /* 0x008fe20000000000 */
[----:B-1----:R-:W-:-:S02]  /*0400*/  UIMAD UR9, UR12, UR5, UR18 ;  /* 0x000000050c0972a4 */ /* 0x002fc4000f8e0212 */
[----:B------:R-:W-:Y:S02]  /*0410*/  USHF.L.U32 UR6, UR18, 0x5, URZ ;  /* 0x0000000512067899 */ /* 0x000fe4000800063f */
[----:B------:R-:W-:Y:S02]  /*0420*/  USHF.L.U32 UR9, UR9, 0x5, URZ ;  /* 0x0000000509097899 */ /* 0x000fe4000800063f */
[----:B------:R-:W-:Y:S01]  /*0430*/  UIMAD UR13, UR12, UR17, URZ ;  /* 0x000000110c0d72a4 */ /* 0x000fe2000f8e023f */
[----:B------:R-:W-:Y:S03]  /*0440*/  BSSY B0, `(.L_x_2066) ;  /* 0x0000033000007945 */ /* 0x000fe60003800000 */
[----:B------:R-:W-:Y:S01]  /*0450*/  USHF.R.S32.HI UR16, URZ, 0x1f, UR13 ;  /* 0x0000001f3f107899 */ /* 0x000fe2000801140d */
[----:B------:R-:W-:Y:S01]  /*0460*/  IMAD R7, R4, UR5, RZ ;  /* 0x0000000504077c24 */ /* 0x000fe2000f8e02ff */
[----:B----4-:R-:W-:-:S02]  /*0470*/  @P4 R2UR UR8, R11 ;  /* 0x000000000b0842ca */ /* 0x010fc400000e0000 */
[----:B------:R-:W0:Y:S11]  /*0480*/  F2I.FTZ.U32.TRUNC.NTZ R11, R10 ;  /* 0x0000000a000b7305 */ /* 0x000e36000021f000 */
[----:B------:R-:W-:Y:S01]  /*0490*/  @UP0 UIADD3 UR8, UR8, UR4, URZ ;  /* 0x0000000408080290 */ /* 0x000fe2000fffe03f */
[----:B0-----:R-:W-:-:S02]  /*04a0*/  IMAD.MOV R2, RZ, RZ, -R11 ;  /* 0x000000ffff027224 */ /* 0x001fc400078e0a0b */
[----:B------:R-:W-:Y:S02]  /*04b0*/  IMAD.MOV.U32 R10, RZ, RZ, RZ ;  /* 0x000000ffff0a7224 */ /* 0x000fe400078e00ff */
[----:B------:R-:W-:Y:S02]  /*04c0*/  IMAD R35, R2, R5, RZ ;  /* 0x0000000502237224 */ /* 0x000fe400078e02ff */
[----:B------:R-:W-:Y:S02]  /*04d0*/  @!UP0 ULDC UR8, c[0x0][0x29c] ;  /* 0x0000a70000088ab9 */ /* 0x000fe40000000800 */
[----:B------:R-:W-:Y:S01]  /*04e0*/  IABS R2, UR8 ;  /* 0x0000000800027c13 */ /* 0x000fe20008000000 */
[----:B------:R-:W-:-:S06]  /*04f0*/  IMAD.HI.U32 R35, R11, R35, R10 ;  /* 0x000000230b237227 */ /* 0x000fcc00078e000a */
[----:B------:R-:W-:-:S04]  /*0500*/  IMAD.HI.U32 R0, R35, R2, RZ ;  /* 0x0000000223007227 */ /* 0x000fc800078e00ff */
[----:B------:R-:W-:-:S04]  /*0510*/  IMAD.MOV R0, RZ, RZ, -R0 ;  /* 0x000000ffff007224 */ /* 0x000fc800078e0a00 */
[C---:B------:R-:W-:Y:S02]  /*0520*/  IMAD R2, R5.reuse, R0, R2 ;  /* 0x0000000005027224 */ /* 0x040fe400078e0202 */
[----:B------:R-:W0:Y:S03]  /*0530*/  S2R R0, SR_TID.X ;  /* 0x0000000000007919 */ /* 0x000e260000002100 */
[----:B------:R-:W-:Y:S02]  /*0540*/  ISETP.GT.U32.AND P1, PT, R5, R2, PT ;  /* 0x000000020500720c */ /* 0x000fe40003f24070 */
[----:B------:R-:W-:-:S11]  /*0550*/  ISETP.LE.AND P3, PT, RZ, UR8, PT ;  /* 0x00000008ff007c0c */ /* 0x000fd6000bf63270 */
[----:B------:R-:W-:-:S04]  /*0560*/  @!P1 IADD3 R2, R2, -R5, RZ ;  /* 0x8000000502029210 */ /* 0x000fc80007ffe0ff */
[----:B------:R-:W-:Y:S02]  /*0570*/  ISETP.GT.U32.AND P2, PT, R5, R2, PT ;  /* 0x000000020500720c */ /* 0x000fe40003f44070 */
[----:B------:R-:W-:Y:S01]  /*0580*/  ISETP.NE.AND P1, PT, RZ, UR17, PT ;  /* 0x00000011ff007c0c */ /* 0x000fe2000bf25270 */
[----:B------:R-:W-:Y:S02]  /*0590*/  UISETP.NE.AND UP0, UPT, UR10, URZ, UPT ;  /* 0x0000003f0a00728c */ /* 0x000fe4000bf05270 */
[----:B------:R-:W-:Y:S02]  /*05a0*/  UIADD3 UR11, UR8, 0x1, -UR17 ;  /* 0x00000001080b7890 */ /* 0x000fe4000fffe811 */
[----:B------:R-:W-:Y:S01]  /*05b0*/  UIMAD UR10, UR12, UR10, UR6 ;  /* 0x0000000a0c0a72a4 */ /* 0x000fe2000f8e0206 */
[----:B0-----:R-:W-:Y:S01]  /*05c0*/  ISETP.GT.AND P4, PT, R0, 0x1f, PT ;  /* 0x0000001f0000780c */ /* 0x001fe20003f84270 */
[----:B------:R-:W-:-:S04]  /*05d0*/  UISETP.LT.AND UP1, UPT, URZ, UR11, UPT ;  /* 0x0000000b3f00728c */ /* 0x000fc8000bf21270 */
[----:B------:R-:W-:Y:S01]  /*05e0*/  @!P2 IMAD.IADD R2, R2, 0x1, -R5 ;  /* 0x000000010202a824 */ /* 0x000fe200078e0a05 */
[----:B------:R-:W-:Y:S01]  /*05f0*/  USEL UR10, UR9, UR10, !UP0 ;  /* 0x0000000a090a7287 */ /* 0x000fe2000c000000 */
[----:B------:R-:W-:Y:S01]  /*0600*/  UMOV UR4, URZ ;  /* 0x0000003f00047c82 */ /* 0x000fe20008000000 */
[----:B------:R-:W-:Y:S01]  /*0610*/  USEL UR11, URZ, UR11, !UP1 ;  /* 0x0000000b3f0b7287 */ /* 0x000fe2000c800000 */
[----:B------:R-:W-:Y:S01]  /*0620*/  @!P3 IMAD.MOV R2, RZ, RZ, -R2 ;  /* 0x000000ffff02b224 */ /* 0x000fe200078e0a02 */
[----:B------:R-:W-:Y:S02]  /*0630*/  @!P1 LOP3.LUT R2, RZ, UR17, RZ, 0x33, !PT ;  /* 0x00000011ff029c12 */ /* 0x000fe4000f8e33ff */
[C---:B------:R-:W-:Y:S01]  /*0640*/  VIADD R17, R0.reuse, UR10 ;  /* 0x0000000a00117c36 */ /* 0x040fe20008000000 */
[----:B--2---:R-:W-:Y:S01]  /*0650*/  @P0 R2UR UR4, R3 ;  /* 0x00000000030402ca */ /* 0x004fe200000e0000 */
[----:B------:R-:W-:Y:S01]  /*0660*/  VIADD R3, R0, UR6 ;  /* 0x0000000600037c36 */ /* 0x000fe20008000000 */
        /* <DEDUP_REMOVED lines=15> */
.L_x_2067:
[----:B------:R-:W-:-:S07]  /*0760*/  IMAD.MOV.U32 R4, RZ, RZ, RZ ;  /* 0x000000ffff047224 */ /* 0x000fce00078e00ff */
.L_x_2068:
[----:B------:R-:W-:Y:S05]  /*0770*/  BSYNC B0 ;  /* 0x0000000000007941 */ /* 0x000fea0003800000 */
.L_x_2066:
        /* <DEDUP_REMOVED lines=10> */
.L_x_2070:
        /* <DEDUP_REMOVED lines=8> */
.L_x_2071:
[----:B------:R-:W-:Y:S05]  /*08a0*/  BSYNC B0 ;  /* 0x0000000000007941 */ /* 0x000fea0003800000 */
.L_x_2069:
[----:B------:R-:W-:Y:S01]  /*08b0*/  ULDC.64 UR20, c[0x0][0x230] ;  /* 0x00008c0000147ab9 */ /* 0x000fe20000000a00 */
[----:B------:R-:W-:Y:S01]  /*08c0*/  ULDC.64 UR6, c[0x0][0x220] ;  /* 0x0000880000067ab9 */ /* 0x000fe20000000a00 */
[----:B------:R-:W-:Y:S02]  /*08d0*/  ISETP.EQ.U32.AND P2, PT, RZ, UR20, PT ;  /* 0x00000014ff007c0c */ /* 0x000fe4000bf42070 */
[----:B------:R-:W-:Y:S02]  /*08e0*/  ISETP.EQ.U32.AND P1, PT, R8, RZ, PT ;  /* 0x000000ff0800720c */ /* 0x000fe40003f22070 */
[----:B------:R-:W-:Y:S02]  /*08f0*/  ISETP.GE.AND P0, PT, R0, 0x20, PT ;  /* 0x000000200000780c */ /* 0x000fe40003f06270 */
[----:B------:R-:W-:Y:S02]  /*0900*/  ISETP.EQ.U32.AND P3, PT, RZ, UR6, PT ;  /* 0x00000006ff007c0c */ /* 0x000fe4000bf62070 */
[----:B------:R-:W-:-:S02]  /*0910*/  ISETP.EQ.OR.EX P2, PT, RZ, UR21, P4, P2 ;  /* 0x00000015ff007c0c */ /* 0x000fc4000a742720 */
[----:B------:R-:W-:Y:S02]  /*0920*/  ISETP.EQ.OR.EX P1, PT, R9, RZ, P0, P1 ;  /* 0x000000ff0900720c */ /* 0x000fe40000722710 */
[----:B------:R-:W-:Y:S01]  /*0930*/  ISETP.EQ.OR.EX P3, PT, RZ, UR7, P4, P3 ;  /* 0x00000007ff007c0c */ /* 0x000fe2000a762730 */
[----:B------:R-:W-:Y:S02]  /*0940*/  ULDC.64 UR6, c[0x0][0x2a8] ;  /* 0x0000aa0000067ab9 */ /* 0x000fe40000000a00 */
[----:B------:R-:W-:-:S04]  /*0950*/  UISETP.NE.U32.AND UP0, UPT, UR6, URZ, UPT ;  /* 0x0000003f0600728c */ /* 0x000fc8000bf05070 */
[----:B------:R-:W-:Y:S02]  /*0960*/  UISETP.NE.AND.EX UP0, UPT, UR7, URZ, UPT, UP0 ;  /* 0x0000003f0700728c */ /* 0x000fe4000bf05300 */
[----:B0-----:R-:W0:Y:S02]  /*0970*/  @!P2 LDC.64 R10, c[0x0][0x230] ;  /* 0x00008c00ff0aab82 */ /* 0x001e240000000a00 */
[----:B------:R-:W-:Y:S02]  /*0980*/  VOTEU.ALL UP1, P1 ;  /* 0x00000000003f7886 */ /* 0x000fe40000820000 */
[----:B------:R-:W-:-:S03]  /*0990*/  PLOP3.LUT P5, PT, PT, PT, UP0, 0x80, 0x0 ;  /* 0x000000000000781c */ /* 0x000fc60003faf008 */
[----:B------:R-:W-:Y:S01]  /*09a0*/  @!UP1 UIMAD UR5, UR4, UR5, UR18 ;  /* 0x00000005040592a4 */ /* 0x000fe2000f8e0212 */
[----:B------:R-:W1:Y:S01]  /*09b0*/  @!P1 LDC.64 R12, c[0x0][0x2e0] ;  /* 0x0000b800ff0c9b82 */ /* 0x000e620000000a00 */
[----:B------:R-:W-:Y:S02]  /*09c0*/  @UP0 ULDC.64 UR6, c[0x0][0x2a8] ;  /* 0x0000aa0000060ab9 */ /* 0x000fe40000000a00 */
[----:B------:R-:W-:Y:S02]  /*09d0*/  @UP0 UIMAD.WIDE UR6, UR12, 0x4, UR6 ;  /* 0x000000040c0608a5 */ /* 0x000fe4000f8e0206 */
[----:B------:R-:W-:Y:S01]  /*09e0*/  IMAD.U32 R21, RZ, RZ, UR5 ;  /* 0x00000005ff157e24 */ /* 0x000fe2000f8e00ff */
[----:B------:R-:W-:Y:S01]  /*09f0*/  HFMA2.MMA R19, -RZ, RZ, 0, 0 ;  /* 0x00000000ff137435 */ /* 0x000fe200000001ff */
[----:B------:R-:W-:Y:S01]  /*0a00*/  IMAD.MOV.U32 R17, RZ, RZ, RZ ;  /* 0x000000ffff117224 */ /* 0x000fe200078e00ff */
[----:B------:R-:W2:Y:S01]  /*0a10*/  @!P3 LDC.64 R8, c[0x0][0x220] ;  /* 0x00008800ff08bb82 */ /* 0x000ea20000000a00 */
[----:B------:R-:W-:Y:S01]  /*0a20*/  @!P1 IMAD R21, R21, 0x20, R0 ;  /* 0x0000002015159824 */ /* 0x000fe200078e0200 */
[----:B------:R-:W-:Y:S01]  /*0a30*/  ULDC.U8 UR5, c[0x0][0x294] ;  /* 0x0000a50000057ab9 */ /* 0x000fe20000000000 */
[----:B------:R-:W-:-:S02]  /*0a40*/  IMAD.U32 R14, RZ, RZ, UR6 ;  /* 0x00000006ff0e7e24 */ /* 0x000fc4000f8e00ff */
[----:B------:R-:W-:Y:S02]  /*0a50*/  IMAD.U32 R15, RZ, RZ, UR7 ;  /* 0x00000007ff0f7e24 */ /* 0x000fe4000f8e00ff */
[----:B0-----:R-:W-:-:S03]  /*0a60*/  @!P2 IMAD.WIDE R10, R3, 0x4, R10 ;  /* 0x00000004030aa825 */ /* 0x001fc600078e020a */
[----:B------:R-:W3:Y:S04]  /*0a70*/  @P5 LDG.E R14, desc[UR14][R14.64] ;  /* 0x0000000e0e0e5981 */ /* 0x000ee8000c1e1900 */
[----:B------:R-:W4:Y:S01]  /*0a80*/  @!P2 LDG.E R17, desc[UR14][R10.64] ;  /* 0x0000000e0a11a981 */ /* 0x000f22000c1e1900 */
[----:B-1----:R-:W-:Y:S02]  /*0a90*/  @!P1 IMAD.WIDE R12, R21, 0x4, R12 ;  /* 0x00000004150c9825 */ /* 0x002fe400078e020c */
[----:B------:R-:W0:Y:S04]  /*0aa0*/  LDC R21, c[0x0][0x290] ;  /* 0x0000a400ff157b82 */ /* 0x000e280000000800 */
[----:B------:R-:W4:Y:S01]  /*0ab0*/  @!P1 LDG.E R12, desc[UR14][R12.64] ;  /* 0x0000000e0c0c9981 */ /* 0x000f22000c1e1900 */
[----:B--2---:R-:W-:-:S05]  /*0ac0*/  @!P3 IMAD.WIDE R8, R3, 0x4, R8 ;  /* 0x000000040308b825 */ /* 0x004fca00078e0208 */
[----:B------:R-:W2:Y:S01]  /*0ad0*/  @!P3 LDG.E R19, desc[UR14][R8.64] ;  /* 0x0000000e0813b981 */ /* 0x000ea2000c1e1900 */
[----:B------:R-:W-:-:S04]  /*0ae0*/  ISETP.NE.AND P3, PT, RZ, UR5, PT ;  /* 0x00000005ff007c0c */ /* 0x000fc8000bf65270 */
[C---:B0-----:R-:W-:Y:S02]  /*0af0*/  ISETP.GT.AND P2, PT, R21.reuse, RZ, !P3 ;  /* 0x000000ff1500720c */ /* 0x041fe40005f44270 */
[----:B------:R-:W-:-:S04]  /*0b00*/  ISETP.LT.OR P3, PT, R21, 0x1, !P3 ;  /* 0x000000011500780c */ /* 0x000fc80005f61670 */
[----:B------:R-:W-:Y:S01]  /*0b10*/  PLOP3.LUT P2, PT, P2, P3, PT, 0xa8, 0x0 ;  /* 0x000000000000781c */ /* 0x000fe20001747570 */
[----:B------:R-:W-:Y:S01]  /*0b20*/  UMOV UR5, URZ ;  /* 0x0000003f00057c82 */ /* 0x000fe20008000000 */
[----:B---3--:R-:W-:Y:S01]  /*0b30*/  @P5 R2UR UR5, R14 ;  /* 0x000000000e0552ca */ /* 0x008fe200000e0000 */
[----:B----45:R-:W-:-:S04]  /*0b40*/  FADD.FTZ R3, R17, R16 ;  /* 0x0000001011037221 */ /* 0x030fc80000010000 */
[----:B------:R-:W-:Y:S01]  /*0b50*/  @!P1 FMUL.FTZ R3, R3, R12 ;  /* 0x0000000c03039220 */ /* 0x000fe20000410000 */
[----:B--2---:R-:W-:-:S05]  /*0b60*/  FADD.FTZ R4, R19, R4 ;  /* 0x0000000413047221 */ /* 0x004fca0000010000 */
        /* <DEDUP_REMOVED lines=45> */
.L_x_2072:
[----:B------:R-:W-:Y:S01]  /*0e40*/  BSSY B0, `(.L_x_2073) ;  /* 0x0000020000007945 */ /* 0x000fe20003800000 */
[----:B0-----:R-:W-:-:S03]  /*0e50*/  MOV R8, RZ ;  /* 0x000000ff00087202 */ /* 0x001fc60000000f00 */
        /* <DEDUP_REMOVED lines=8> */
[----:B------:R-:W-:Y:S02]  /*0ee0*/  IMAD.IADD R13, R0, 0x1, -R11 ;  /* 0x00000001000d7824 */ /* 0x000fe400078e0a0b */
[----:B------:R-:W-:Y:S02]  /*0ef0*/  VIADD R11, R11, UR9 ;  /* 0x000000090b0b7c36 */ /* 0x000fe40008000000 */
        /* <DEDUP_REMOVED lines=19> */
.L_x_2125:
[----:B-1----:R-:W-:-:S07]  /*1030*/  FADD.FTZ R8, R9, R39 ;  /* 0x0000002709087221 */ /* 0x002fce0000010000 */
.L_x_2074:
[----:B------:R-:W-:Y:S05]  /*1040*/  BSYNC B0 ;  /* 0x0000000000007941 */ /* 0x000fea0003800000 */
.L_x_2073:
[----:B------:R-:W3:Y:S01]  /*1050*/  S2R R12, SR_CgaCtaId ;  /* 0x00000000000c7919 */ /* 0x000ee20000008800 */
[----:B------:R-:W-:Y:S01]  /*1060*/  ISETP.NE.AND P0, PT, R0, RZ, PT ;  /* 0x000000ff0000720c */ /* 0x000fe20003f05270 */
[----:B-1----:R-:W-:Y:S01]  /*1070*/  IMAD.U32 R4, RZ, RZ, UR11 ;  /* 0x0000000bff047e24 */ /* 0x002fe2000f8e00ff */
[----:B------:R-:W-:-:S04]  /*1080*/  MOV R10, 0x400 ;  /* 0x00000400000a7802 */ /* 0x000fc80000000f00 */
[----:B------:R-:W-:Y:S01]  /*1090*/  IADD3 R4, -R4, UR8, RZ ;  /* 0x0000000804047c10 */ /* 0x000fe2000fffe1ff */
[----:B--2---:R-:W-:-:S06]  /*10a0*/  VIADD R3, R10, 0x90 ;  /* 0x000000900a037836 */ /* 0x004fcc0000000000 */
[----:B------:R-:W-:Y:S02]  /*10b0*/  @P0 MOV R34, 0xff7fffff ;  /* 0xff7fffff00220802 */ /* 0x000fe40000000f00 */
        /* <DEDUP_REMOVED lines=15> */
[----:B0-----:R-:W-:Y:S02]  /*11b0*/  IMAD.U32 R9, RZ, RZ, UR7 ;  /* 0x00000007ff097e24 */ /* 0x001fe4000f8e00ff */
[----:B------:R-:W-:-:S05]  /*11c0*/  IMAD.U32 R8, RZ, RZ, UR6 ;  /* 0x00000006ff087e24 */ /* 0x000fca000f8e00ff */
[----:B------:R-:W2:Y:S02]  /*11d0*/  LDG.E R9, desc[UR14][R8.64] ;  /* 0x0000000e08097981 */ /* 0x000ea4000c1e1900 */
[----:B--2---:R-:W-:-:S07]  /*11e0*/  FADD.FTZ R34, R34, R9 ;  /* 0x0000000922227221 */ /* 0x004fce0000010000 */
.L_x_2077:
[----:B------:R1:W-:Y:S02]  /*11f0*/  STS [R11], R34 ;  /* 0x000000220b007388 */ /* 0x0003e40000000800 */
.L_x_2076:
[----:B------:R-:W-:Y:S05]  /*1200*/  WARPSYNC.ALL ;  /* 0x0000000000007948 */ /* 0x000fea0003800000 */
[----:B------:R-:W-:Y:S01]  /*1210*/  VIADD R4, R4, 0x7 ;  /* 0x0000000704047836 */ /* 0x000fe20000000000 */
[----:B-1----:R-:W-:Y:S01]  /*1220*/  SHF.R.S32.HI R11, RZ, 0x1f, R0 ;  /* 0x0000001fff0b7819 */ /* 0x002fe20000011400 */
[----:B------:R-:W-:Y:S01]  /*1230*/  IMAD R6, R7, R6, UR18 ;  /* 0x0000001207067e24 */ /* 0x000fe2000f8e0206 */
[----:B------:R-:W-:Y:S02]  /*1240*/  BAR.SYNC.DEFER_BLOCKING 0x0 ;  /* 0x0000000000007b1d */ /* 0x000fe40000010000 */
[----:B0-----:R-:W-:Y:S01]  /*1250*/  SHF.R.S32.HI R9, RZ, 0x1f, R4 ;  /* 0x0000001fff097819 */ /* 0x001fe20000011404 */
[----:B------:R-:W-:Y:S01]  /*1260*/  IMAD.SHL.U32 R6, R6, 0x20, RZ ;  /* 0x0000002006067824 */ /* 0x000fe200078e00ff */
[----:B------:R-:W-:-:S02]  /*1270*/  LEA.HI R11, R11, R0, RZ, 0x2 ;  /* 0x000000000b0b7211 */ /* 0x000fc400078f10ff */
[----:B------:R-:W-:Y:S01]  /*1280*/  LEA.HI R9, R9, R4, RZ, 0x3 ;  /* 0x0000000409097211 */ /* 0x000fe200078f18ff */
[----:B------:R-:W-:Y:S01]  /*1290*/  ULDC UR12, c[0x0][0x284] ;  /* 0x0000a100000c7ab9 */ /* 0x000fe20000000800 */
[----:B------:R-:W-:Y:S01]  /*12a0*/  SHF.R.S32.HI R20, RZ, 0x2, R11 ;  /* 0x00000002ff147819 */ /* 0x000fe2000001140b */
[----:B------:R-:W-:Y:S01]  /*12b0*/  ULDC UR19, c[0x0][0x2a0] ;  /* 0x0000a80000137ab9 */ /* 0x000fe20000000800 */
[----:B------:R-:W-:Y:S01]  /*12c0*/  LOP3.LUT R4, R9, 0xfffffff8, RZ, 0xc0, !PT ;  /* 0xfffffff809047812 */ /* 0x000fe200078ec0ff */
[----:B------:R-:W-:Y:S01]  /*12d0*/  ULDC.64 UR20, c[0x0][0x258] ;  /* 0x0000960000147ab9 */ /* 0x000fe20000000a00 */
[----:B------:R-:W-:Y:S01]  /*12e0*/  ULDC.64 UR24, c[0x0][0x2b0] ;  /* 0x0000ac0000187ab9 */ /* 0x000fe20000000a00 */
[----:B------:R-:W-:Y:S01]  /*12f0*/  VIADD R33, R20, UR11 ;  /* 0x0000000b14217c36 */ /* 0x000fe20008000000 */
[----:B------:R-:W-:Y:S01]  /*1300*/  IADD3 R4, R4, UR11, RZ ;  /* 0x0000000b04047c10 */ /* 0x000fe2000fffe0ff */
[----:B------:R-:W-:Y:S01]  /*1310*/  ULDC.64 UR26, c[0x0][0x2c8] ;  /* 0x0000b200001a7ab9 */ /* 0x000fe20000000a00 */
[----:B------:R-:W-:Y:S01]  /*1320*/  ULDC.64 UR22, c[0x0][0x2d8] ;  /* 0x0000b60000167ab9 */ /* 0x000fe20000000a00 */
[----:B------:R-:W-:Y:S01]  /*1330*/  BSSY B0, `(.L_x_2078) ;  /* 0x00000cc000007945 */ /* 0x000fe20003800000 */
[----:B------:R-:W-:-:S13]  /*1340*/  ISETP.GE.AND P0, PT, R33, R4, PT ;  /* 0x000000042100720c */ /* 0x000fda0003f06270 */
[----:B------:R-:W-:Y:S05]  /*1350*/  @P0 BRA `(.L_x_2079) ;  /* 0x0000000c00240947 */ /* 0x000fea0003800000 */
[----:B------:R-:W0:Y:S01]  /*1360*/  S2R R23, SR_CTAID.X ;  /* 0x0000000000177919 */ /* 0x000e220000002500 */
[----:B------:R-:W1:Y:S01]  /*1370*/  LDC.64 R16, c[0x0][0x2c8] ;  /* 0x0000b200ff107b82 */ /* 0x000e620000000a00 */
[----:B------:R-:W-:Y:S01]  /*1380*/  VIADD R7, R10, 0x10 ;  /* 0x000000100a077836 */ /* 0x000fe20000000000 */
[----:B------:R-:W-:Y:S01]  /*1390*/  LOP3.LUT R11, R11, 0xfffffffc, RZ, 0xc0, !PT ;  /* 0xfffffffc0b0b7812 */ /* 0x000fe200078ec0ff */
[----:B------:R-:W-:Y:S02]  /*13a0*/  ULDC UR7, c[0x0][0x2d0] ;  /* 0x0000b40000077ab9 */ /* 0x000fe40000000800 */
[----:B------:R-:W-:Y:S01]  /*13b0*/  UIMAD UR6, UR18, UR7, UR8 ;  /* 0x00000007120672a4 */ /* 0x000fe2000f8e0208 */
[----:B------:R-:W-:Y:S01]  /*13c0*/  LEA R14, R12, R7, 0x18 ;  /* 0x000000070c0e7211 */ /* 0x000fe200078ec0ff */
[----:B------:R-:W-:Y:S01]  /*13d0*/  IMAD.U32 R18, RZ, RZ, UR7 ;  /* 0x00000007ff127e24 */ /* 0x000fe2000f8e00ff */
[----:B------:R-:W2:Y:S01]  /*13e0*/  LDC R21, c[0x0][0x2c0] ;  /* 0x0000b000ff157b82 */ /* 0x000ea20000000800 */
[----:B------:R-:W-:-:S02]  /*13f0*/  IMAD.IADD R19, R0, 0x1, -R11 ;  /* 0x0000000100137824 */ /* 0x000fc400078e0a0b */
[----:B------:R-:W-:Y:S01]  /*1400*/  IMAD R15, R18, UR6, R33 ;  /* 0x00000006120f7c24 */ /* 0x000fe2000f8e0221 */
[----:B------:R-:W-:Y:S01]  /*1410*/  ULDC.64 UR6, c[0x0][0x2b0] ;  /* 0x0000ac0000067ab9 */ /* 0x000fe20000000a00 */
[----:B------:R-:W-:Y:S01]  /*1420*/  IMAD R14, R19, 0x4, R14 ;  /* 0x00000004130e7824 */ /* 0x000fe200078e020e */
[----:B------:R-:W-:Y:S01]  /*1430*/  MOV R18, UR6 ;  /* 0x0000000600127c02 */ /* 0x000fe20008000f00 */
[----:B------:R-:W-:Y:S01]  /*1440*/  IMAD.U32 R22, RZ, RZ, UR7 ;  /* 0x00000007ff167e24 */ /* 0x000fe2000f8e00ff */
[----:B------:R-:W0:Y:S01]  /*1450*/  LDC.64 R36, c[0x0][0x2d8] ;  /* 0x0000b600ff247b82 */ /* 0x000e220000000a00 */
[----:B------:R-:W-:Y:S01]  /*1460*/  ULDC UR6, c[0x0][0x298] ;  /* 0x0000a60000067ab9 */ /* 0x000fe20000000800 */
[----:B------:R-:W3:Y:S04]  /*1470*/  LDS R31, [R14] ;  /* 0x000000000e1f7984 */ /* 0x000ee80000000800 */
[----:B------:R-:W4:Y:S01]  /*1480*/  LDS R7, [R14+0x10] ;  /* 0x000010000e077984 */ /* 0x000f220000000800 */
[----:B-1----:R-:W-:Y:S01]  /*1490*/  IMAD.WIDE R16, R15, 0x4, R16 ;  /* 0x000000040f107825 */ /* 0x002fe200078e0210 */
[----:B------:R-:W-:-:S02]  /*14a0*/  SHF.R.S32.HI R15, RZ, 0x1f, R33 ;  /* 0x0000001fff0f7819 */ /* 0x000fc40000011421 */
[----:B------:R-:W1:Y:S04]  /*14b0*/  LDS R8, [R14+0x20] ;  /* 0x000020000e087984 */ /* 0x000e680000000800 */
[----:B------:R-:W1:Y:S04]  /*14c0*/  LDS R9, [R14+0x30] ;  /* 0x000030000e097984 */ /* 0x000e680000000800 */
[----:B------:R-:W1:Y:S04]  /*14d0*/  LDS R10, [R14+0x40] ;  /* 0x000040000e0a7984 */ /* 0x000e680000000800 */
[----:B------:R-:W1:Y:S01]  /*14e0*/  LDS R11, [R14+0x50] ;  /* 0x000050000e0b7984 */ /* 0x000e620000000800 */
[----:B0-----:R-:W-:-:S03]  /*14f0*/  IMAD.WIDE R36, R23, 0x4, R36 ;  /* 0x0000000417247825 */ /* 0x001fc600078e0224 */
[----:B------:R-:W0:Y:S04]  /*1500*/  LDS R12, [R14+0x60] ;  /* 0x000060000e0c7984 */ /* 0x000e280000000800 */
[----:B------:R5:W0:Y:S02]  /*1510*/  LDS R13, [R14+0x70] ;  /* 0x000070000e0d7984 */ /* 0x000a240000000800 */
[----:B-----5:R-:W-:Y:S01]  /*1520*/  IADD3 R14, P0, P1, R18, UR13, R33 ;  /* 0x0000000d120e7c10 */ /* 0x020fe2000f91e021 */
[----:B------:R-:W-:Y:S02]  /*1530*/  IMAD R18, R6, UR17, R19 ;  /* 0x0000001106127c24 */ /* 0x000fe4000f8e0213 */
[----:B------:R-:W-:Y:S01]  /*1540*/  IMAD R19, R20, 0x4, R3 ;  /* 0x0000000414137824 */ /* 0x000fe200078e0203 */
[----:B------:R-:W-:Y:S01]  /*1550*/  IADD3.X R15, R22, UR16, R15, P0, P1 ;  /* 0x00000010160f7c10 */ /* 0x000fe200087e240f */
[----:B--2---:R-:W-:Y:S01]  /*1560*/  VIADD R20, R21, UR6 ;  /* 0x0000000615147c36 */ /* 0x004fe20008000000 */
[----:B---34-:R-:W-:-:S07]  /*1570*/  SHF.R.S32.HI R21, RZ, 0x1f, R18 ;  /* 0x0000001fff157819 */ /* 0x018fce0000011412 */
.L_x_2083:
        /* <DEDUP_REMOVED lines=10> */
[----:B------:R-:W-:-:S05]  /*1620*/  @!P0 IADD3 R42, R42, -R39, RZ ;  /* 0x800000272a2a8210 */ /* 0x000fca0007ffe0ff */
[----:B------:R-:W-:Y:S01]  /*1630*/  @!P1 IMAD.MOV R42, RZ, RZ, -R42 ;  /* 0x000000ffff2a9224 */ /* 0x000fe200078e0a2a */
        /* <DEDUP_REMOVED lines=21> */
[----:B------:R5:W2:Y:S01]  /*1790*/  @!P1 LDG.E R24, desc[UR14][R22.64] ;  /* 0x0000000e16189981 */ /* 0x000aa2000c1e1900 */
        /* <DEDUP_REMOVED lines=11> */
[----:B------:R3:W5:Y:S05]  /*1850*/  @!P1 LDG.E R26, desc[UR14][R22.64] ;  /* 0x0000000e161a9981 */ /* 0x00076a000c1e1900 */
        /* <DEDUP_REMOVED lines=12> */
[----:B------:R3:W1:Y:S01]  /*1920*/  @!P1 LDG.E R25, desc[UR14][R42.64] ;  /* 0x0000000e2a199981 */ /* 0x000662000c1e1900 */
[----:B--2---:R-:W-:-:S04]  /*1930*/  @!P1 IMAD R40, R40, R23, RZ ;  /* 0x0000001728289224 */ /* 0x004fc800078e02ff */
[----:B------:R-:W2:Y:S01]  /*1940*/  @!P1 LDC.64 R22, c[0x0][0x248] ;  /* 0x00009200ff169b82 */ /* 0x000ea20000000a00 */
[----:B------:R-:W-:Y:S01]  /*1950*/  @!P1 IMAD.SHL.U32 R41, R40, 0x20, RZ ;  /* 0x0000002028299824 */ /* 0x000fe200078e00ff */
[----:B------:R-:W-:-:S05]  /*1960*/  @!P1 SHF.L.U32 R40, R44, 0x2, RZ ;  /* 0x000000022c289819 */ /* 0x000fca00000006ff */
        /* <DEDUP_REMOVED lines=8> */
[----:B------:R2:W4:Y:S01]  /*19f0*/  @!P1 LDG.E R28, desc[UR14][R40.64] ;  /* 0x0000000e281c9981 */ /* 0x000522000c1e1900 */
        /* <DEDUP_REMOVED lines=8> */
[----:B------:R-:W2:Y:S02]  /*1a80*/  @!P1 LDG.E R22, desc[UR14][R38.64] ;  /* 0x0000000e26169981 */ /* 0x000ea4000c1e1900 */
[----:B------:R-:W-:Y:S02]  /*1a90*/  @!P1 LEA.HI.X R43, R43, R23, R45, 0x2, P0 ;  /* 0x000000172b2b9211 */ /* 0x000fe400000f142d */
[----:B------:R-:W2:Y:S03]  /*1aa0*/  @!P1 LDC R23, c[0x0][0x288] ;  /* 0x0000a200ff179b82 */ /* 0x000ea60000000800 */
[----:B------:R3:W4:Y:S04]  /*1ab0*/  @!P1 LDG.E R27, desc[UR14][R42.64] ;  /* 0x0000000e2a1b9981 */ /* 0x000728000c1e1900 */
[----:B------:R-:W5:Y:S04]  /*1ac0*/  @!P1 LDG.E R43, desc[UR14][R38.64] ;  /* 0x0000000e262b9981 */ /* 0x000f68000c1e1900 */
[----:B------:R-:W4:Y:S01]  /*1ad0*/  @!P1 LDG.E R42, desc[UR14][R38.64] ;  /* 0x0000000e262a9981 */ /* 0x000f22000c1e1900 */
[----:B------:R-:W-:-:S02]  /*1ae0*/  VIADD R44, R44, UR12 ;  /* 0x0000000c2c2c7c36 */ /* 0x000fc40008000000 */
[----:B--2---:R-:W-:Y:S02]  /*1af0*/  @!P1 IMAD R40, R22, R23, RZ ;  /* 0x0000001716289224 */ /* 0x004fe400078e02ff */
[----:B------:R-:W2:Y:S02]  /*1b00*/  @!P1 LDC.64 R22, c[0x0][0x248] ;  /* 0x00009200ff169b82 */ /* 0x000ea40000000a00 */
[----:B------:R-:W-:Y:S01]  /*1b10*/  @!P1 IMAD.SHL.U32 R41, R40, 0x20, RZ ;  /* 0x0000002028299824 */ /* 0x000fe200078e00ff */
[----:B------:R-:W-:-:S05]  /*1b20*/  @!P1 SHF.L.U32 R40, R44, 0x2, RZ ;  /* 0x000000022c289819 */ /* 0x000fca00000006ff */
[----:B------:R-:W-:-:S05]  /*1b30*/  @!P1 IMAD R40, R41, UR12, R40 ;  /* 0x0000000c29289c24 */ /* 0x000fca000f8e0228 */
[----:B------:R-:W-:-:S04]  /*1b40*/  @!P1 IADD3 R41, P0, R18, R40, RZ ;  /* 0x0000002812299210 */ /* 0x000fc80007f1e0ff */
[----:B------:R-:W-:Y:S02]  /*1b50*/  @!P1 LEA.HI.X.SX32 R45, R40, R21, 0x1, P0 ;  /* 0x00000015282d9211 */ /* 0x000fe400000f0eff */
[----:B--2---:R-:W-:-:S04]  /*1b60*/  @!P1 LEA R40, P0, R41, R22, 0x2 ;  /* 0x0000001629289211 */ /* 0x004fc800078010ff */
[----:B------:R-:W-:Y:S02]  /*1b70*/  @!P1 LEA.HI.X R41, R41, R23, R45, 0x2, P0 ;  /* 0x0000001729299211 */ /* 0x000fe400000f142d */
[----:B------:R-:W5:Y:S01]  /*1b80*/  @!P1 LDC R45, c[0x0][0x288] ;  /* 0x0000a200ff2d9b82 */ /* 0x000f620000000800 */
[----:B------:R-:W-:Y:S02]  /*1b90*/  VIADD R44, R44, UR12 ;  /* 0x0000000c2c2c7c36 */ /* 0x000fe40008000000 */
[----:B------:R2:W4:Y:S05]  /*1ba0*/  @!P1 LDG.E R30, desc[UR14][R40.64] ;  /* 0x0000000e281e9981 */ /* 0x00052a000c1e1900 */
[----:B------:R-:W0:Y:S01]  /*1bb0*/  @!P1 LDC.64 R22, c[0x0][0x248] ;  /* 0x00009200ff169b82 */ /* 0x000e220000000a00 */
[----:B-----5:R-:W-:-:S07]  /*1bc0*/  @!P1 IMAD R45, R43, R45, RZ ;  /* 0x0000002d2b2d9224 */ /* 0x020fce00078e02ff */
[----:B---3--:R-:W4:Y:S01]  /*1bd0*/  @!P1 LDC R43, c[0x0][0x288] ;  /* 0x0000a200ff2b9b82 */ /* 0x008f220000000800 */
[----:B--2---:R-:W-:Y:S02]  /*1be0*/  @!P1 IMAD.SHL.U32 R40, R45, 0x20, RZ ;  /* 0x000000202d289824 */ /* 0x004fe400078e00ff */
[----:B------:R-:W-:-:S04]  /*1bf0*/  @!P1 IMAD.SHL.U32 R45, R44, 0x4, RZ ;  /* 0x000000042c2d9824 */ /* 0x000fc800078e00ff */
[----:B------:R-:W-:-:S05]  /*1c00*/  @!P1 IMAD R45, R40, UR12, R45 ;  /* 0x0000000c282d9c24 */ /* 0x000fca000f8e022d */
[----:B------:R-:W-:-:S04]  /*1c10*/  @!P1 IADD3 R39, P0, R18, R45, RZ ;  /* 0x0000002d12279210 */ /* 0x000fc80007f1e0ff */
[----:B------:R-:W-:Y:S02]  /*1c20*/  @!P1 LEA.HI.X.SX32 R45, R45, R21, 0x1, P0 ;  /* 0x000000152d2d9211 */ /* 0x000fe400000f0eff */
[----:B0-----:R-:W-:-:S04]  /*1c30*/  @!P1 LEA R38, P0, R39, R22, 0x2 ;  /* 0x0000001627269211 */ /* 0x001fc800078010ff */
[----:B------:R-:W-:Y:S02]  /*1c40*/  @!P1 LEA.HI.X R39, R39, R23, R45, 0x2, P0 ;  /* 0x0000001727279211 */ /* 0x000fe400000f142d */
[----:B------:R-:W0:Y:S01]  /*1c50*/  @!P1 LDC.64 R22, c[0x0][0x248] ;  /* 0x00009200ff169b82 */ /* 0x000e220000000a00 */
[----:B------:R-:W-:Y:S02]  /*1c60*/  VIADD R40, R44, UR12 ;  /* 0x0000000c2c287c36 */ /* 0x000fe40008000000 */
[----:B----4-:R-:W-:Y:S01]  /*1c70*/  @!P1 IMAD R42, R42, R43, RZ ;  /* 0x0000002b2a2a9224 */ /* 0x010fe200078e02ff */
[----:B------:R-:W-:Y:S01]  /*1c80*/  ISETP.NE.U32.AND P0, PT, RZ, UR24, PT ;  /* 0x00000018ff007c0c */ /* 0x000fe2000bf05070 */
[----:B------:R-:W2:Y:S01]  /*1c90*/  @!P1 LDG.E R29, desc[UR14][R38.64] ;  /* 0x0000000e261d9981 */ /* 0x000ea2000c1e1900 */
[----:B------:R-:W-:Y:S01]  /*1ca0*/  @!P1 SHF.L.U32 R40, R40, 0x2, RZ ;  /* 0x0000000228289819 */ /* 0x000fe200000006ff */
[----:B------:R-:W-:-:S04]  /*1cb0*/  @!P1 IMAD.SHL.U32 R41, R42, 0x20, RZ ;  /* 0x000000202a299824 */ /* 0x000fc800078e00ff */
[----:B------:R-:W-:Y:S01]  /*1cc0*/  @!P1 IMAD R40, R41, UR12, R40 ;  /* 0x0000000c29289c24 */ /* 0x000fe2000f8e0228 */
[----:B------:R-:W-:-:S04]  /*1cd0*/  ISETP.NE.AND.EX P0, PT, RZ, UR25, PT, P0 ;  /* 0x00000019ff007c0c */ /* 0x000fc8000bf05300 */
[----:B------:R-:W-:-:S04]  /*1ce0*/  @!P1 IADD3 R41, P2, R18, R40, RZ ;  /* 0x0000002812299210 */ /* 0x000fc80007f5e0ff */
[----:B------:R-:W-:Y:S02]  /*1cf0*/  @!P1 LEA.HI.X.SX32 R40, R40, R21, 0x1, P2 ;  /* 0x0000001528289211 */ /* 0x000fe400010f0eff */
[----:B0-----:R-:W-:-:S03]  /*1d00*/  @!P1 LEA R22, P2, R41, R22, 0x2 ;  /* 0x0000001629169211 */ /* 0x001fc600078410ff */
[----:B------:R-:W3:Y:S01]  /*1d10*/  @P0 LDG.E.U8 R42, desc[UR14][R14.64] ;  /* 0x0000000e0e2a0981 */ /* 0x000ee2000c1e1100 */
[----:B------:R-:W-:-:S05]  /*1d20*/  @!P1 LEA.HI.X R23, R41, R23, R40, 0x2, P2 ;  /* 0x0000001729179211 */ /* 0x000fca00010f1428 */
[----:B------:R-:W4:Y:S01]  /*1d30*/  @!P1 LDG.E R32, desc[UR14][R22.64] ;  /* 0x0000000e16209981 */ /* 0x000f22000c1e1900 */
[----:B------:R-:W-:-:S04]  /*1d40*/  FMUL.FTZ R40, R7, R26 ;  /* 0x0000001a07287220 */ /* 0x000fc80000410000 */
[----:B------:R-:W-:-:S04]  /*1d50*/  FFMA.FTZ R41, R31, R24, R40 ;  /* 0x000000181f297223 */ /* 0x000fc80000010028 */
[----:B-1----:R-:W-:-:S04]  /*1d60*/  FFMA.FTZ R40, R8, R25, R41 ;  /* 0x0000001908287223 */ /* 0x002fc80000010029 */
[----:B------:R-:W-:-:S04]  /*1d70*/  FFMA.FTZ R41, R9, R28, R40 ;  /* 0x0000001c09297223 */ /* 0x000fc80000010028 */
[----:B------:R-:W-:Y:S01]  /*1d80*/  FFMA.FTZ R40, R10, R27, R41 ;  /* 0x0000001b0a287223 */ /* 0x000fe20000010029 */
[----:B------:R-:W-:-:S03]  /*1d90*/  UMOV UR6, 0xffffffff ;  /* 0xffffffff00067882 */ /* 0x000fc60000000000 */
[----:B------:R-:W-:-:S04]  /*1da0*/  FFMA.FTZ R41, R11, R30, R40 ;  /* 0x0000001e0b297223 */ /* 0x000fc80000010028 */
[----:B--2---:R-:W-:Y:S01]  /*1db0*/  FFMA.FTZ R40, R12, R29, R41 ;  /* 0x0000001d0c287223 */ /* 0x004fe20000010029 */
[----:B---3--:R-:W-:-:S03]  /*1dc0*/  ISETP.NE.AND P0, PT, R42, RZ, P0 ;  /* 0x000000ff2a00720c */ /* 0x008fc60000705270 */
[----:B----4-:R-:W-:Y:S01]  /*1dd0*/  FFMA.FTZ R40, R13, R32, R40 ;  /* 0x000000200d287223 */ /* 0x010fe20000010028 */
[----:B------:R-:W-:Y:S09]  /*1de0*/  BRA.DIV UR6, `(.L_x_2080) ;  /* 0x0000002e06b87947 */ /* 0x000ff2000b800000 */
[----:B------:R-:W0:Y:S02]  /*1df0*/  SHFL.BFLY PT, R39, R40, 0x2, 0x1f ;  /* 0x0c401f0028277f89 */ /* 0x000e2400000e0000 */
[----:B0-----:R-:W-:-:S05]  /*1e00*/  FADD.FTZ R41, R40, R39 ;  /* 0x0000002728297221 */ /* 0x001fca0000010000 */
[----:B------:R0:W1:Y:S02]  /*1e10*/  SHFL.BFLY PT, R39, R41, 0x1, 0x1f ;  /* 0x0c201f0029277f89 */ /* 0x00006400000e0000 */
.L_x_2129:
        /* <DEDUP_REMOVED lines=10> */
[----:B------:R-:W2:Y:S06]  /*1ec0*/  @P2 LDG.E R22, desc[UR14][R16.64] ;  /* 0x0000000e10162981 */ /* 0x000eac000c1e1900 */
[----:B------:R-:W3:Y:S01]  /*1ed0*/  @P1 LDG.E R23, desc[UR14][R36.64] ;  /* 0x0000000e24171981 */ /* 0x000ee2000c1e1900 */
[----:B------:R-:W-:-:S04]  /*1ee0*/  @P1 ISETP.GE.AND P3, PT, R33, R20, PT ;  /* 0x000000142100120c */ /* 0x000fc80003f66270 */
[----:B------:R-:W-:-:S04]  /*1ef0*/  @P1 SEL R38, RZ, UR5, P3 ;  /* 0x00000005ff261c07 */ /* 0x000fc80009800000 */
[----:B------:R-:W-:-:S04]  /*1f00*/  @P1 IADD3 R38, R33, -UR8, R38 ;  /* 0x8000000821261c10 */ /* 0x000fc8000fffe026 */
[----:B------:R-:W-:Y:S01]  /*1f10*/  @P1 I2FP.F32.S32 R38, R38 ;  /* 0x0000002600261245 */ /* 0x000fe20000201400 */
[----:B--2---:R-:W-:-:S04]  /*1f20*/  @P2 FADD.FTZ R39, R39, R22 ;  /* 0x0000001627272221 */ /* 0x004fc80000010000 */
[----:B---3--:R-:W-:-:S05]  /*1f30*/  @P1 FFMA.FTZ R39, R38, R23, R39 ;  /* 0x0000001726271223 */ /* 0x008fca0000010027 */
[----:B------:R1:W-:Y:S01]  /*1f40*/  STS [R19], R39 ;  /* 0x0000002713007388 */ /* 0x0003e20000000800 */
[----:B------:R-:W-:-:S07]  /*1f50*/  @!P0 FMNMX.FTZ R34, R34, R39, !PT ;  /* 0x0000002722228209 */ /* 0x000fce0007810000 */
.L_x_2082:
[----:B------:R-:W-:Y:S05]  /*1f60*/  BSYNC B1 ;  /* 0x0000000000017941 */ /* 0x000fea0003800000 */
.L_x_2081:
[----:B------:R-:W-:Y:S01]  /*1f70*/  VIADD R33, R33, 0x10 ;  /* 0x0000001021217836 */ /* 0x000fe20000000000 */
[----:B------:R-:W-:Y:S01]  /*1f80*/  IADD3 R14, P1, R14, 0x10, RZ ;  /* 0x000000100e0e7810 */ /* 0x000fe20007f3e0ff */
[----:B-1----:R-:W-:Y:S01]  /*1f90*/  VIADD R19, R19, 0x40 ;  /* 0x0000004013137836 */ /* 0x002fe20000000000 */
[----:B------:R-:W-:Y:S02]  /*1fa0*/  IADD3 R16, P2, R16, 0x40, RZ ;  /* 0x0000004010107810 */ /* 0x000fe40007f5e0ff */
[----:B------:R-:W-:Y:S01]  /*1fb0*/  ISETP.GE.AND P0, PT, R33, R4, PT ;  /* 0x000000042100720c */ /* 0x000fe20003f06270 */
[----:B------:R-:W-:Y:S02]  /*1fc0*/  IMAD.X R15, RZ, RZ, R15, P1 ;  /* 0x000000ffff0f7224 */ /* 0x000fe400008e060f */
[----:B------:R-:W-:-:S10]  /*1fd0*/  IMAD.X R17, RZ, RZ, R17, P2 ;  /* 0x000000ffff117224 */ /* 0x000fd400010e0611 */
[----:B------:R-:W-:Y:S05]  /*1fe0*/  @!P0 BRA `(.L_x_2083) ;  /* 0xfffffff400648947 */ /* 0x000fea000383ffff */
.L_x_2079:
[----:B------:R-:W-:Y:S05]  /*1ff0*/  BSYNC B0 ;  /* 0x0000000000007941 */ /* 0x000fea0003800000 */
.L_x_2078:
[----:B------:R-:W-:Y:S01]  /*2000*/  UMOV UR6, 0xffffffff ;  /* 0xffffffff00067882 */ /* 0x000fe20000000000 */
[----:B------:R-:W-:Y:S02]  /*2010*/  SHF.R.S32.HI R7, RZ, 0x1f, R0 ;  /* 0x0000001fff077819 */ /* 0x000fe40000011400 */
[----:B------:R-:W-:Y:S05]  /*2020*/  BRA.DIV UR6, `(.L_x_2084) ;  /* 0x0000002e066c7947 */ /* 0x000fea000b800000 */
[----:B------:R-:W1:Y:S02]  /*2030*/  SHFL.BFLY PT, R39, R34, 0x10, 0x1f ;  /* 0x0e001f0022277f89 */ /* 0x000e6400000e0000 */
[----:B-1----:R-:W-:-:S05]  /*2040*/  FMNMX.FTZ R4, R39, R34, !PT ;  /* 0x0000002227047209 */ /* 0x002fca0007810000 */
[----:B------:R-:W1:Y:S02]  /*2050*/  SHFL.BFLY PT, R39, R4, 0x8, 0x1f ;  /* 0x0d001f0004277f89 */ /* 0x000e6400000e0000 */
[----:B-1----:R-:W-:-:S05]  /*2060*/  FMNMX.FTZ R5, R4, R39, !PT ;  /* 0x0000002704057209 */ /* 0x002fca0007810000 */
[----:B------:R1:W2:Y:S02]  /*2070*/  SHFL.BFLY PT, R39, R5, 0x4, 0x1f ;  /* 0x0c801f0005277f89 */ /* 0x0002a400000e0000 */
.L_x_2134:
[----:B------:R-:W-:Y:S01]  /*2080*/  LEA.HI R4, R7, R0, RZ, 0x5 ;  /* 0x0000000007047211 */ /* 0x000fe200078f28ff */
[----:B------:R-:W-:Y:S05]  /*2090*/  WARPSYNC.ALL ;  /* 0x0000000000007948 */ /* 0x000fea0003800000 */
[----:B------:R-:W-:Y:S02]  /*20a0*/  LOP3.LUT R7, R4, 0xffffffe0, RZ, 0xc0, !PT ;  /* 0xffffffe004077812 */ /* 0x000fe400078ec0ff */
[----:B--2---:R-:W-:-:S03]  /*20b0*/  FMNMX.FTZ R39, R5, R39, !PT ;  /* 0x0000002705277209 */ /* 0x004fc60007810000 */
[----:B------:R-:W-:-:S05]  /*20c0*/  IMAD.IADD R7, R0, 0x1, -R7 ;  /* 0x0000000100077824 */ /* 0x000fca00078e0a07 */
[----:B------:R-:W-:-:S13]  /*20d0*/  ISETP.NE.AND P0, PT, R7, RZ, PT ;  /* 0x000000ff0700720c */ /* 0x000fda0003f05270 */
[----:B------:R-:W2:Y:S01]  /*20e0*/  @!P0 S2R R8, SR_CgaCtaId ;  /* 0x0000000000088919 */ /* 0x000ea20000008800 */
[----:B------:R-:W-:Y:S02]  /*20f0*/  @!P0 MOV R9, 0x400 ;  /* 0x0000040000098802 */ /* 0x000fe40000000f00 */
[----:B------:R-:W-:Y:S02]  /*2100*/  @!P0 SHF.R.S32.HI R4, RZ, 0x5, R4 ;  /* 0x00000005ff048819 */ /* 0x000fe40000011404 */
[----:B--2---:R-:W-:-:S04]  /*2110*/  @!P0 LEA R9, R8, R9, 0x18 ;  /* 0x0000000908098211 */ /* 0x004fc800078ec0ff */
[----:B------:R-:W-:-:S05]  /*2120*/  @!P0 LEA R4, R4, R9, 0x2 ;  /* 0x0000000904048211 */ /* 0x000fca00078e10ff */
[----:B------:R2:W-:Y:S01]  /*2130*/  @!P0 STS [R4], R39 ;  /* 0x0000002704008388 */ /* 0x0005e20000000800 */
[----:B------:R-:W-:Y:S01]  /*2140*/  BAR.SYNC.DEFER_BLOCKING 0x0 ;  /* 0x0000000000007b1d */ /* 0x000fe20000010000 */
[----:B------:R-:W-:Y:S01]  /*2150*/  ISETP.GT.AND P0, PT, R7, 0x1, PT ;  /* 0x000000010700780c */ /* 0x000fe20003f04270 */
[----:B------:R-:W-:-:S04]  /*2160*/  IMAD.MOV.U32 R10, RZ, RZ, RZ ;  /* 0x000000ffff0a7224 */ /* 0x000fc800078e00ff */
[----:B------:R-:W-:Y:S01]  /*2170*/  ULDC.64 UR18, c[0x0][0x2b0] ;  /* 0x0000ac0000127ab9 */ /* 0x000fe20000000a00 */
[----:B------:R-:W-:Y:S07]  /*2180*/  BSSY B0, `(.L_x_2085) ;  /* 0x0000029000007945 */ /* 0x000fee0003800000 */
[----:B-1----:R-:W1:Y:S01]  /*2190*/  @!P0 S2R R5, SR_CgaCtaId ;  /* 0x0000000000058919 */ /* 0x002e620000008800 */
[----:B--2---:R-:W-:-:S04]  /*21a0*/  @!P0 MOV R4, 0x400 ;  /* 0x0000040000048802 */ /* 0x004fc80000000f00 */
[----:B-1----:R-:W-:Y:S01]  /*21b0*/  @!P0 LEA R4, R5, R4, 0x18 ;  /* 0x0000000405048211 */ /* 0x002fe200078ec0ff */
[----:B------:R-:W-:-:S04]  /*21c0*/  IMAD.MOV.U32 R5, RZ, RZ, -0x800001 ;  /* 0xff7fffffff057424 */ /* 0x000fc800078e00ff */
[----:B------:R-:W-:-:S05]  /*21d0*/  @!P0 IMAD R7, R7, 0x4, R4 ;  /* 0x0000000407078824 */ /* 0x000fca00078e0204 */
[----:B------:R-:W1:Y:S04]  /*21e0*/  @!P0 LDS R5, [R7] ;  /* 0x0000000007058984 */ /* 0x000e680000000800 */
[----:B-1----:R-:W1:Y:S02]  /*21f0*/  SHFL.BFLY PT, R4, R5, 0x1, 0x1f ;  /* 0x0c201f0005047f89 */ /* 0x002e6400000e0000 */
[----:B-1----:R-:W-:Y:S01]  /*2200*/  FMNMX.FTZ R8, R4, R5, !PT ;  /* 0x0000000504087209 */ /* 0x002fe20007810000 */
[----:B------:R-:W-:-:S04]  /*2210*/  VIADD R4, R0, UR11 ;  /* 0x0000000b00047c36 */ /* 0x000fc80008000000 */
[----:B------:R1:W2:Y:S01]  /*2220*/  SHFL.IDX PT, R12, R8, RZ, 0x1f ;  /* 0x00001fff080c7589 */ /* 0x0002a200000e0000 */
[----:B------:R-:W-:-:S13]  /*2230*/  ISETP.GT.AND P1, PT, R4, UR8, PT ;  /* 0x0000000804007c0c */ /* 0x000fda000bf24270 */
[----:B-1----:R-:W-:Y:S05]  /*2240*/  @P1 BRA `(.L_x_2086) ;  /* 0x0000000000701947 */ /* 0x002fea0003800000 */
[----:B------:R-:W-:Y:S01]  /*2250*/  ULDC.64 UR6, c[0x0][0x2b0] ;  /* 0x0000ac0000067ab9 */ /* 0x000fe20000000a00 */
[----:B------:R-:W-:Y:S01]  /*2260*/  IMAD.MOV.U32 R10, RZ, RZ, RZ ;  /* 0x000000ffff0a7224 */ /* 0x000fe200078e00ff */
[----:B------:R-:W-:Y:S02]  /*2270*/  ISETP.NE.U32.AND P0, PT, RZ, UR6, PT ;  /* 0x00000006ff007c0c */ /* 0x000fe4000bf05070 */
[----:B------:R-:W-:Y:S02]  /*2280*/  MOV R5, R4 ;  /* 0x0000000400057202 */ /* 0x000fe40000000f00 */
[----:B------:R-:W-:-:S13]  /*2290*/  ISETP.NE.AND.EX P0, PT, RZ, UR7, PT, P0 ;  /* 0x00000007ff007c0c */ /* 0x000fda000bf05300 */
.L_x_2090:
[----:B------:R-:W-:Y:S01]  /*22a0*/  VIADD R8, R5, -UR11 ;  /* 0x8000000b05087c36 */ /* 0x000fe20008000000 */
[----:B------:R-:W-:Y:S03]  /*22b0*/  BSSY B1, `(.L_x_2087) ;  /* 0x0000010000017945 */ /* 0x000fe60003800000 */
[----:B------:R-:W-:Y:S01]  /*22c0*/  IMAD R14, R8, 0x4, R3 ;  /* 0x00000004080e7824 */ /* 0x000fe200078e0203 */
[----:B------:R-:W-:Y:S06]  /*22d0*/  @!P0 BRA `(.L_x_2088) ;  /* 0x0000000000248947 */ /* 0x000fec0003800000 */
[----:B------:R-:W-:Y:S01]  /*22e0*/  IMAD.U32 R8, RZ, RZ, UR18 ;  /* 0x00000012ff087e24 */ /* 0x000fe2000f8e00ff */
[----:B------:R-:W-:Y:S01]  /*22f0*/  SHF.R.S32.HI R7, RZ, 0x1f, R5 ;  /* 0x0000001fff077819 */ /* 0x000fe20000011405 */
[----:B------:R-:W-:-:S03]  /*2300*/  IMAD.U32 R16, RZ, RZ, UR19 ;  /* 0x00000013ff107e24 */ /* 0x000fc6000f8e00ff */
[----:B------:R-:W-:-:S04]  /*2310*/  IADD3 R8, P2, P3, R5, UR13, R8 ;  /* 0x0000000d05087c10 */ /* 0x000fc8000fb5e008 */
[----:B------:R-:W-:-:S05]  /*2320*/  IADD3.X R9, R7, UR16, R16, P2, P3 ;  /* 0x0000001007097c10 */ /* 0x000fca00097e6410 */
[----:B------:R-:W3:Y:S02]  /*2330*/  LDG.E.U8 R8, desc[UR14][R8.64] ;  /* 0x0000000e08087981 */ /* 0x000ee4000c1e1100 */
[----:B---3--:R-:W-:-:S13]  /*2340*/  ISETP.NE.AND P2, PT, R8, RZ, PT ;  /* 0x000000ff0800720c */ /* 0x008fda0003f45270 */
[----:B------:R-:W-:Y:S01]  /*2350*/  @P2 IMAD.MOV.U32 R7, RZ, RZ, RZ ;  /* 0x000000ffff072224 */ /* 0x000fe200078e00ff */
[----:B------:R-:W-:Y:S06]  /*2360*/  @P2 BRA `(.L_x_2089) ;  /* 0x0000000000102947 */ /* 0x000fec0003800000 */
.L_x_2088:
[----:B------:R-:W2:Y:S02]  /*2370*/  LDS R7, [R14] ;  /* 0x000000000e077984 */ /* 0x000ea40000000800 */
[----:B--2---:R-:W-:-:S04]  /*2380*/  FADD.FTZ R7, -R12, R7 ;  /* 0x000000070c077221 */ /* 0x004fc80000010100 */
[----:B------:R-:W-:-:S06]  /*2390*/  FMUL.FTZ R7, R7, 1.4426950216293334961 ;  /* 0x3fb8aa3b07077820 */ /* 0x000fcc0000410000 */
[----:B------:R-:W1:Y:S02]  /*23a0*/  MUFU.EX2 R7, R7 ;  /* 0x0000000700077308 */ /* 0x000e640000000800 */
.L_x_2089:
[----:B------:R-:W-:Y:S05]  /*23b0*/  BSYNC B1 ;  /* 0x0000000000017941 */ /* 0x000fea0003800000 */
.L_x_2087:
[----:B-1----:R1:W-:Y:S01]  /*23c0*/  STS [R14], R7 ;  /* 0x000000070e007388 */ /* 0x0023e20000000800 */
[----:B------:R-:W-:Y:S01]  /*23d0*/  IADD3 R5, R5, 0x40, RZ ;  /* 0x0000004005057810 */ /* 0x000fe20007ffe0ff */
[----:B------:R-:W-:-:S03]  /*23e0*/  FADD.FTZ R10, R7, R10 ;  /* 0x0000000a070a7221 */ /* 0x000fc60000010000 */
[----:B------:R-:W-:-:S13]  /*23f0*/  ISETP.GT.AND P2, PT, R5, UR8, PT ;  /* 0x0000000805007c0c */ /* 0x000fda000bf44270 */
[----:B-1----:R-:W-:Y:S05]  /*2400*/  @!P2 BRA `(.L_x_2090) ;  /* 0xfffffffc00a4a947 */ /* 0x002fea000383ffff */
.L_x_2086:
[----:B------:R-:W-:Y:S05]  /*2410*/  BSYNC B0 ;  /* 0x0000000000007941 */ /* 0x000fea0003800000 */
.L_x_2085:
[----:B------:R-:W1:Y:S01]  /*2420*/  SHFL.BFLY PT, R5, R10, 0x10, 0x1f ;  /* 0x0e001f000a057f89 */ /* 0x000e6200000e0000 */
[----:B------:R-:W-:Y:S01]  /*2430*/  LOP3.LUT P0, R11, R0, 0x1f, RZ, 0xc0, !PT ;  /* 0x0000001f000b7812 */ /* 0x000fe2000780c0ff */
[----:B------:R-:W-:Y:S01]  /*2440*/  ULDC.U8 UR5, c[0x0][0x31c] ;  /* 0x0000c70000057ab9 */ /* 0x000fe20000000000 */
[----:B------:R-:W-:Y:S01]  /*2450*/  UMOV UR6, URZ ;  /* 0x0000003f00067c82 */ /* 0x000fe20008000000 */
[----:B------:R-:W-:Y:S01]  /*2460*/  UMOV UR7, URZ ;  /* 0x0000003f00077c82 */ /* 0x000fe20008000000 */
[----:B------:R-:W-:-:S09]  /*2470*/  ISETP.GT.U32.AND P2, PT, R11, 0x1, PT ;  /* 0x000000010b00780c */ /* 0x000fd20003f44070 */
[----:B------:R-:W3:Y:S04]  /*2480*/  @!P0 S2R R13, SR_CgaCtaId ;  /* 0x00000000000d8919 */ /* 0x000ee80000008800 */
[----:B------:R-:W4:Y:S01]  /*2490*/  @!P2 S2R R15, SR_CgaCtaId ;  /* 0x00000000000fa919 */ /* 0x000f220000008800 */
[----:B-1----:R-:W-:Y:S01]  /*24a0*/  FADD.FTZ R5, R5, R10 ;  /* 0x0000000a05057221 */ /* 0x002fe20000010000 */
[----:B------:R-:W-:-:S04]  /*24b0*/  @!P0 MOV R10, 0x400 ;  /* 0x00000400000a8802 */ /* 0x000fc80000000f00 */
[----:B------:R-:W1:Y:S02]  /*24c0*/  SHFL.BFLY PT, R8, R5, 0x8, 0x1f ;  /* 0x0d001f0005087f89 */ /* 0x000e6400000e0000 */
[----:B-1----:R-:W-:Y:S01]  /*24d0*/  FADD.FTZ R8, R5, R8 ;  /* 0x0000000805087221 */ /* 0x002fe20000010000 */
[----:B------:R-:W-:-:S04]  /*24e0*/  @!P0 SHF.R.U32.HI R5, RZ, 0x3, R0 ;  /* 0x00000003ff058819 */ /* 0x000fc80000011600 */
[----:B------:R-:W1:Y:S01]  /*24f0*/  SHFL.BFLY PT, R7, R8, 0x4, 0x1f ;  /* 0x0c801f0008077f89 */ /* 0x000e6200000e0000 */
[----:B------:R-:W-:Y:S01]  /*2500*/  @!P0 LOP3.LUT R5, R5, 0x1ffffffc, RZ, 0xc0, !PT ;  /* 0x1ffffffc05058812 */ /* 0x000fe200078ec0ff */
[----:B-1----:R-:W-:Y:S01]  /*2510*/  FADD.FTZ R7, R8, R7 ;  /* 0x0000000708077221 */ /* 0x002fe20000010000 */
[----:B---3--:R-:W-:Y:S02]  /*2520*/  @!P0 LEA R8, R13, R10, 0x18 ;  /* 0x0000000a0d088211 */ /* 0x008fe400078ec0ff */
[----:B------:R-:W-:Y:S02]  /*2530*/  @!P2 MOV R10, 0x400 ;  /* 0x00000400000aa802 */ /* 0x000fe40000000f00 */
[----:B--2---:R-:W1:Y:S01]  /*2540*/  SHFL.BFLY PT, R12, R7, 0x2, 0x1f ;  /* 0x0c401f00070c7f89 */ /* 0x004e6200000e0000 */
[----:B------:R-:W-:Y:S01]  /*2550*/  @!P0 IMAD.IADD R8, R8, 0x1, R5 ;  /* 0x0000000108088824 */ /* 0x000fe200078e0205 */
[----:B----4-:R-:W-:-:S05]  /*2560*/  @!P2 LEA R10, R15, R10, 0x18 ;  /* 0x0000000a0f0aa211 */ /* 0x010fca00078ec0ff */
[----:B------:R-:W-:Y:S02]  /*2570*/  @!P2 IMAD R11, R11, 0x4, R10 ;  /* 0x000000040b0ba824 */ /* 0x000fe400078e020a */
[----:B-1----:R-:W-:-:S05]  /*2580*/  FADD.FTZ R12, R7, R12 ;  /* 0x0000000c070c7221 */ /* 0x002fca0000010000 */
[----:B------:R-:W1:Y:S02]  /*2590*/  SHFL.BFLY PT, R9, R12, 0x1, 0x1f ;  /* 0x0c201f000c097f89 */ /* 0x000e6400000e0000 */
[----:B-1----:R-:W-:-:S05]  /*25a0*/  FADD.FTZ R9, R12, R9 ;  /* 0x000000090c097221 */ /* 0x002fca0000010000 */
[----:B------:R-:W-:Y:S01]  /*25b0*/  @!P0 STS [R8+0x8], R9 ;  /* 0x0000080908008388 */ /* 0x000fe20000000800 */
[----:B------:R-:W-:Y:S01]  /*25c0*/  BAR.SYNC.DEFER_BLOCKING 0x0 ;  /* 0x0000000000007b1d */ /* 0x000fe20000010000 */
[----:B------:R-:W-:-:S05]  /*25d0*/  ISETP.NE.AND P0, PT, RZ, UR5, PT ;  /* 0x00000005ff007c0c */ /* 0x000fca000bf05270 */
[----:B------:R-:W1:Y:S04]  /*25e0*/  @!P2 LDS R9, [R11+0x8] ;  /* 0x000008000b09a984 */ /* 0x000e680000000800 */
[----:B-1----:R-:W1:Y:S02]  /*25f0*/  SHFL.BFLY PT, R10, R9, 0x1, 0x1f ;  /* 0x0c201f00090a7f89 */ /* 0x002e6400000e0000 */
[----:B-1----:R-:W-:-:S05]  /*2600*/  FADD.FTZ R10, R10, R9 ;  /* 0x000000090a0a7221 */ /* 0x002fca0000010000 */
[----:B------:R1:W2:Y:S01]  /*2610*/  SHFL.IDX PT, R5, R10, RZ, 0x1f ;  /* 0x00001fff0a057589 */ /* 0x0002a200000e0000 */
        /* <DEDUP_REMOVED lines=11> */
.L_x_2091:
[----:B------:R-:W-:Y:S01]  /*26d0*/  ULDC.64 UR18, c[0x0][0x310] ;  /* 0x0000c40000127ab9 */ /* 0x000fe20000000a00 */
[----:B------:R-:W-:Y:S04]  /*26e0*/  BSSY B0, `(.L_x_2092) ;  /* 0x0000012000007945 */ /* 0x000fe80003800000 */
[----:B------:R-:W-:Y:S05]  /*26f0*/  @P1 BRA `(.L_x_2093) ;  /* 0x0000000000401947 */ /* 0x000fea0003800000 */
[----:B--2---:R-:W-:-:S04]  /*2700*/  FADD.FTZ R5, R5, 9.9999999747524270788e-07 ;  /* 0x358637bd05057421 */ /* 0x004fc80000010000 */
[----:B------:R2:W3:Y:S03]  /*2710*/  MUFU.RCP R12, R5 ;  /* 0x00000005000c7308 */ /* 0x0004e60000001000 */
.L_x_2095:
[----:B--23--:R-:W-:-:S04]  /*2720*/  VIADD R8, R4, -UR11 ;  /* 0x8000000b04087c36 */ /* 0x00cfc80008000000 */
[----:B------:R-:W-:-:S05]  /*2730*/  IMAD R8, R8, 0x4, R3 ;  /* 0x0000000408087824 */ /* 0x000fca00078e0203 */
[----:B--2---:R-:W3:Y:S02]  /*2740*/  LDS R5, [R8] ;  /* 0x0000000008057984 */ /* 0x004ee40000000800 */
[----:B---3--:R-:W-:-:S05]  /*2750*/  FMUL.FTZ R7, R5, R12 ;  /* 0x0000000c05077220 */ /* 0x008fca0000410000 */
[----:B------:R2:W-:Y:S01]  /*2760*/  STS [R8], R7 ;  /* 0x0000000708007388 */ /* 0x0005e20000000800 */
[----:B------:R-:W-:Y:S05]  /*2770*/  @!P0 BRA `(.L_x_2094) ;  /* 0x0000000000148947 */ /* 0x000fea0003800000 */
[----:B------:R-:W-:-:S04]  /*2780*/  IADD3 R5, P1, R4, UR6, RZ ;  /* 0x0000000604057c10 */ /* 0x000fc8000ff3e0ff */
[----:B-1----:R-:W-:Y:S02]  /*2790*/  LEA.HI.X.SX32 R10, R4, UR7, 0x1, P1 ;  /* 0x00000007040a7c11 */ /* 0x002fe400088f0eff */
[----:B--2---:R-:W-:-:S04]  /*27a0*/  LEA R8, P1, R5, UR18, 0x2 ;  /* 0x0000001205087c11 */ /* 0x004fc8000f8210ff */
[----:B------:R-:W-:-:S05]  /*27b0*/  LEA.HI.X R9, R5, UR19, R10, 0x2, P1 ;  /* 0x0000001305097c11 */ /* 0x000fca00088f140a */
[----:B------:R3:W-:Y:S04]  /*27c0*/  STG.E desc[UR14][R8.64], R7 ;  /* 0x0000000708007986 */ /* 0x0007e8000c10190e */
.L_x_2094:
[----:B------:R-:W-:-:S05]  /*27d0*/  VIADD R4, R4, 0x40 ;  /* 0x0000004004047836 */ /* 0x000fca0000000000 */
[----:B------:R-:W-:-:S13]  /*27e0*/  ISETP.GT.AND P1, PT, R4, UR8, PT ;  /* 0x0000000804007c0c */ /* 0x000fda000bf24270 */
[----:B------:R-:W-:Y:S05]  /*27f0*/  @!P1 BRA `(.L_x_2095) ;  /* 0xfffffffc00c89947 */ /* 0x000fea000383ffff */
.L_x_2093:
[----:B------:R-:W-:Y:S05]  /*2800*/  BSYNC B0 ;  /* 0x0000000000007941 */ /* 0x000fea0003800000 */
.L_x_2092:
[----:B------:R-:W-:Y:S01]  /*2810*/  USHF.R.S32.HI UR5, URZ, 0x1f, UR8 ;  /* 0x0000001f3f057899 */ /* 0x000fe20008011408 */
[----:B--2---:R-:W-:Y:S01]  /*2820*/  SHF.R.S32.HI R5, RZ, 0x1f, R0 ;  /* 0x0000001fff057819 */ /* 0x004fe20000011400 */
[----:B------:R-:W-:Y:S01]  /*2830*/  ULDC.64 UR6, c[0x0][0x240] ;  /* 0x0000900000067ab9 */ /* 0x000fe20000000a00 */
[----:B-1----:R-:W-:Y:S01]  /*2840*/  CS2R R10, SRZ ;  /* 0x00000000000a7805 */ /* 0x002fe2000001ff00 */
[----:B------:R-:W-:Y:S01]  /*2850*/  ULEA.HI UR5, UR5, UR8, URZ, 0x3 ;  /* 0x0000000805057291 */ /* 0x000fe2000f8f183f */
[----:B------:R-:W-:Y:S01]  /*2860*/  ISETP.NE.U32.AND P0, PT, RZ, UR6, PT ;  /* 0x00000006ff007c0c */ /* 0x000fe2000bf05070 */
[----:B------:R-:W-:Y:S01]  /*2870*/  ULDC UR6, c[0x0][0x284] ;  /* 0x0000a10000067ab9 */ /* 0x000fe20000000800 */
[----:B------:R-:W-:Y:S01]  /*2880*/  LEA.HI R4, R5, R0, RZ, 0x3 ;  /* 0x0000000005047211 */ /* 0x000fe200078f18ff */
[----:B------:R-:W-:Y:S01]  /*2890*/  ULOP3.LUT UR5, UR5, 0xfffffff8, URZ, 0xc0, !UPT ;  /* 0xfffffff805057892 */ /* 0x000fe2000f8ec03f */
[----:B------:R-:W-:Y:S01]  /*28a0*/  ISETP.NE.AND.EX P0, PT, RZ, UR7, PT, P0 ;  /* 0x00000007ff007c0c */ /* 0x000fe2000bf05300 */
[----:B------:R-:W-:Y:S01]  /*28b0*/  ULDC UR12, c[0x0][0x288] ;  /* 0x0000a200000c7ab9 */ /* 0x000fe20000000800 */
[----:B------:R-:W-:Y:S01]  /*28c0*/  SHF.R.S32.HI R32, RZ, 0x3, R4 ;  /* 0x00000003ff207819 */ /* 0x000fe20000011404 */
[----:B------:R-:W-:Y:S01]  /*28d0*/  UIADD3 UR5, -UR5, UR8, URZ ;  /* 0x0000000805057290 */ /* 0x000fe2000fffe13f */
[----:B------:R-:W-:Y:S01]  /*28e0*/  LOP3.LUT R5, R4, 0x3ffffff8, RZ, 0xc0, !PT ;  /* 0x3ffffff804057812 */ /* 0x000fe200078ec0ff */
[----:B------:R-:W-:Y:S01]  /*28f0*/  ULDC.64 UR18, c[0x0][0x258] ;  /* 0x0000960000127ab9 */ /* 0x000fe20000000a00 */
[----:B------:R-:W-:-:S02]  /*2900*/  ULDC.64 UR22, c[0x0][0x250] ;  /* 0x0000940000167ab9 */ /* 0x000fc40000000a00 */
[----:B------:R-:W-:Y:S02]  /*2910*/  IADD3 R5, -R5, R0, RZ ;  /* 0x0000000005057210 */ /* 0x000fe40007ffe1ff */
[----:B------:R-:W-:-:S03]  /*2920*/  ISETP.NE.OR P0, PT, R32, UR5, !P0 ;  /* 0x0000000520007c0c */ /* 0x000fc6000c705670 */
[----:B------:R-:W-:-:S10]  /*2930*/  IMAD.SHL.U32 R33, R5, 0x4, RZ ;  /* 0x0000000405217824 */ /* 0x000fd400078e00ff */
[----:B---3--:R-:W1:Y:S01]  /*2940*/  @!P0 S2R R8, SR_CTAID.X ;  /* 0x0000000000088919 */ /* 0x008e620000002500 */
[----:B------:R-:W2:Y:S01]  /*2950*/  @!P0 LDC.64 R12, c[0x0][0x240] ;  /* 0x00009000ff0c8b82 */ /* 0x000ea20000000a00 */
[----:B------:R-:W-:Y:S01]  /*2960*/  IMAD.U32 R4, RZ, RZ, UR6 ;  /* 0x00000006ff047e24 */ /* 0x000fe2000f8e00ff */
[----:B------:R-:W-:-:S04]  /*2970*/  ULDC.64 UR6, c[0x0][0x250] ;  /* 0x0000940000067ab9 */ /* 0x000fc80000000a00 */
[----:B------:R-:W-:Y:S01]  /*2980*/  VIMNMX R36, R4, UR8, PT ;  /* 0x0000000804247c48 */ /* 0x000fe2000bfe0100 */
[--C-:B------:R-:W-:Y:S01]  /*2990*/  IMAD R6, R6, R4, R33.reuse ;  /* 0x0000000406067224 */ /* 0x100fe200078e0221 */
[----:B------:R-:W-:Y:S01]  /*29a0*/  BSSY B0, `(.L_x_2096) ;  /* 0x000007d000007945 */ /* 0x000fe20003800000 */
[----:B-1----:R-:W-:Y:S01]  /*29b0*/  @!P0 IMAD R5, R8, 0x20, R33 ;  /* 0x0000002008058824 */ /* 0x002fe200078e0221 */
[----:B------:R-:W-:-:S03]  /*29c0*/  CS2R R8, SRZ ;  /* 0x0000000000087805 */ /* 0x000fc6000001ff00 */
[----:B--2---:R-:W-:-:S04]  /*29d0*/  @!P0 IMAD.WIDE R12, R5, 0x4, R12 ;  /* 0x00000004050c8825 */ /* 0x004fc800078e020c */
[C---:B------:R-:W-:Y:S01]  /*29e0*/  VIADD R5, R32.reuse, UR11 ;  /* 0x0000000b20057c36 */ /* 0x040fe20008000000 */
[----:B------:R1:W5:Y:S01]  /*29f0*/  @!P0 LDG.E.128 R8, desc[UR14][R12.64] ;  /* 0x0000000e0c088981 */ /* 0x000362000c1e1d00 */
[----:B------:R-:W-:Y:S03]  /*2a00*/  BAR.SYNC.DEFER_BLOCKING 0x0 ;  /* 0x0000000000007b1d */ /* 0x000fe60000010000 */
[----:B------:R-:W-:Y:S02]  /*2a10*/  ISETP.GE.AND P1, PT, R5, R36, PT ;  /* 0x000000240500720c */ /* 0x000fe40003f26270 */
[----:B------:R-:W-:Y:S02]  /*2a20*/  CS2R R14, SRZ ;  /* 0x00000000000e7805 */ /* 0x000fe4000001ff00 */
[----:B------:R-:W-:Y:S02]  /*2a30*/  ISETP.NE.AND P0, PT, R32, UR5, PT ;  /* 0x0000000520007c0c */ /* 0x000fe4000bf05270 */
[----:B------:R-:W-:-:S02]  /*2a40*/  SHF.R.S32.HI R7, RZ, 0x1f, R6 ;  /* 0x0000001fff077819 */ /* 0x000fc40000011406 */
[----:B-1----:R-:W-:-:S05]  /*2a50*/  CS2R R12, SRZ ;  /* 0x00000000000c7805 */ /* 0x002fca000001ff00 */
[----:B------:R-:W-:Y:S05]  /*2a60*/  @P1 BRA `(.L_x_2097) ;  /* 0x0000000400c01947 */ /* 0x000fea0003800000 */
[----:B------:R-:W-:Y:S01]  /*2a70*/  IMAD.U32 R15, RZ, RZ, UR11 ;  /* 0x0000000bff0f7e24 */ /* 0x000fe2000f8e00ff */
[----:B------:R-:W-:Y:S01]  /*2a80*/  LOP3.LUT R13, RZ, R36, RZ, 0x33, !PT ;  /* 0x00000024ff0d7212 */ /* 0x000fe200078e33ff */
[----:B------:R-:W-:Y:S01]  /*2a90*/  BSSY B1, `(.L_x_2098) ;  /* 0x0000025000017945 */ /* 0x000fe20003800000 */
[----:B------:R-:W-:Y:S02]  /*2aa0*/  IMAD.MOV.U32 R37, RZ, RZ, R5 ;  /* 0x000000ffff257224 */ /* 0x000fe400078e0005 */
[----:B------:R-:W-:Y:S02]  /*2ab0*/  IADD3 R12, -R15, -0x2, -R32 ;  /* 0xfffffffe0f0c7810 */ /* 0x000fe40007ffe920 */
[----:B------:R-:W-:Y:S02]  /*2ac0*/  CS2R R14, SRZ ;  /* 0x00000000000e7805 */ /* 0x000fe4000001ff00 */
[----:B------:R-:W-:-:S04]  /*2ad0*/  IADD3 R13, R12, -R13, RZ ;  /* 0x8000000d0c0d7210 */ /* 0x000fc80007ffe0ff */
[C---:B------:R-:W-:Y:S02]  /*2ae0*/  LEA.HI R12, R13.reuse, 0x1, RZ, 0x1d ;  /* 0x000000010d0c7811 */ /* 0x040fe400078fe8ff */
[----:B------:R-:W-:Y:S02]  /*2af0*/  ISETP.GE.U32.AND P1, PT, R13, 0x18, PT ;  /* 0x000000180d00780c */ /* 0x000fe40003f26070 */
[----:B------:R-:W-:Y:S02]  /*2b00*/  LOP3.LUT P2, R16, R12, 0x3, RZ, 0xc0, !PT ;  /* 0x000000030c107812 */ /* 0x000fe4000784c0ff */
[----:B------:R-:W-:-:S11]  /*2b10*/  CS2R R12, SRZ ;  /* 0x00000000000c7805 */ /* 0x000fd6000001ff00 */
[----:B------:R-:W-:Y:S05]  /*2b20*/  @!P2 BRA `(.L_x_2099) ;  /* 0x00000000006ca947 */ /* 0x000fea0003800000 */
[----:B------:R-:W-:Y:S02]  /*2b30*/  IMAD.MOV.U32 R22, RZ, RZ, R16 ;  /* 0x000000ffff167224 */ /* 0x000fe400078e0010 */
[----:B------:R-:W-:Y:S02]  /*2b40*/  IMAD.MOV.U32 R37, RZ, RZ, R5 ;  /* 0x000000ffff257224 */ /* 0x000fe400078e0005 */
[----:B------:R-:W-:-:S07]  /*2b50*/  IMAD.MOV.U32 R12, RZ, RZ, RZ ;  /* 0x000000ffff0c7224 */ /* 0x000fce00078e00ff */
.L_x_2100:
[----:B------:R-:W-:-:S04]  /*2b60*/  IADD3 R16, P2, R37, UR13, RZ ;  /* 0x0000000d25107c10 */ /* 0x000fc8000ff5e0ff */
[----:B------:R-:W-:Y:S02]  /*2b70*/  LEA.HI.X.SX32 R17, R37, UR16, 0x1, P2 ;  /* 0x0000001025117c11 */ /* 0x000fe400090f0eff */
[----:B------:R-:W-:-:S04]  /*2b80*/  LEA R20, P2, R16, UR18, 0x2 ;  /* 0x0000001210147c11 */ /* 0x000fc8000f8410ff */
[----:B------:R-:W-:-:S05]  /*2b90*/  LEA.HI.X R21, R16, UR19, R17, 0x2, P2 ;  /* 0x0000001310157c11 */ /* 0x000fca00090f1411 */
[----:B------:R-:W2:Y:S01]  /*2ba0*/  LDG.E R20, desc[UR14][R20.64] ;  /* 0x0000000e14147981 */ /* 0x000ea2000c1e1900 */
[----:B------:R-:W-:-:S05]  /*2bb0*/  IADD3 R24, R37, -UR11, RZ ;  /* 0x8000000b25187c10 */ /* 0x000fca000fffe0ff */
[----:B------:R-:W-:-:S06]  /*2bc0*/  IMAD R24, R24, 0x4, R3 ;  /* 0x0000000418187824 */ /* 0x000fcc00078e0203 */
[----:B------:R-:W1:Y:S01]  /*2bd0*/  LDS R24, [R24] ;  /* 0x0000000018187984 */ /* 0x000e620000000800 */
[----:B--2---:R-:W-:-:S04]  /*2be0*/  IMAD R16, R20, UR12, RZ ;  /* 0x0000000c14107c24 */ /* 0x004fc8000f8e02ff */
[----:B------:R-:W-:-:S04]  /*2bf0*/  IMAD R16, R16, R4, R37 ;  /* 0x0000000410107224 */ /* 0x000fc800078e0225 */
[----:B------:R-:W-:-:S05]  /*2c00*/  IMAD.SHL.U32 R16, R16, 0x20, RZ ;  /* 0x0000002010107824 */ /* 0x000fca00078e00ff */
[----:B------:R-:W-:-:S04]  /*2c10*/  IADD3 R17, P2, R6, R16, RZ ;  /* 0x0000001006117210 */ /* 0x000fc80007f5e0ff */
[----:B------:R-:W-:Y:S02]  /*2c20*/  LEA.HI.X.SX32 R18, R16, R7, 0x1, P2 ;  /* 0x0000000710127211 */ /* 0x000fe400010f0eff */
[----:B------:R-:W-:-:S04]  /*2c30*/  LEA R16, P2, R17, UR6, 0x2 ;  /* 0x0000000611107c11 */ /* 0x000fc8000f8410ff */
[----:B------:R-:W-:-:S06]  /*2c40*/  LEA.HI.X R17, R17, UR7, R18, 0x2, P2 ;  /* 0x0000000711117c11 */ /* 0x000fcc00090f1412 */
[----:B------:R-:W1:Y:S01]  /*2c50*/  LDG.E.128 R16, desc[UR14][R16.64] ;  /* 0x0000000e10107981 */ /* 0x000e62000c1e1d00 */
[----:B------:R-:W-:Y:S02]  /*2c60*/  VIADD R22, R22, 0xffffffff ;  /* 0xffffffff16167836 */ /* 0x000fe40000000000 */
[----:B------:R-:W-:-:S03]  /*2c70*/  VIADD R37, R37, 0x8 ;  /* 0x0000000825257836 */ /* 0x000fc60000000000 */
[----:B------:R-:W-:Y:S01]  /*2c80*/  ISETP.NE.AND P2, PT, R22, RZ, PT ;  /* 0x000000ff1600720c */ /* 0x000fe20003f45270 */
[-C--:B-1----:R-:W-:Y:S01]  /*2c90*/  FFMA.FTZ R12, R16, R24.reuse, R12 ;  /* 0x00000018100c7223 */ /* 0x082fe2000001000c */
[-C--:B------:R-:W-:Y:S01]  /*2ca0*/  FFMA.FTZ R13, R17, R24.reuse, R13 ;  /* 0x00000018110d7223 */ /* 0x080fe2000001000d */
[-C--:B------:R-:W-:Y:S01]  /*2cb0*/  FFMA.FTZ R14, R18, R24.reuse, R14 ;  /* 0x00000018120e7223 */ /* 0x080fe2000001000e */
[----:B------:R-:W-:-:S09]  /*2cc0*/  FFMA.FTZ R15, R19, R24, R15 ;  /* 0x00000018130f7223 */ /* 0x000fd2000001000f */
[----:B------:R-:W-:Y:S05]  /*2cd0*/  @P2 BRA `(.L_x_2100) ;  /* 0xfffffffc00a02947 */ /* 0x000fea000383ffff */
.L_x_2099:
[----:B------:R-:W-:Y:S05]  /*2ce0*/  BSYNC B1 ;  /* 0x0000000000017941 */ /* 0x000fea0003800000 */
.L_x_2098:
[----:B------:R-:W-:Y:S05]  /*2cf0*/  @!P1 BRA `(.L_x_2097) ;  /* 0x00000004001c9947 */ /* 0x000fea0003800000 */
[C---:B------:R-:W-:Y:S01]  /*2d00*/  LEA R16, R37.reuse, 0x40, 0x2 ;  /* 0x0000004025107811 */ /* 0x040fe200078e10ff */
[----:B------:R-:W-:Y:S01]  /*2d10*/  IMAD.U32 R17, RZ, RZ, UR11 ;  /* 0x0000000bff117e24 */ /* 0x000fe2000f8e00ff */
[----:B------:R-:W-:Y:S01]  /*2d20*/  IADD3 R35, P1, R37, UR13, RZ ;  /* 0x0000000d25237c10 */ /* 0x000fe2000ff3e0ff */
[----:B------:R-:W-:Y:S01]  /*2d30*/  ULDC UR5, c[0x0][0x288] ;  /* 0x0000a20000057ab9 */ /* 0x000fe20000000800 */
[----:B------:R-:W-:Y:S01]  /*2d40*/  ULDC.64 UR20, c[0x0][0x258] ;  /* 0x0000960000147ab9 */ /* 0x000fe20000000a00 */
[----:B------:R-:W-:Y:S01]  /*2d50*/  IMAD R16, R17, -0x4, R16 ;  /* 0xfffffffc11107824 */ /* 0x000fe200078e0210 */
[----:B------:R-:W-:Y:S01]  /*2d60*/  LEA.HI.X.SX32 R18, R37, UR16, 0x1, P1 ;  /* 0x0000001025127c11 */ /* 0x000fe200088f0eff */
[----:B------:R-:W-:Y:S01]  /*2d70*/  IMAD R39, R4, UR5, RZ ;  /* 0x0000000504277c24 */ /* 0x000fe2000f8e02ff */
[----:B------:R-:W-:Y:S01]  /*2d80*/  LEA R34, P1, R35, UR20, 0x2 ;  /* 0x0000001423227c11 */ /* 0x000fe2000f8210ff */
[----:B------:R-:W-:Y:S01]  /*2d90*/  IMAD.SHL.U32 R40, R37, 0x20, RZ ;  /* 0x0000002025287824 */ /* 0x000fe200078e00ff */
[----:B------:R-:W-:Y:S01]  /*2da0*/  IADD3 R38, R3, R16, RZ ;  /* 0x0000001003267210 */ /* 0x000fe20007ffe0ff */
[----:B------:R-:W-:Y:S01]  /*2db0*/  IMAD.SHL.U32 R39, R39, 0x20, RZ ;  /* 0x0000002027277824 */ /* 0x000fe200078e00ff */
[----:B------:R-:W-:-:S09]  /*2dc0*/  LEA.HI.X R35, R35, UR21, R18, 0x2, P1 ;  /* 0x0000001523237c11 */ /* 0x000fd200088f1412 */
.L_x_2101:
[----:B------:R-:W2:Y:S04]  /*2dd0*/  LDG.E R16, desc[UR14][R34.64] ;  /* 0x0000000e22107981 */ /* 0x000ea8000c1e1900 */
[----:B------:R-:W3:Y:S04]  /*2de0*/  LDG.E R20, desc[UR14][R34.64+0x20] ;  /* 0x0000200e22147981 */ /* 0x000ee8000c1e1900 */
[----:B------:R-:W4:Y:S04]  /*2df0*/  LDG.E R21, desc[UR14][R34.64+0x40] ;  /* 0x0000400e22157981 */ /* 0x000f28000c1e1900 */
[----:B------:R-:W4:Y:S04]  /*2e00*/  LDG.E R22, desc[UR14][R34.64+0x60] ;  /* 0x0000600e22167981 */ /* 0x000f28000c1e1900 */
[----:B0-----:R-:W0:Y:S01]  /*2e10*/  LDS R41, [R38+-0x40] ;  /* 0xffffc00026297984 */ /* 0x001e220000000800 */
[----:B--2---:R-:W-:-:S05]  /*2e20*/  IMAD R16, R39, R16, R40 ;  /* 0x0000001027107224 */ /* 0x004fca00078e0228 */
[----:B------:R-:W-:-:S04]  /*2e30*/  IADD3 R17, P1, R6, R16, RZ ;  /* 0x0000001006117210 */ /* 0x000fc80007f3e0ff */
[----:B------:R-:W-:Y:S02]  /*2e40*/  LEA.HI.X.SX32 R18, R16, R7, 0x1, P1 ;  /* 0x0000000710127211 */ /* 0x000fe400008f0eff */
[----:B------:R-:W-:-:S04]  /*2e50*/  LEA R16, P1, R17, UR22, 0x2 ;  /* 0x0000001611107c11 */ /* 0x000fc8000f8210ff */
[----:B------:R-:W-:-:S06]  /*2e60*/  LEA.HI.X R17, R17, UR23, R18, 0x2, P1 ;  /* 0x0000001711117c11 */ /* 0x000fcc00088f1412 */
[----:B------:R-:W0:Y:S01]  /*2e70*/  LDG.E.128 R16, desc[UR14][R16.64] ;  /* 0x0000000e10107981 */ /* 0x000e22000c1e1d00 */
[C-C-:B---3--:R-:W-:Y:S02]  /*2e80*/  IMAD R20, R39.reuse, R20, R40.reuse ;  /* 0x0000001427147224 */ /* 0x148fe400078e0228 */
[--C-:B----4-:R-:W-:Y:S02]  /*2e90*/  IMAD R21, R39, R21, R40.reuse ;  /* 0x0000001527157224 */ /* 0x110fe400078e0228 */
[----:B------:R-:W-:Y:S02]  /*2ea0*/  VIADD R20, R20, 0x100 ;  /* 0x0000010014147836 */ /* 0x000fe40000000000 */
[----:B------:R-:W-:Y:S02]  /*2eb0*/  VIADD R21, R21, 0x200 ;  /* 0x0000020015157836 */ /* 0x000fe40000000000 */
[----:B------:R-:W-:Y:S01]  /*2ec0*/  IMAD R22, R39, R22, R40 ;  /* 0x0000001627167224 */ /* 0x000fe200078e0228 */
[----:B------:R-:W-:-:S02]  /*2ed0*/  IADD3 R25, P1, R6, R20, RZ ;  /* 0x0000001406197210 */ /* 0x000fc40007f3e0ff */
[----:B------:R-:W-:Y:S01]  /*2ee0*/  IADD3 R23, P2, R6, R21, RZ ;  /* 0x0000001506177210 */ /* 0x000fe20007f5e0ff */
[----:B------:R-:W-:Y:S01]  /*2ef0*/  VIADD R22, R22, 0x300 ;  /* 0x0000030016167836 */ /* 0x000fe20000000000 */
[-C--:B------:R-:W-:Y:S02]  /*2f00*/  LEA.HI.X.SX32 R30, R20, R7.reuse, 0x1, P1 ;  /* 0x00000007141e7211 */ /* 0x080fe400008f0eff */
[----:B------:R-:W-:Y:S02]  /*2f10*/  LEA R20, P1, R25, UR22, 0x2 ;  /* 0x0000001619147c11 */ /* 0x000fe4000f8210ff */
[----:B------:R-:W-:Y:S02]  /*2f20*/  LEA.HI.X.SX32 R28, R21, R7, 0x1, P2 ;  /* 0x00000007151c7211 */ /* 0x000fe400010f0eff */
[----:B------:R-:W-:Y:S02]  /*2f30*/  LEA R24, P2, R23, UR22, 0x2 ;  /* 0x0000001617187c11 */ /* 0x000fe4000f8410ff */
[----:B------:R-:W-:-:S02]  /*2f40*/  IADD3 R26, P3, R6, R22, RZ ;  /* 0x00000016061a7210 */ /* 0x000fc40007f7e0ff */
[----:B------:R-:W-:Y:S02]  /*2f50*/  LEA.HI.X R21, R25, UR23, R30, 0x2, P1 ;  /* 0x0000001719157c11 */ /* 0x000fe400088f141e */
[----:B------:R-:W-:Y:S02]  /*2f60*/  LEA.HI.X R25, R23, UR23, R28, 0x2, P2 ;  /* 0x0000001717197c11 */ /* 0x000fe400090f141c */
[----:B------:R-:W-:Y:S02]  /*2f70*/  LEA.HI.X.SX32 R27, R22, R7, 0x1, P3 ;  /* 0x00000007161b7211 */ /* 0x000fe400018f0eff */
[C---:B------:R-:W-:Y:S01]  /*2f80*/  LEA R28, P1, R26.reuse, UR22, 0x2 ;  /* 0x000000161a1c7c11 */ /* 0x040fe2000f8210ff */
[----:B------:R-:W2:Y:S03]  /*2f90*/  LDG.E.128 R20, desc[UR14][R20.64] ;  /* 0x0000000e14147981 */ /* 0x000ea6000c1e1d00 */
[----:B------:R-:W-:-:S02]  /*2fa0*/  LEA.HI.X R29, R26, UR23, R27, 0x2, P1 ;  /* 0x000000171a1d7c11 */ /* 0x000fc400088f141b */
[----:B------:R-:W3:Y:S04]  /*2fb0*/  LDG.E.128 R24, desc[UR14][R24.64] ;  /* 0x0000000e18187981 */ /* 0x000ee8000c1e1d00 */
[----:B------:R-:W4:Y:S01]  /*2fc0*/  LDG.E.128 R28, desc[UR14][R28.64] ;  /* 0x0000000e1c1c7981 */ /* 0x000f22000c1e1d00 */
[----:B------:R-:W-:Y:S01]  /*2fd0*/  IADD3 R34, P1, R34, 0x80, RZ ;  /* 0x0000008022227810 */ /* 0x000fe20007f3e0ff */
[----:B------:R-:W-:Y:S01]  /*2fe0*/  VIADD R40, R40, 0x400 ;  /* 0x0000040028287836 */ /* 0x000fe20000000000 */
[----:B------:R-:W-:-:S03]  /*2ff0*/  IADD3 R37, R37, 0x20, RZ ;  /* 0x0000002025257810 */ /* 0x000fc60007ffe0ff */
[----:B------:R-:W-:Y:S01]  /*3000*/  IMAD.X R35, RZ, RZ, R35, P1 ;  /* 0x000000ffff237224 */ /* 0x000fe200008e0623 */
[----:B------:R-:W-:Y:S01]  /*3010*/  ISETP.GE.AND P1, PT, R37, R36, PT ;  /* 0x000000242500720c */ /* 0x000fe20003f26270 */
[-C--:B0-----:R-:W-:Y:S01]  /*3020*/  FFMA.FTZ R43, R16, R41.reuse, R12 ;  /* 0x00000029102b7223 */ /* 0x081fe2000001000c */
[-C--:B------:R-:W-:Y:S01]  /*3030*/  FFMA.FTZ R12, R17, R41.reuse, R13 ;  /* 0x00000029110c7223 */ /* 0x080fe2000001000d */
[----:B------:R-:W-:Y:S01]  /*3040*/  LDS R16, [R38+0x20] ;  /* 0x0000200026107984 */ /* 0x000fe20000000800 */
[-C--:B------:R-:W-:Y:S01]  /*3050*/  FFMA.FTZ R45, R18, R41.reuse, R14 ;  /* 0x00000029122d7223 */ /* 0x080fe2000001000e */
[----:B------:R-:W-:Y:S02]  /*3060*/  FFMA.FTZ R14, R19, R41, R15 ;  /* 0x00000029130e7223 */ /* 0x000fe4000001000f */
[----:B------:R-:W2:Y:S04]  /*3070*/  LDS R17, [R38+-0x20] ;  /* 0xffffe00026117984 */ /* 0x000ea80000000800 */
[----:B------:R0:W3:Y:S02]  /*3080*/  LDS R13, [R38] ;  /* 0x00000000260d7984 */ /* 0x0000e40000000800 */
[----:B0-----:R-:W-:-:S02]  /*3090*/  VIADD R38, R38, 0x80 ;  /* 0x0000008026267836 */ /* 0x001fc40000000000 */
[-C--:B--2---:R-:W-:Y:S01]  /*30a0*/  FFMA.FTZ R43, R20, R17.reuse, R43 ;  /* 0x00000011142b7223 */ /* 0x084fe2000001002b */
[-C--:B------:R-:W-:Y:S01]  /*30b0*/  FFMA.FTZ R12, R21, R17.reuse, R12 ;  /* 0x00000011150c7223 */ /* 0x080fe2000001000c */
[-C--:B------:R-:W-:Y:S01]  /*30c0*/  FFMA.FTZ R45, R22, R17.reuse, R45 ;  /* 0x00000011162d7223 */ /* 0x080fe2000001002d */
[----:B------:R-:W-:Y:S01]  /*30d0*/  FFMA.FTZ R14, R23, R17, R14 ;  /* 0x00000011170e7223 */ /* 0x000fe2000001000e */
        /* <DEDUP_REMOVED lines=9> */
.L_x_2097:
[----:B------:R-:W-:Y:S05]  /*3170*/  BSYNC B0 ;  /* 0x0000000000007941 */ /* 0x000fea0003800000 */
.L_x_2096:
        /* <DEDUP_REMOVED lines=10> */
[----:B------:R-:W-:Y:S01]  /*3220*/  LOP3.LUT R20, RZ, R32, RZ, 0x33, !PT ;  /* 0x00000020ff147212 */ /* 0x000fe200078e33ff */
[----:B------:R-:W-:Y:S03]  /*3230*/  BSSY B1, `(.L_x_2104) ;  /* 0x0000039000017945 */ /* 0x000fe60003800000 */
[----:B------:R-:W-:-:S04]  /*3240*/  IADD3 R20, -R17, UR8, R20 ;  /* 0x0000000811147c10 */ /* 0x000fc8000fffe114 */
[----:B------:R-:W-:-:S04]  /*3250*/  LEA.HI R16, R20, 0x1, RZ, 0x1d ;  /* 0x0000000114107811 */ /* 0x000fc800078fe8ff */
[----:B------:R-:W-:-:S13]  /*3260*/  LOP3.LUT P1, R22, R16, 0x3, RZ, 0xc0, !PT ;  /* 0x0000000310167812 */ /* 0x000fda000782c0ff */
[----:B------:R-:W-:Y:S05]  /*3270*/  @!P1 BRA `(.L_x_2105) ;  /* 0x0000000000d09947 */ /* 0x000fea0003800000 */
[----:B------:R-:W1:Y:S01]  /*3280*/  LDC R4, c[0x0][0x284] ;  /* 0x0000a100ff047b82 */ /* 0x000e620000000800 */
[----:B------:R-:W-:-:S07]  /*3290*/  IMAD R21, R32, 0x4, R3 ;  /* 0x0000000420157824 */ /* 0x000fce00078e0203 */
.L_x_2108:
[----:B-1----:R-:W-:Y:S01]  /*32a0*/  ISETP.GE.AND P2, PT, R5, R4, PT ;  /* 0x000000040500720c */ /* 0x002fe20003f46270 */
[----:B------:R-:W-:Y:S01]  /*32b0*/  VIADD R22, R22, 0xffffffff ;  /* 0xffffffff16167836 */ /* 0x000fe20000000000 */
[----:B------:R-:W-:Y:S04]  /*32c0*/  BSSY B2, `(.L_x_2106) ;  /* 0x000002c000027945 */ /* 0x000fe80003800000 */
[----:B------:R-:W-:-:S07]  /*32d0*/  ISETP.NE.AND P1, PT, R22, RZ, PT ;  /* 0x000000ff1600720c */ /* 0x000fce0003f25270 */
[----:B------:R-:W-:Y:S06]  /*32e0*/  @!P2 BRA `(.L_x_2107) ;  /* 0x0000000000a4a947 */ /* 0x000fec0003800000 */
[----:B------:R-:W-:Y:S02]  /*32f0*/  IABS R19, R4 ;  /* 0x0000000400137213 */ /* 0x000fe40000000000 */
[----:B------:R-:W-:Y:S02]  /*3300*/  IABS R24, R5 ;  /* 0x0000000500187213 */ /* 0x000fe40000000000 */
[----:B------:R-:W1:Y:S01]  /*3310*/  I2F.RP R18, R19 ;  /* 0x0000001300127306 */ /* 0x000e620000209400 */
[----:B------:R-:W-:Y:S02]  /*3320*/  ISETP.GE.AND P3, PT, R5, RZ, PT ;  /* 0x000000ff0500720c */ /* 0x000fe40003f66270 */
[----:B------:R-:W-:-:S05]  /*3330*/  ISETP.NE.AND P4, PT, R4, RZ, PT ;  /* 0x000000ff0400720c */ /* 0x000fca0003f85270 */
[----:B-1----:R-:W1:Y:S02]  /*3340*/  MUFU.RCP R18, R18 ;  /* 0x0000001200127308 */ /* 0x002e640000001000 */
[----:B-1----:R-:W-:-:S06]  /*3350*/  IADD3 R23, R18, 0xffffffe, RZ ;  /* 0x0ffffffe12177810 */ /* 0x002fcc0007ffe0ff */
[----:B------:R1:W2:Y:S02]  /*3360*/  F2I.FTZ.U32.TRUNC.NTZ R17, R23 ;  /* 0x0000001700117305 */ /* 0x0002a4000021f000 */
[----:B-1----:R-:W1:Y:S01]  /*3370*/  LDS R23, [R21] ;  /* 0x0000000015177984 */ /* 0x002e620000000800 */
[----:B--2---:R-:W-:-:S04]  /*3380*/  IMAD.MOV R16, RZ, RZ, -R17 ;  /* 0x000000ffff107224 */ /* 0x004fc800078e0a11 */
        /* <DEDUP_REMOVED lines=26> */
[----:B------:R-:W1:Y:S02]  /*3530*/  LDG.E.128 R16, desc[UR14][R16.64] ;  /* 0x0000000e10107981 */ /* 0x000e64000c1e1d00 */
[-C--:B-1----:R-:W-:Y:S01]  /*3540*/  FFMA.FTZ R12, R16, R23.reuse, R12 ;  /* 0x00000017100c7223 */ /* 0x082fe2000001000c */
[-C--:B------:R-:W-:Y:S01]  /*3550*/  FFMA.FTZ R13, R17, R23.reuse, R13 ;  /* 0x00000017110d7223 */ /* 0x080fe2000001000d */
[-C--:B------:R-:W-:Y:S01]  /*3560*/  FFMA.FTZ R14, R18, R23.reuse, R14 ;  /* 0x00000017120e7223 */ /* 0x080fe2000001000e */
[----:B------:R-:W-:-:S07]  /*3570*/  FFMA.FTZ R15, R19, R23, R15 ;  /* 0x00000017130f7223 */ /* 0x000fce000001000f */
.L_x_2107:
[----:B------:R-:W-:Y:S05]  /*3580*/  BSYNC B2 ;  /* 0x0000000000027941 */ /* 0x000fea0003800000 */
.L_x_2106:
[----:B------:R-:W-:Y:S02]  /*3590*/  VIADD R5, R5, 0x8 ;  /* 0x0000000805057836 */ /* 0x000fe40000000000 */
[----:B------:R-:W-:Y:S01]  /*35a0*/  VIADD R21, R21, 0x20 ;  /* 0x0000002015157836 */ /* 0x000fe20000000000 */
[----:B------:R-:W-:Y:S06]  /*35b0*/  @P1 BRA `(.L_x_2108) ;  /* 0xfffffffc00381947 */ /* 0x000fec000383ffff */
.L_x_2105:
[----:B------:R-:W-:Y:S05]  /*35c0*/  BSYNC B1 ;  /* 0x0000000000017941 */ /* 0x000fea0003800000 */
.L_x_2104:
[----:B------:R-:W-:-:S13]  /*35d0*/  ISETP.GE.U32.AND P1, PT, R20, 0x18, PT ;  /* 0x000000181400780c */ /* 0x000fda0003f26070 */
[----:B------:R-:W-:Y:S05]  /*35e0*/  @!P1 BRA `(.L_x_2103) ;  /* 0x0000000c00009947 */ /* 0x000fea0003800000 */
[----:B------:R-:W1:Y:S01]  /*35f0*/  LDC R4, c[0x0][0x284] ;  /* 0x0000a100ff047b82 */ /* 0x000e620000000800 */
[----:B------:R-:W-:Y:S01]  /*3600*/  LEA R16, R5, 0x40, 0x2 ;  /* 0x0000004005107811 */ /* 0x000fe200078e10ff */
[----:B------:R-:W-:-:S04]  /*3610*/  IMAD.U32 R17, RZ, RZ, UR11 ;  /* 0x0000000bff117e24 */ /* 0x000fc8000f8e00ff */
[----:B------:R-:W-:-:S05]  /*3620*/  IMAD R16, R17, -0x4, R16 ;  /* 0xfffffffc11107824 */ /* 0x000fca00078e0210 */
[----:B------:R-:W-:-:S07]  /*3630*/  IADD3 R20, R3, R16, RZ ;  /* 0x0000001003147210 */ /* 0x000fce0007ffe0ff */
.L_x_2117:
[CC--:B-1----:R-:W-:Y:S01]  /*3640*/  ISETP.GE.AND P4, PT, R5.reuse, R4.reuse, PT ;  /* 0x000000040500720c */ /* 0x0c2fe20003f86270 */
        /* <DEDUP_REMOVED lines=16> */
[----:B-1----:R-:W1:Y:S01]  /*3750*/  LDS R22, [R20+-0x40] ;  /* 0xffffc00014167984 */ /* 0x002e620000000800 */
[----:B--2---:R-:W-:-:S04]  /*3760*/  IMAD.MOV R16, RZ, RZ, -R17 ;  /* 0x000000ffff107224 */ /* 0x004fc800078e0a11 */
        /* <DEDUP_REMOVED lines=31> */
.L_x_2110:
[----:B------:R-:W-:Y:S05]  /*3960*/  BSYNC B1 ;  /* 0x0000000000017941 */ /* 0x000fea0003800000 */
.L_x_2109:
[----:B------:R-:W-:Y:S04]  /*3970*/  BSSY B1, `(.L_x_2111) ;  /* 0x000002b000017945 */ /* 0x000fe80003800000 */
        /* <DEDUP_REMOVED lines=42> */
.L_x_2112:
[----:B------:R-:W-:Y:S05]  /*3c20*/  BSYNC B1 ;  /* 0x0000000000017941 */ /* 0x000fea0003800000 */
.L_x_2111:
        /* <DEDUP_REMOVED lines=11> */
[----:B------:R-:W-:Y:S01]  /*3ce0*/  IMAD R25, R16, R19, RZ ;  /* 0x0000001310197224 */ /* 0x000fe200078e02ff */
[----:B------:R-:W-:-:S05]  /*3cf0*/  MOV R16, RZ ;  /* 0x000000ff00107202 */ /* 0x000fca0000000f00 */
[----:B------:R-:W-:-:S04]  /*3d00*/  IMAD.HI.U32 R16, R17, R25, R16 ;  /* 0x0000001911107227 */ /* 0x000fc800078e0010 */
[----:B------:R-:W-:Y:S02]  /*3d10*/  IMAD.MOV.U32 R17, RZ, RZ, R24 ;  /* 0x000000ffff117224 */ /* 0x000fe400078e0018 */
[----:B------:R-:W1:Y:S02]  /*3d20*/  LDS R24, [R20] ;  /* 0x0000000014187984 */ /* 0x000e640000000800 */
        /* <DEDUP_REMOVED lines=27> */
.L_x_2114:
[----:B------:R-:W-:Y:S05]  /*3ee0*/  BSYNC B1 ;  /* 0x0000000000017941 */ /* 0x000fea0003800000 */
.L_x_2113:
[----:B------:R-:W-:Y:S04]  /*3ef0*/  BSSY B1, `(.L_x_2115) ;  /* 0x000002b000017945 */ /* 0x000fe80003800000 */
[----:B------:R-:W-:Y:S05]  /*3f00*/  @!P3 BRA `(.L_x_2116) ;  /* 0x0000000000a4b947 */ /* 0x000fea0003800000 */
[----:B------:R-:W-:Y:S02]  /*3f10*/  IABS R19, R4 ;  /* 0x0000000400137213 */ /* 0x000fe40000000000 */
[----:B------:R-:W-:Y:S02]  /*3f20*/  IABS R24, R21 ;  /* 0x0000001500187213 */ /* 0x000fe40000000000 */
[----:B------:R-:W1:Y:S01]  /*3f30*/  I2F.RP R18, R19 ;  /* 0x0000001300127306 */ /* 0x000e620000209400 */
[----:B------:R-:W-:Y:S02]  /*3f40*/  ISETP.GE.AND P2, PT, R21, RZ, PT ;  /* 0x000000ff1500720c */ /* 0x000fe40003f46270 */
[----:B------:R-:W-:Y:S01]  /*3f50*/  ISETP.NE.AND P3, PT, R4, RZ, PT ;  /* 0x000000ff0400720c */ /* 0x000fe20003f65270 */
[----:B------:R-:W2:Y:S04]  /*3f60*/  LDS R21, [R20+0x20] ;  /* 0x0000200014157984 */ /* 0x000ea80000000800 */
[----:B-1----:R-:W1:Y:S02]  /*3f70*/  MUFU.RCP R18, R18 ;  /* 0x0000001200127308 */ /* 0x002e640000001000 */
[----:B-1----:R-:W-:-:S06]  /*3f80*/  VIADD R22, R18, 0xffffffe ;  /* 0x0ffffffe12167836 */ /* 0x002fcc0000000000 */
[----:B------:R-:W1:Y:S02]  /*3f90*/  F2I.FTZ.U32.TRUNC.NTZ R17, R22 ;  /* 0x0000001600117305 */ /* 0x000e64000021f000 */
[----:B-1----:R-:W-:-:S04]  /*3fa0*/  IMAD.MOV R16, RZ, RZ, -R17 ;  /* 0x000000ffff107224 */ /* 0x002fc800078e0a11 */
        /* <DEDUP_REMOVED lines=24> */
[----:B------:R-:W-:-:S04]  /*4130*/  LEA R16, P1, R18, UR22, 0x2 ;  /* 0x0000001612107c11 */ /* 0x000fc8000f8210ff */
[----:B------:R-:W-:-:S06]  /*4140*/  LEA.HI.X R17, R18, UR23, R17, 0x2, P1 ;  /* 0x0000001712117c11 */ /* 0x000fcc00088f1411 */
[----:B------:R-:W2:Y:S02]  /*4150*/  LDG.E.128 R16, desc[UR14][R16.64] ;  /* 0x0000000e10107981 */ /* 0x000ea4000c1e1d00 */
[-C--:B--2---:R-:W-:Y:S01]  /*4160*/  FFMA.FTZ R12, R16, R21.reuse, R12 ;  /* 0x00000015100c7223 */ /* 0x084fe2000001000c */
[-C--:B------:R-:W-:Y:S01]  /*4170*/  FFMA.FTZ R13, R17, R21.reuse, R13 ;  /* 0x00000015110d7223 */ /* 0x080fe2000001000d */
[-C--:B------:R-:W-:Y:S01]  /*4180*/  FFMA.FTZ R14, R18, R21.reuse, R14 ;  /* 0x00000015120e7223 */ /* 0x080fe2000001000e */
[----:B------:R-:W-:-:S07]  /*4190*/  FFMA.FTZ R15, R19, R21, R15 ;  /* 0x00000015130f7223 */ /* 0x000fce000001000f */
.L_x_2116:
[----:B------:R-:W-:Y:S05]  /*41a0*/  BSYNC B1 ;  /* 0x0000000000017941 */ /* 0x000fea0003800000 */
.L_x_2115:
[----:B------:R-:W-:Y:S02]  /*41b0*/  VIADD R5, R5, 0x20 ;  /* 0x0000002005057836 */ /* 0x000fe40000000000 */
[----:B------:R-:W-:-:S03]  /*41c0*/  VIADD R20, R20, 0x80 ;  /* 0x0000008014147836 */ /* 0x000fc60000000000 */
[----:B------:R-:W-:-:S13]  /*41d0*/  ISETP.GE.AND P1, PT, R5, UR8, PT ;  /* 0x0000000805007c0c */ /* 0x000fda000bf26270 */
[----:B------:R-:W-:Y:S05]  /*41e0*/  @!P1 BRA `(.L_x_2117) ;  /* 0xfffffff400149947 */ /* 0x000fea000383ffff */
.L_x_2103:
[----:B------:R-:W-:Y:S05]  /*41f0*/  BSYNC B0 ;  /* 0x0000000000007941 */ /* 0x000fea0003800000 */
.L_x_2102:
[C---:B------:R-:W-:Y:S01]  /*4200*/  LOP3.LUT R5, R0.reuse, 0xffffffe0, RZ, 0xc0, !PT ;  /* 0xffffffe000057812 */ /* 0x040fe200078ec0ff */
[----:B------:R-:W-:Y:S01]  /*4210*/  BSSY B0, `(.L_x_2118) ;  /* 0x0000045000007945 */ /* 0x000fe20003800000 */
[----:B------:R-:W-:Y:S02]  /*4220*/  ISETP.GT.AND P1, PT, R0, 0x1f, PT ;  /* 0x0000001f0000780c */ /* 0x000fe40003f24270 */
[----:B------:R-:W-:Y:S02]  /*4230*/  ISETP.NE.AND P2, PT, R5, 0x20, PT ;  /* 0x000000200500780c */ /* 0x000fe40003f45270 */
[----:B------:R-:W-:Y:S01]  /*4240*/  LEA R32, R32, R33, 0x5 ;  /* 0x0000002120207211 */ /* 0x000fe200078e28ff */
[----:B------:R-:W-:Y:S10]  /*4250*/  @P0 BRA `(.L_x_2119) ;  /* 0x0000000400000947 */ /* 0x000ff40003800000 */
[----:B------:R-:W1:Y:S01]  /*4260*/  LDC R3, c[0x0][0x308] ;  /* 0x0000c200ff037b82 */ /* 0x000e620000000800 */
[----:B------:R-:W-:Y:S02]  /*4270*/  ULDC.64 UR6, c[0x0][0x2f0] ;  /* 0x0000bc0000067ab9 */ /* 0x000fe40000000a00 */
[----:B------:R-:W-:-:S04]  /*4280*/  ISETP.NE.U32.AND P0, PT, RZ, UR6, PT ;  /* 0x00000006ff007c0c */ /* 0x000fc8000bf05070 */
[----:B------:R-:W-:-:S13]  /*4290*/  ISETP.NE.AND.EX P0, PT, RZ, UR7, PT, P0 ;  /* 0x00000007ff007c0c */ /* 0x000fda000bf05300 */
[----:B------:R-:W2:Y:S01]  /*42a0*/  @P0 S2R R5, SR_CTAID.X ;  /* 0x0000000000050919 */ /* 0x000ea20000002500 */
[----:B------:R-:W2:Y:S01]  /*42b0*/  @P0 LDC R18, c[0x0][0x288] ;  /* 0x0000a200ff120b82 */ /* 0x000ea20000000800 */
[----:B-1----:R-:W-:Y:S01]  /*42c0*/  ISETP.NE.AND P3, PT, R3, 0x2, PT ;  /* 0x000000020300780c */ /* 0x002fe20003f65270 */
[----:B------:R-:W-:-:S06]  /*42d0*/  VIADD R3, R33, UR10 ;  /* 0x0000000a21037c36 */ /* 0x000fcc0008000000 */
[----:B------:R-:W1:Y:S08]  /*42e0*/  @P0 LDC.64 R20, c[0x0][0x2e8] ;  /* 0x0000ba00ff140b82 */ /* 0x000e700000000a00 */
[----:B------:R-:W3:Y:S08]  /*42f0*/  @!P3 LDC.64 R6, c[0x0][0x238] ;  /* 0x00008e00ff06bb82 */ /* 0x000ef00000000a00 */
[----:B------:R-:W4:Y:S01]  /*4300*/  @P3 LDC.64 R16, c[0x0][0x238] ;  /* 0x00008e00ff103b82 */ /* 0x000f220000000a00 */
[----:B---3--:R-:W-:-:S04]  /*4310*/  @!P3 IADD3 R6, P4, R3, R6, RZ ;  /* 0x000000060306b210 */ /* 0x008fc80007f9e0ff */
[----:B------:R-:W-:-:S03]  /*4320*/  @!P3 LEA.HI.X.SX32 R7, R3, R7, 0x1, P4 ;  /* 0x000000070307b211 */ /* 0x000fc600020f0eff */
[----:B------:R-:W3:Y:S02]  /*4330*/  @!P3 LDC.64 R24, c[0x0][0x2f8] ;  /* 0x0000be00ff18bb82 */ /* 0x000ee40000000a00 */
[----:B------:R-:W3:Y:S01]  /*4340*/  @!P3 LDG.E R6, desc[UR14][R6.64] ;  /* 0x0000000e0606b981 */ /* 0x000ee2000c1e1900 */
[----:B--2---:R-:W-:Y:S02]  /*4350*/  @P0 IMAD R18, R18, UR4, R5 ;  /* 0x0000000412120c24 */ /* 0x004fe4000f8e0205 */
[----:B----4-:R-:W-:-:S04]  /*4360*/  @P3 IMAD.WIDE R16, R3, 0x4, R16 ;  /* 0x0000000403103825 */ /* 0x010fc800078e0210 */
[----:B------:R-:W-:Y:S02]  /*4370*/  @P0 IMAD R3, R18, 0x20, R33 ;  /* 0x0000002012030824 */ /* 0x000fe400078e0221 */
[----:B------:R-:W2:Y:S02]  /*4380*/  @P3 LDG.E.128 R16, desc[UR14][R16.64] ;  /* 0x0000000e10103981 */ /* 0x000ea4000c1e1d00 */
[----:B-1----:R-:W-:-:S06]  /*4390*/  @P0 IMAD.WIDE R20, R3, 0x4, R20 ;  /* 0x0000000403140825 */ /* 0x002fcc00078e0214 */
[----:B------:R-:W4:Y:S04]  /*43a0*/  @P0 LDG.E.128 R20, desc[UR14][R20.64] ;  /* 0x0000000e14140981 */ /* 0x000f28000c1e1d00 */
[----:B---3--:R1:W3:Y:S01]  /*43b0*/  @!P3 LDG.E R5, desc[UR14][R24.64+0x8] ;  /* 0x0000080e1805b981 */ /* 0x0082e2000c1e1900 */
[----:B------:R-:W0:Y:S01]  /*43c0*/  S2UR UR6, SR_CgaCtaId ;  /* 0x00000000000679c3 */ /* 0x000e220000008800 */
[----:B------:R-:W-:Y:S02]  /*43d0*/  UMOV UR5, 0x400 ;  /* 0x0000040000057882 */ /* 0x000fe40000000000 */
[----:B------:R-:W-:Y:S02]  /*43e0*/  UIADD3 UR5, UR5, 0x90, URZ ;  /* 0x0000009005057890 */ /* 0x000fe4000fffe03f */
[----:B------:R-:W-:-:S06]  /*43f0*/  UIADD3 UR7, -UR11, UR8, URZ ;  /* 0x000000080b077290 */ /* 0x000fcc000fffe13f */
[----:B------:R-:W-:Y:S02]  /*4400*/  IMAD.U32 R30, RZ, RZ, UR7 ;  /* 0x00000007ff1e7e24 */ /* 0x000fe4000f8e00ff */
[----:B-1----:R-:W-:Y:S01]  /*4410*/  IMAD R25, R4, UR9, R33 ;  /* 0x0000000904197c24 */ /* 0x002fe2000f8e0221 */
[----:B0-----:R-:W-:-:S03]  /*4420*/  ULEA UR5, UR6, UR5, 0x18 ;  /* 0x0000000506057291 */ /* 0x001fc6000f8ec03f */
[----:B------:R-:W-:-:S03]  /*4430*/  ULDC.64 UR6, c[0x0][0x250] ;  /* 0x0000940000067ab9 */ /* 0x000fc60000000a00 */
[----:B------:R-:W-:-:S05]  /*4440*/  IMAD.U32 R3, RZ, RZ, UR5 ;  /* 0x00000005ff037e24 */ /* 0x000fca000f8e00ff */
[----:B------:R-:W-:Y:S02]  /*4450*/  LEA R4, R30, R3, 0x2 ;  /* 0x000000031e047211 */ /* 0x000fe400078e10ff */
[----:B------:R-:W-:Y:S01]  /*4460*/  @!P3 PRMT R27, R6, 0x9910, RZ ;  /* 0x00009910061bb816 */ /* 0x000fe200000000ff */
[----:B------:R0:W3:Y:S01]  /*4470*/  @!P3 I2F.S8 R26, R6 ;  /* 0x00000006001ab306 */ /* 0x0000e20000001400 */
[--C-:B------:R-:W-:Y:S02]  /*4480*/  @!P3 SHF.R.U32.HI R7, RZ, 0x10, R6.reuse ;  /* 0x00000010ff07b819 */ /* 0x100fe40000011606 */
[----:B------:R-:W-:Y:S01]  /*4490*/  @!P3 SHF.R.U32.HI R24, RZ, 0x18, R6 ;  /* 0x00000018ff18b819 */ /* 0x000fe20000011606 */
[----:B0-----:R-:W-:Y:S01]  /*44a0*/  IMAD.SHL.U32 R6, R2, 0x20, RZ ;  /* 0x0000002002067824 */ /* 0x001fe200078e00ff */
[----:B------:R-:W-:-:S03]  /*44b0*/  @!P3 SHF.R.S32.HI R2, RZ, 0x8, R27 ;  /* 0x00000008ff02b819 */ /* 0x000fc6000001141b */
[----:B------:R0:W1:Y:S08]  /*44c0*/  @!P3 I2F.S8 R28, R7 ;  /* 0x00000007001cb306 */ /* 0x0000700000001400 */
[----:B------:R-:W2:Y:S01]  /*44d0*/  @!P3 I2F.S8 R24, R24 ;  /* 0x000000180018b306 */ /* 0x000ea20000001400 */
[----:B0-----:R-:W-:-:S07]  /*44e0*/  SHF.R.S32.HI R7, RZ, 0x1f, R25 ;  /* 0x0000001fff077819 */ /* 0x001fce0000011419 */
[----:B------:R-:W0:Y:S01]  /*44f0*/  @!P3 I2F.S16 R2, R2 ;  /* 0x000000020002b306 */ /* 0x000e220000101400 */
[----:B------:R-:W-:Y:S02]  /*4500*/  IADD3 R27, P4, R6, R25, RZ ;  /* 0x00000019061b7210 */ /* 0x000fe40007f9e0ff */
[----:B------:R-:W4:Y:S01]  /*4510*/  LDS R25, [R4] ;  /* 0x0000000004197984 */ /* 0x000f220000000800 */
[-C--:B---3--:R-:W-:Y:S01]  /*4520*/  @!P3 FMUL.FTZ R16, R26, R5.reuse ;  /* 0x000000051a10b220 */ /* 0x088fe20000410000 */
[-C--:B-1----:R-:W-:Y:S01]  /*4530*/  @!P3 FMUL.FTZ R18, R28, R5.reuse ;  /* 0x000000051c12b220 */ /* 0x082fe20000410000 */
[----:B--2---:R-:W-:Y:S01]  /*4540*/  @!P3 FMUL.FTZ R19, R24, R5 ;  /* 0x000000051813b220 */ /* 0x004fe20000410000 */
[----:B------:R-:W-:Y:S01]  /*4550*/  LEA.HI.X.SX32 R30, R6, R7, 0x1, P4 ;  /* 0x00000007061e7211 */ /* 0x000fe200020f0eff */
[----:B-----5:R-:W-:Y:S01]  /*4560*/  FADD.FTZ R8, R16, R8 ;  /* 0x0000000810087221 */ /* 0x020fe20000010000 */
[----:B------:R-:W-:Y:S01]  /*4570*/  LEA R6, P4, R27, UR6, 0x2 ;  /* 0x000000061b067c11 */ /* 0x000fe2000f8810ff */
[----:B------:R-:W-:Y:S01]  /*4580*/  FADD.FTZ R10, R18, R10 ;  /* 0x0000000a120a7221 */ /* 0x000fe20000010000 */
[----:B0-----:R-:W-:Y:S01]  /*4590*/  @!P3 FMUL.FTZ R17, R2, R5 ;  /* 0x000000050211b220 */ /* 0x001fe20000410000 */
[----:B------:R-:W-:-:S03]  /*45a0*/  FADD.FTZ R11, R19, R11 ;  /* 0x0000000b130b7221 */ /* 0x000fc60000010000 */
[----:B------:R-:W-:Y:S01]  /*45b0*/  FADD.FTZ R9, R17, R9 ;  /* 0x0000000911097221 */ /* 0x000fe20000010000 */
[----:B------:R-:W-:Y:S01]  /*45c0*/  LEA.HI.X R7, R27, UR7, R30, 0x2, P4 ;  /* 0x000000071b077c11 */ /* 0x000fe2000a0f141e */
[----:B----4-:R-:W-:Y:S01]  /*45d0*/  @P0 FMUL.FTZ R8, R8, R20 ;  /* 0x0000001408080220 */ /* 0x010fe20000410000 */
        /* <DEDUP_REMOVED lines=8> */
.L_x_2119:
[----:B------:R-:W-:Y:S05]  /*4660*/  BSYNC B0 ;  /* 0x0000000000007941 */ /* 0x000fea0003800000 */
.L_x_2118:
[----:B------:R-:W-:Y:S01]  /*4670*/  BAR.SYNC.DEFER_BLOCKING 0x0 ;  /* 0x0000000000007b1d */ /* 0x000fe20000010000 */
[----:B------:R-:W-:Y:S01]  /*4680*/  IMAD R32, R32, 0x4, R3 ;  /* 0x0000000420207824 */ /* 0x000fe200078e0203 */
[----:B------:R-:W-:-:S04]  /*4690*/  LOP3.LUT R2, R0, 0xfffffff0, RZ, 0xc0, !PT ;  /* 0xfffffff000027812 */ /* 0x000fc800078ec0ff */
[----:B------:R-:W-:Y:S02]  /*46a0*/  ISETP.NE.AND P0, PT, R2, 0x10, PT ;  /* 0x000000100200780c */ /* 0x000fe40003f05270 */
[C---:B------:R-:W-:Y:S01]  /*46b0*/  LOP3.LUT R2, R0.reuse, 0xfffffff8, RZ, 0xc0, !PT ;  /* 0xfffffff800027812 */ /* 0x040fe200078ec0ff */
[----:B------:R-:W-:Y:S01]  /*46c0*/  @!P2 STS.128 [R32+-0x200], R12 ;  /* 0xfffe000c2000a388 */ /* 0x000fe20000000c00 */
[----:B------:R-:W-:Y:S01]  /*46d0*/  BAR.SYNC.DEFER_BLOCKING 0x0 ;  /* 0x0000000000007b1d */ /* 0x000fe20000010000 */
[----:B------:R-:W-:-:S05]  /*46e0*/  ISETP.GT.AND P2, PT, R0, 0xf, PT ;  /* 0x0000000f0000780c */ /* 0x000fca0003f44270 */
[----:B-1----:R-:W1:Y:S02]  /*46f0*/  @!P1 LDS.128 R4, [R32] ;  /* 0x0000000020049984 */ /* 0x002e640000000c00 */
        /* <DEDUP_REMOVED lines=29> */
[----:B-----5:R-:W-:-:S04]  /*48d0*/  @P0 VIADD R9, R33, UR9 ;  /* 0x0000000921090c36 */ /* 0x020fc80008000000 */
        /* <DEDUP_REMOVED lines=24> */
[----:B--2---:R-:W-:Y:S02]  /*4a60*/  PRMT R4, R15, 0x8880, RZ ;  /* 0x000088800f047816 */ /* 0x004fe400000000ff */
[----:B------:R-:W-:Y:S02]  /*4a70*/  PRMT R5, R0, 0x7054, R3 ;  /* 0x0000705400057816 */ /* 0x000fe40000000003 */
[----:B------:R-:W-:Y:S02]  /*4a80*/  PRMT R4, R4, 0x7710, RZ ;  /* 0x0000771004047816 */ /* 0x000fe400000000ff */
[----:B------:R-:W-:Y:S02]  /*4a90*/  LEA.HI.X.SX32 R3, R33, UR5, 0x1, P0 ;  /* 0x0000000521037c11 */ /* 0x000fe400080f0eff */
[----:B------:R-:W-:-:S05]  /*4aa0*/  PRMT R5, R4, 0x654, R5 ;  /* 0x0000065404057816 */ /* 0x000fca0000000005 */
[----:B------:R-:W-:Y:S01]  /*4ab0*/  STG.E desc[UR14][R2.64], R5 ;  /* 0x0000000502007986 */ /* 0x000fe2000c10190e */
[----:B------:R-:W-:Y:S05]  /*4ac0*/  EXIT ;  /* 0x000000000000794d */ /* 0x000fea0003800000 */
.L_x_2075:
[----:B------:R-:W-:Y:S01]  /*4ad0*/  MOV R41, R10 ;  /* 0x0000000a00297202 */ /* 0x000fe20000000f00 */
[----:B------:R-:W-:Y:S02]  /*4ae0*/  IMAD.MOV.U32 R38, RZ, RZ, 0x10 ;  /* 0x00000010ff267424 */ /* 0x000fe400078e00ff */
[----:B------:R-:W-:Y:S02]  /*4af0*/  IMAD.MOV.U32 R23, RZ, RZ, 0x1f ;  /* 0x0000001fff177424 */ /* 0x000fe400078e00ff */
[----:B------:R-:W-:-:S07]  /*4b00*/  IMAD.MOV.U32 R22, RZ, RZ, -0x1 ;  /* 0xffffffffff167424 */ /* 0x000fce00078e00ff */
[----:B0-----:R-:W-:Y:S05]  /*4b10*/  WARPSYNC.COLLECTIVE R22, `(.L_x_2120) ;  /* 0x0000000016087348 */ /* 0x001fea0003c00000 */
[----:B------:R1:W2:Y:S02]  /*4b20*/  SHFL.BFLY P1, R39, R41, R38, R23 ;  /* 0x0c00002629277389 */ /* 0x0002a40000020017 */
[----:B012---:R-:W-:Y:S01]  /*4b30*/  ENDCOLLECTIVE ;  /* 0x000000000000791b */ /* 0x007fe20003800000 */
.L_x_2120:
[----:B------:R-:W-:Y:S01]  /*4b40*/  HFMA2.MMA R38, -RZ, RZ, 0, 4.76837158203125e-07 ;  /* 0x00000008ff267435 */ /* 0x000fe200000001ff */
[----:B------:R-:W-:-:S04]  /*4b50*/  FADD.FTZ R3, R10, R39 ;  /* 0x000000270a037221 */ /* 0x000fc80000010000 */
[----:B------:R-:W-:-:S07]  /*4b60*/  IMAD.MOV.U32 R41, RZ, RZ, R3 ;  /* 0x000000ffff297224 */ /* 0x000fce00078e0003 */
[----:B------:R-:W-:Y:S05]  /*4b70*/  WARPSYNC.COLLECTIVE R22, `(.L_x_2121) ;  /* 0x0000000016087348 */ /* 0x000fea0003c00000 */
[----:B------:R0:W1:Y:S02]  /*4b80*/  SHFL.BFLY P1, R39, R41, R38, R23 ;  /* 0x0c00002629277389 */ /* 0x0000640000020017 */
[----:B01----:R-:W-:Y:S01]  /*4b90*/  ENDCOLLECTIVE ;  /* 0x000000000000791b */ /* 0x003fe20003800000 */
.L_x_2121:
[----:B------:R-:W-:Y:S02]  /*4ba0*/  IMAD.MOV.U32 R38, RZ, RZ, 0x4 ;  /* 0x00000004ff267424 */ /* 0x000fe400078e00ff */
[----:B------:R-:W-:-:S04]  /*4bb0*/  FADD.FTZ R4, R3, R39 ;  /* 0x0000002703047221 */ /* 0x000fc80000010000 */
[----:B------:R-:W-:-:S07]  /*4bc0*/  IMAD.MOV.U32 R41, RZ, RZ, R4 ;  /* 0x000000ffff297224 */ /* 0x000fce00078e0004 */
[----:B------:R-:W-:Y:S05]  /*4bd0*/  WARPSYNC.COLLECTIVE R22, `(.L_x_2122) ;  /* 0x0000000016087348 */ /* 0x000fea0003c00000 */
[----:B------:R0:W1:Y:S02]  /*4be0*/  SHFL.BFLY P1, R39, R41, R38, R23 ;  /* 0x0c00002629277389 */ /* 0x0000640000020017 */
[----:B01----:R-:W-:Y:S01]  /*4bf0*/  ENDCOLLECTIVE ;  /* 0x000000000000791b */ /* 0x003fe20003800000 */
.L_x_2122:
[----:B------:R-:W-:Y:S02]  /*4c00*/  IMAD.MOV.U32 R38, RZ, RZ, 0x2 ;  /* 0x00000002ff267424 */ /* 0x000fe400078e00ff */
[----:B------:R-:W-:-:S04]  /*4c10*/  FADD.FTZ R8, R4, R39 ;  /* 0x0000002704087221 */ /* 0x000fc80000010000 */
[----:B------:R-:W-:-:S07]  /*4c20*/  IMAD.MOV.U32 R41, RZ, RZ, R8 ;  /* 0x000000ffff297224 */ /* 0x000fce00078e0008 */
[----:B------:R-:W-:Y:S05]  /*4c30*/  WARPSYNC.COLLECTIVE R22, `(.L_x_2123) ;  /* 0x0000000016087348 */ /* 0x000fea0003c00000 */
[----:B------:R0:W1:Y:S02]  /*4c40*/  SHFL.BFLY P1, R39, R41, R38, R23 ;  /* 0x0c00002629277389 */ /* 0x0000640000020017 */
[----:B01----:R-:W-:Y:S01]  /*4c50*/  ENDCOLLECTIVE ;  /* 0x000000000000791b */ /* 0x003fe20003800000 */
.L_x_2123:
[----:B------:R-:W-:Y:S02]  /*4c60*/  IMAD.MOV.U32 R38, RZ, RZ, 0x1 ;  /* 0x00000001ff267424 */ /* 0x000fe400078e00ff */
[----:B------:R-:W-:-:S05]  /*4c70*/  FADD.FTZ R9, R8, R39 ;  /* 0x0000002708097221 */ /* 0x000fca0000010000 */
[----:B------:R-:W-:-:S07]  /*4c80*/  MOV R41, R9 ;  /* 0x0000000900297202 */ /* 0x000fce0000000f00 */
[----:B------:R-:W-:Y:S05]  /*4c90*/  WARPSYNC.COLLECTIVE R22, `(.L_x_2124) ;  /* 0x0000000016087348 */ /* 0x000fea0003c00000 */
[----:B------:R0:W1:Y:S02]  /*4ca0*/  SHFL.BFLY P1, R39, R41, R38, R23 ;  /* 0x0c00002629277389 */ /* 0x0000640000020017 */
[----:B01----:R-:W-:Y:S01]  /*4cb0*/  ENDCOLLECTIVE ;  /* 0x000000000000791b */ /* 0x003fe20003800000 */
.L_x_2124:
[----:B------:R-:W-:Y:S05]  /*4cc0*/  BRA `(.L_x_2125) ;  /* 0xffffffc000d87947 */ /* 0x000fea000383ffff */
.L_x_2080:
[----:B------:R-:W-:Y:S01]  /*4cd0*/  BSSY B1, `(.L_x_2126) ;  /* 0x0000008000017945 */ /* 0x000fe20003800000 */
[----:B------:R-:W-:Y:S01]  /*4ce0*/  IMAD.MOV.U32 R41, RZ, RZ, R40 ;  /* 0x000000ffff297224 */ /* 0x000fe200078e0028 */
[----:B------:R-:W-:Y:S01]  /*4cf0*/  MOV R22, 0xffffffff ;  /* 0xffffffff00167802 */ /* 0x000fe20000000f00 */
[----:B------:R-:W-:Y:S02]  /*4d00*/  IMAD.MOV.U32 R38, RZ, RZ, 0x2 ;  /* 0x00000002ff267424 */ /* 0x000fe400078e00ff */
[----:B------:R-:W-:-:S07]  /*4d10*/  IMAD.MOV.U32 R23, RZ, RZ, 0x1f ;  /* 0x0000001fff177424 */ /* 0x000fce00078e00ff */
[----:B------:R-:W-:Y:S05]  /*4d20*/  WARPSYNC.COLLECTIVE R22, `(.L_x_2127) ;  /* 0x0000000016087348 */ /* 0x000fea0003c00000 */
[----:B------:R0:W1:Y:S02]  /*4d30*/  SHFL.BFLY P1, R39, R41, R38, R23 ;  /* 0x0c00002629277389 */ /* 0x0000640000020017 */
[----:B01----:R-:W-:Y:S01]  /*4d40*/  ENDCOLLECTIVE ;  /* 0x000000000000791b */ /* 0x003fe20003800000 */
.L_x_2127:
[----:B------:R-:W-:Y:S05]  /*4d50*/  BSYNC B1 ;  /* 0x0000000000017941 */ /* 0x000fea0003800000 */
.L_x_2126:
[----:B------:R-:W-:Y:S01]  /*4d60*/  FADD.FTZ R41, R40, R39 ;  /* 0x0000002728297221 */ /* 0x000fe20000010000 */
[----:B------:R-:W-:Y:S02]  /*4d70*/  IMAD.MOV.U32 R38, RZ, RZ, 0x1 ;  /* 0x00000001ff267424 */ /* 0x000fe400078e00ff */
[----:B------:R-:W-:Y:S02]  /*4d80*/  IMAD.MOV.U32 R23, RZ, RZ, 0x1f ;  /* 0x0000001fff177424 */ /* 0x000fe400078e00ff */
[----:B------:R-:W-:-:S07]  /*4d90*/  IMAD.MOV.U32 R22, RZ, RZ, -0x1 ;  /* 0xffffffffff167424 */ /* 0x000fce00078e00ff */
[----:B------:R-:W-:Y:S05]  /*4da0*/  WARPSYNC.COLLECTIVE R22, `(.L_x_2128) ;  /* 0x0000000016087348 */ /* 0x000fea0003c00000 */
[----:B------:R0:W1:Y:S02]  /*4db0*/  SHFL.BFLY P1, R39, R41, R38, R23 ;  /* 0x0c00002629277389 */ /* 0x0000640000020017 */
[----:B01----:R-:W-:Y:S01]  /*4dc0*/  ENDCOLLECTIVE ;  /* 0x000000000000791b */ /* 0x003fe20003800000 */
.L_x_2128:
[----:B------:R-:W-:Y:S05]  /*4dd0*/  BRA `(.L_x_2129) ;  /* 0xffffffd000107947 */ /* 0x000fea000383ffff */
.L_x_2084:
[----:B------:R-:W-:Y:S01]  /*4de0*/  HFMA2.MMA R38, -RZ, RZ, 0, 9.5367431640625e-07 ;  /* 0x00000010ff267435 */ /* 0x000fe200000001ff */
[----:B------:R-:W-:Y:S01]  /*4df0*/  BSSY B0, `(.L_x_2130) ;  /* 0x0000007000007945 */ /* 0x000fe20003800000 */
[----:B0-----:R-:W-:Y:S02]  /*4e00*/  IMAD.MOV.U32 R41, RZ, RZ, R34 ;  /* 0x000000ffff297224 */ /* 0x001fe400078e0022 */
[----:B------:R-:W-:Y:S02]  /*4e10*/  IMAD.MOV.U32 R23, RZ, RZ, 0x1f ;  /* 0x0000001fff177424 */ /* 0x000fe400078e00ff */
[----:B------:R-:W-:-:S07]  /*4e20*/  IMAD.MOV.U32 R22, RZ, RZ, -0x1 ;  /* 0xffffffffff167424 */ /* 0x000fce00078e00ff */
[----:B------:R-:W-:Y:S05]  /*4e30*/  WARPSYNC.COLLECTIVE R22, `(.L_x_2131) ;  /* 0x0000000016087348 */ /* 0x000fea0003c00000 */
[----:B------:R0:W1:Y:S02]  /*4e40*/  SHFL.BFLY P1, R39, R41, R38, R23 ;  /* 0x0c00002629277389 */ /* 0x0000640000020017 */
[----:B01----:R-:W-:Y:S01]  /*4e50*/  ENDCOLLECTIVE ;  /* 0x000000000000791b */ /* 0x003fe20003800000 */
.L_x_2131:
[----:B------:R-:W-:Y:S05]  /*4e60*/  BSYNC B0 ;  /* 0x0000000000007941 */ /* 0x000fea0003800000 */
.L_x_2130:
[----:B------:R-:W-:Y:S01]  /*4e70*/  FMNMX.FTZ R4, R39, R34, !PT ;  /* 0x0000002227047209 */ /* 0x000fe20007810000 */
[----:B------:R-:W-:Y:S01]  /*4e80*/  IMAD.MOV.U32 R38, RZ, RZ, 0x8 ;  /* 0x00000008ff267424 */ /* 0x000fe200078e00ff */
[----:B------:R-:W-:Y:S01]  /*4e90*/  MOV R23, 0x1f ;  /* 0x0000001f00177802 */ /* 0x000fe20000000f00 */
[----:B------:R-:W-:Y:S02]  /*4ea0*/  IMAD.MOV.U32 R22, RZ, RZ, -0x1 ;  /* 0xffffffffff167424 */ /* 0x000fe400078e00ff */
[----:B------:R-:W-:-:S07]  /*4eb0*/  IMAD.MOV.U32 R41, RZ, RZ, R4 ;  /* 0x000000ffff297224 */ /* 0x000fce00078e0004 */
[----:B------:R-:W-:Y:S05]  /*4ec0*/  WARPSYNC.COLLECTIVE R22, `(.L_x_2132) ;  /* 0x0000000016087348 */ /* 0x000fea0003c00000 */
[----:B------:R0:W1:Y:S02]  /*4ed0*/  SHFL.BFLY P1, R39, R41, R38, R23 ;  /* 0x0c00002629277389 */ /* 0x0000640000020017 */
[----:B01----:R-:W-:Y:S01]  /*4ee0*/  ENDCOLLECTIVE ;  /* 0x000000000000791b */ /* 0x003fe20003800000 */
.L_x_2132:
[----:B------:R-:W-:Y:S01]  /*4ef0*/  IMAD.MOV.U32 R38, RZ, RZ, 0x4 ;  /* 0x00000004ff267424 */ /* 0x000fe200078e00ff */
[----:B------:R-:W-:-:S05]  /*4f00*/  FMNMX.FTZ R5, R4, R39, !PT ;  /* 0x0000002704057209 */ /* 0x000fca0007810000 */
[----:B------:R-:W-:-:S07]  /*4f10*/  IMAD.MOV.U32 R41, RZ, RZ, R5 ;  /* 0x000000ffff297224 */ /* 0x000fce00078e0005 */
[----:B------:R-:W-:Y:S05]  /*4f20*/  WARPSYNC.COLLECTIVE R22, `(.L_x_2133) ;  /* 0x0000000016087348 */ /* 0x000fea0003c00000 */
[----:B------:R0:W1:Y:S02]  /*4f30*/  SHFL.BFLY P1, R39, R41, R38, R23 ;  /* 0x0c00002629277389 */ /* 0x0000640000020017 */
[----:B01----:R-:W-:Y:S01]  /*4f40*/  ENDCOLLECTIVE ;  /* 0x000000000000791b */ /* 0x003fe20003800000 */
.L_x_2133:
[----:B------:R-:W-:Y:S05]  /*4f50*/  BRA `(.L_x_2134) ;  /* 0xffffffd000487947 */ /* 0x000fea000383ffff */
.L_x_2135:
        /* <DEDUP_REMOVED lines=10> */
.L_x_2370:


//--------------------- .text._ZN4mmha33masked_multihead_attention_kernelIfLi32ELi32ELi1ELi8ELi256ELb0ELb0EEEv26Multihead_attention_paramsIT_XT5_EE --------------------------
	.section	.text._ZN4mmha33masked_multihead_attention_kernelIfLi32ELi32ELi1ELi8ELi256ELb0ELb0EEEv26Multihead_attention_paramsIT_XT5_EE,"ax",@progbits
	.align	128
        .global         _ZN4mmha33masked_multihead_attention_kernelIfLi32ELi32ELi1ELi8ELi256ELb0ELb0EEEv26Multihead_attention_paramsIT_XT5_EE
        .type           _ZN4mmha33masked_multihead_attention_kernelIfLi32ELi32ELi1ELi8ELi256ELb0ELb0EEEv26Multihead_attention_paramsIT_XT5_EE,@function
        .size           _ZN4mmha33masked_multihead_attention_kernelIfLi32ELi32ELi1ELi8ELi256ELb0ELb0EEEv26Multihead_attention_paramsIT_XT5_EE,(.L_x_2371 - _ZN4mmha33masked_multihead_attention_kernelIfLi32ELi32ELi1ELi8ELi256ELb0ELb0EEEv26Multihead_attention_paramsIT_XT5_EE)
        .other          _ZN4mmha33masked_multihead_attention_kernelIfLi32ELi32ELi1ELi8ELi256ELb0ELb0EEEv26Multihead_attention_paramsIT_XT5_EE,@"STO_CUDA_ENTRY STV_DEFAULT"
_ZN4mmha33masked_multihead_attention_kernelIfLi32ELi32ELi1ELi8ELi256ELb0ELb0EEEv26Multihead_attention_paramsIT_XT5_EE:
.text._ZN4mmha33masked_multihead_attention_kernelIfLi32ELi32ELi1ELi8ELi256ELb0ELb0EEEv26Multihead_attention_paramsIT_XT5_EE:
        /* <DEDUP_REMOVED lines=12> */
.L_x_2136:
[----:B------:R-:W0:Y:S08]  /*00c0*/  LDC.64 R2, c[0x0][0x330] ;  /* 0x0000cc00ff027b82 */ /* 0x000e300000000a00 */
[----:B------:R-:W1:Y:S08]  /*00d0*/  LDC R8, c[0x0][0x280] ;  /* 0x0000a000ff087b82 */ /* 0x000e700000000800 */
[----:B------:R-:W2:Y:S08]  /*00e0*/  LDC R74, c[0x0][0x284] ;  /* 0x0000a100ff4a7b82 */ /* 0x000eb00000000800 */
[----:B------:R-:W3:Y:S01]  /*00f0*/  LDC.64 R10, c[0x0][0x2f0] ;  /* 0x0000bc00ff0a7b82 */ /* 0x000ee20000000a00 */
[----:B0-----:R-:W-:Y:S01]  /*0100*/  ISETP.NE.U32.AND P0, PT, R2, RZ, PT ;  /* 0x000000ff0200720c */ /* 0x001fe20003f05070 */
[----:B------:R-:W-:Y:S01]  /*0110*/  IMAD.MOV.U32 R84, RZ, RZ, RZ ;  /* 0x000000ffff547224 */ /* 0x000fe200078e00ff */
[----:B------:R-:W0:Y:S01]  /*0120*/  S2R R41, SR_CTAID.X ;  /* 0x0000000000297919 */ /* 0x000e220000002500 */
[----:B------:R-:W-:Y:S01]  /*0130*/  ULDC UR4, c[0x0][0x288] ;  /* 0x0000a20000047ab9 */ /* 0x000fe20000000800 */
[----:B------:R-:W-:-:S02]  /*0140*/  ISETP.NE.AND.EX P0, PT, R3, RZ, PT, P0 ;  /* 0x000000ff0300720c */ /* 0x000fc40003f05300 */
[----:B-1----:R-:W-:-:S04]  /*0150*/  IABS R7, R8 ;  /* 0x0000000800077213 */ /* 0x002fc80000000000 */
[----:B------:R-:W1:Y:S07]  /*0160*/  I2F.RP R0, R7 ;  /* 0x0000000700007306 */ /* 0x000e6e0000209400 */
[----:B------:R-:W4:Y:S01]  /*0170*/  @P0 LDC.64 R2, c[0x0][0x330] ;  /* 0x0000cc00ff020b82 */ /* 0x000f220000000a00 */
[----:B-1----:R-:W1:Y:S01]  /*0180*/  MUFU.RCP R0, R0 ;  /* 0x0000000000007308 */ /* 0x002e620000001000 */
[----:B----4-:R-:W-:-:S04]  /*0190*/  @P0 IMAD.WIDE R2, R13, 0x4, R2 ;  /* 0x000000040d020825 */ /* 0x010fc800078e0202 */
[----:B-1----:R-:W-:Y:S02]  /*01a0*/  VIADD R4, R0, 0xffffffe ;  /* 0x0ffffffe00047836 */ /* 0x002fe40000000000 */
[----:B------:R1:W4:Y:S01]  /*01b0*/  @P0 LDG.E R3, desc[UR8][R2.64] ;  /* 0x0000000802030981 */ /* 0x000322000c1e1900 */
[----:B--2---:R-:W-:Y:S01]  /*01c0*/  IABS R77, R74 ;  /* 0x0000004a004d7213 */ /* 0x004fe20000000000 */
[----:B------:R2:W0:Y:S01]  /*01d0*/  F2I.FTZ.U32.TRUNC.NTZ R5, R4 ;  /* 0x0000000400057305 */ /* 0x000422000021f000 */
[----:B---3--:R-:W-:-:S04]  /*01e0*/  ISETP.NE.U32.AND P1, PT, R10, RZ, PT ;  /* 0x000000ff0a00720c */ /* 0x008fc80003f25070 */
[----:B------:R-:W-:Y:S01]  /*01f0*/  ISETP.NE.AND.EX P1, PT, R11, RZ, PT, P1 ;  /* 0x000000ff0b00720c */ /* 0x000fe20003f25310 */
[----:B--2---:R-:W-:Y:S01]  /*0200*/  HFMA2.MMA R4, -RZ, RZ, 0, 0 ;  /* 0x00000000ff047435 */ /* 0x004fe200000001ff */
[----:B0-----:R-:W-:-:S04]  /*0210*/  IMAD.MOV R6, RZ, RZ, -R5 ;  /* 0x000000ffff067224 */ /* 0x001fc800078e0a05 */
[----:B------:R-:W-:Y:S01]  /*0220*/  IMAD R9, R6, R7, RZ ;  /* 0x0000000706097224 */ /* 0x000fe200078e02ff */
[----:B------:R-:W-:-:S04]  /*0230*/  IABS R6, R13 ;  /* 0x0000000d00067213 */ /* 0x000fc80000000000 */
[----:B------:R-:W-:-:S06]  /*0240*/  IMAD.HI.U32 R5, R5, R9, R4 ;  /* 0x0000000905057227 */ /* 0x000fcc00078e0004 */
[----:B------:R-:W-:Y:S02]  /*0250*/  IMAD.HI.U32 R0, R5, R6, RZ ;  /* 0x0000000605007227 */ /* 0x000fe400078e00ff */
[----:B------:R-:W0:Y:S02]  /*0260*/  @P1 LDC.64 R4, c[0x0][0x2f0] ;  /* 0x0000bc00ff041b82 */ /* 0x000e240000000a00 */
[----:B-1----:R-:W-:-:S04]  /*0270*/  IMAD.MOV R2, RZ, RZ, -R0 ;  /* 0x000000ffff027224 */ /* 0x002fc800078e0a00 */
[----:B------:R-:W-:-:S05]  /*0280*/  IMAD R2, R7, R2, R6 ;  /* 0x0000000207027224 */ /* 0x000fca00078e0206 */
[----:B------:R-:W-:Y:S01]  /*0290*/  ISETP.GT.U32.AND P3, PT, R7, R2, PT ;  /* 0x000000020700720c */ /* 0x000fe20003f64070 */
[----:B------:R-:W1:-:S12]  /*02a0*/  I2F.RP R6, R77 ;  /* 0x0000004d00067306 */ /* 0x000e580000209400 */
[----:B------:R-:W-:Y:S01]  /*02b0*/  @!P3 IMAD.IADD R2, R2, 0x1, -R7 ;  /* 0x000000010202b824 */ /* 0x000fe200078e0a07 */
[----:B------:R-:W-:Y:S01]  /*02c0*/  @!P3 IADD3 R0, R0, 0x1, RZ ;  /* 0x000000010000b810 */ /* 0x000fe20007ffe0ff */
[----:B-1----:R-:W1:Y:S01]  /*02d0*/  MUFU.RCP R6, R6 ;  /* 0x0000000600067308 */ /* 0x002e620000001000 */
[----:B------:R-:W-:Y:S02]  /*02e0*/  ISETP.NE.AND P3, PT, R8, RZ, PT ;  /* 0x000000ff0800720c */ /* 0x000fe40003f65270 */
[----:B------:R-:W-:Y:S02]  /*02f0*/  ISETP.GE.U32.AND P2, PT, R2, R7, PT ;  /* 0x000000070200720c */ /* 0x000fe40003f46070 */
[----:B------:R-:W-:-:S04]  /*0300*/  LOP3.LUT R2, R13, R8, RZ, 0x3c, !PT ;  /* 0x000000080d027212 */ /* 0x000fc800078e3cff */
[----:B------:R-:W-:Y:S02]  /*0310*/  ISETP.GE.AND P4, PT, R2, RZ, PT ;  /* 0x000000ff0200720c */ /* 0x000fe40003f86270 */
[----:B------:R-:W4:Y:S05]  /*0320*/  @P0 LDC R2, c[0x0][0x2c0] ;  /* 0x0000b000ff020b82 */ /* 0x000f2a0000000800 */
[----:B------:R-:W-:Y:S02]  /*0330*/  @P2 VIADD R0, R0, 0x1 ;  /* 0x0000000100002836 */ /* 0x000fe40000000000 */
[----:B-1----:R-:W-:Y:S02]  /*0340*/  VIADD R85, R6, 0xffffffe ;  /* 0x0ffffffe06557836 */ /* 0x002fe40000000000 */
[----:B------:R-:W-:-:S02]  /*0350*/  IMAD.MOV.U32 R15, RZ, RZ, R0 ;  /* 0x000000ffff0f7224 */ /* 0x000fc400078e0000 */
[----:B------:R-:W-:Y:S02]  /*0360*/  IMAD.MOV.U32 R0, RZ, RZ, RZ ;  /* 0x000000ffff007224 */ /* 0x000fe400078e00ff */
[----:B------:R-:W1:Y:S01]  /*0370*/  F2I.FTZ.U32.TRUNC.NTZ R85, R85 ;  /* 0x0000005500557305 */ /* 0x000e62000021f000 */
[----:B------:R-:W-:Y:S02]  /*0380*/  @!P4 IADD3 R15, -R15, RZ, RZ ;  /* 0x000000ff0f0fc210 */ /* 0x000fe40007ffe1ff */
[----:B------:R-:W-:-:S05]  /*0390*/  @!P3 LOP3.LUT R15, RZ, R8, RZ, 0x33, !PT ;  /* 0x00000008ff0fb212 */ /* 0x000fca00078e33ff */
[----:B0-----:R-:W-:-:S05]  /*03a0*/  @P1 IMAD.WIDE R4, R15, 0x4, R4 ;  /* 0x000000040f041825 */ /* 0x001fca00078e0204 */
[----:B------:R1:W5:Y:S01]  /*03b0*/  @P1 LDG.E R0, desc[UR8][R4.64] ;  /* 0x0000000804001981 */ /* 0x000362000c1e1900 */
[----:B------:R-:W-:Y:S01]  /*03c0*/  IMAD.SHL.U32 R6, R41, 0x20, RZ ;  /* 0x0000002029067824 */ /* 0x000fe200078e00ff */
[----:B------:R-:W-:Y:S01]  /*03d0*/  BSSY B0, `(.L_x_2137) ;  /* 0x0000030000007945 */ /* 0x000fe20003800000 */
[C---:B------:R-:W-:Y:S01]  /*03e0*/  IMAD R7, R13.reuse, UR4, R41 ;  /* 0x000000040d077c24 */ /* 0x040fe2000f8e0229 */
[----:B------:R-:W0:Y:S01]  /*03f0*/  S2R R9, SR_TID.X ;  /* 0x0000000000097919 */ /* 0x000e220000002100 */
[----:B------:R-:W-:Y:S02]  /*0400*/  IMAD R73, R13, R74, RZ ;  /* 0x0000004a0d497224 */ /* 0x000fe400078e02ff */
[----:B------:R-:W-:Y:S02]  /*0410*/  IMAD.SHL.U32 R7, R7, 0x20, RZ ;  /* 0x0000002007077824 */ /* 0x000fe400078e00ff */
[----:B------:R-:W-:Y:S02]  /*0420*/  IMAD R12, R15, UR4, RZ ;  /* 0x000000040f0c7c24 */ /* 0x000fe4000f8e02ff */
[----:B-1----:R-:W-:Y:S01]  /*0430*/  IMAD.MOV R4, RZ, RZ, -R85 ;  /* 0x000000ffff047224 */ /* 0x002fe200078e0a55 */
[----:B0-----:R-:W-:-:S02]  /*0440*/  ISETP.GT.AND P4, PT, R9, 0x1f, PT ;  /* 0x0000001f0900780c */ /* 0x001fc40003f84270 */
[----:B------:R-:W-:Y:S02]  /*0450*/  IADD3 R23, R6, R9, RZ ;  /* 0x0000000906177210 */ /* 0x000fe40007ffe0ff */
[----:B----4-:R-:W-:Y:S01]  /*0460*/  @P0 IADD3 R2, R3, R2, RZ ;  /* 0x0000000203020210 */ /* 0x010fe20007ffe0ff */
[----:B------:R-:W-:-:S04]  /*0470*/  IMAD R3, R4, R77, RZ ;  /* 0x0000004d04037224 */ /* 0x000fc800078e02ff */
[----:B------:R-:W-:Y:S01]  /*0480*/  IMAD.HI.U32 R84, R85, R3, R84 ;  /* 0x0000000355547227 */ /* 0x000fe200078e0054 */
[----:B------:R-:W0:Y:S02]  /*0490*/  @!P0 LDC R2, c[0x0][0x29c] ;  /* 0x0000a700ff028b82 */ /* 0x000e240000000800 */
[----:B0-----:R-:W-:Y:S02]  /*04a0*/  IABS R4, R2 ;  /* 0x0000000200047213 */ /* 0x001fe40000000000 */
[C---:B------:R-:W-:Y:S02]  /*04b0*/  ISETP.GE.AND P3, PT, R2.reuse, RZ, PT ;  /* 0x000000ff0200720c */ /* 0x040fe40003f66270 */
[----:B------:R-:W-:Y:S01]  /*04c0*/  IADD3 R5, R2, 0x1, -R74 ;  /* 0x0000000102057810 */ /* 0x000fe20007ffe84a */
[----:B------:R-:W-:-:S03]  /*04d0*/  IMAD.HI.U32 R3, R84, R4, RZ ;  /* 0x0000000454037227 */ /* 0x000fc600078e00ff */
[----:B------:R-:W-:Y:S02]  /*04e0*/  VIMNMX R5, RZ, R5, !PT ;  /* 0x00000005ff057248 */ /* 0x000fe40007fe0100 */
[----:B------:R-:W-:-:S05]  /*04f0*/  IADD3 R3, -R3, RZ, RZ ;  /* 0x000000ff03037210 */ /* 0x000fca0007ffe1ff */
[C---:B------:R-:W-:Y:S02]  /*0500*/  IMAD R3, R77.reuse, R3, R4 ;  /* 0x000000034d037224 */ /* 0x040fe400078e0204 */
[----:B------:R-:W0:Y:S03]  /*0510*/  LDC R4, c[0x0][0x278] ;  /* 0x00009e00ff047b82 */ /* 0x000e260000000800 */
[----:B------:R-:W-:-:S13]  /*0520*/  ISETP.GT.U32.AND P0, PT, R77, R3, PT ;  /* 0x000000034d00720c */ /* 0x000fda0003f04070 */
[----:B------:R-:W-:Y:S01]  /*0530*/  @!P0 IMAD.IADD R3, R3, 0x1, -R77 ;  /* 0x0000000103038824 */ /* 0x000fe200078e0a4d */
[----:B------:R-:W-:-:S04]  /*0540*/  ISETP.NE.AND P0, PT, R74, RZ, PT ;  /* 0x000000ff4a00720c */ /* 0x000fc80003f05270 */
[----:B------:R-:W-:Y:S02]  /*0550*/  ISETP.GT.U32.AND P2, PT, R77, R3, PT ;  /* 0x000000034d00720c */ /* 0x000fe40003f44070 */
[----:B0-----:R-:W-:Y:S01]  /*0560*/  ISETP.NE.AND P1, PT, R4, RZ, PT ;  /* 0x000000ff0400720c */ /* 0x001fe20003f25270 */
[----:B------:R-:W-:-:S05]  /*0570*/  IMAD R4, R13, R4, R6 ;  /* 0x000000040d047224 */ /* 0x000fca00078e0206 */
[----:B------:R-:W-:-:S05]  /*0580*/  SEL R4, R7, R4, !P1 ;  /* 0x0000000407047207 */ /* 0x000fca0004800000 */
[----:B------:R-:W-:Y:S01]  /*0590*/  @!P2 IADD3 R3, R3, -R77, RZ ;  /* 0x8000004d0303a210 */ /* 0x000fe20007ffe0ff */
[----:B------:R-:W-:-:S04]  /*05a0*/  IMAD.IADD R21, R4, 0x1, R9 ;  /* 0x0000000104157824 */ /* 0x000fc800078e0209 */
        /* <DEDUP_REMOVED lines=17> */
.L_x_2138:
[----:B------:R-:W-:-:S07]  /*06c0*/  IMAD.MOV.U32 R6, RZ, RZ, RZ ;  /* 0x000000ffff067224 */ /* 0x000fce00078e00ff */
.L_x_2139:
[----:B------:R-:W-:Y:S05]  /*06d0*/  BSYNC B0 ;  /* 0x0000000000007941 */ /* 0x000fea0003800000 */
.L_x_2137:
        /* <DEDUP_REMOVED lines=10> */
.L_x_2141:
        /* <DEDUP_REMOVED lines=8> */
.L_x_2142:
[----:B------:R-:W-:Y:S05]  /*0800*/  BSYNC B0 ;  /* 0x0000000000007941 */ /* 0x000fea0003800000 */
.L_x_2140:
[----:B------:R-:W1:Y:S01]  /*0810*/  LDC.64 R18, c[0x0][0x2a8] ;  /* 0x0000aa00ff127b82 */ /* 0x000e620000000a00 */
[----:B------:R-:W-:Y:S01]  /*0820*/  ULDC.64 UR10, c[0x0][0x230] ;  /* 0x00008c00000a7ab9 */ /* 0x000fe20000000a00 */
[----:B------:R-:W-:Y:S01]  /*0830*/  ULDC.64 UR6, c[0x0][0x220] ;  /* 0x0000880000067ab9 */ /* 0x000fe20000000a00 */
[----:B------:R-:W-:Y:S01]  /*0840*/  ISETP.EQ.U32.AND P2, PT, RZ, UR10, PT ;  /* 0x0000000aff007c0c */ /* 0x000fe2000bf42070 */
[----:B------:R-:W-:Y:S01]  /*0850*/  IMAD.MOV.U32 R21, RZ, RZ, RZ ;  /* 0x000000ffff157224 */ /* 0x000fe200078e00ff */
[----:B------:R-:W-:Y:S02]  /*0860*/  ISETP.EQ.U32.AND P3, PT, RZ, UR6, PT ;  /* 0x00000006ff007c0c */ /* 0x000fe4000bf62070 */
[----:B------:R-:W-:Y:S02]  /*0870*/  ISETP.EQ.OR.EX P2, PT, RZ, UR11, P4, P2 ;  /* 0x0000000bff007c0c */ /* 0x000fe4000a742720 */
[----:B------:R-:W-:Y:S02]  /*0880*/  ISETP.EQ.OR.EX P3, PT, RZ, UR7, P4, P3 ;  /* 0x00000007ff007c0c */ /* 0x000fe4000a762730 */
[----:B------:R-:W-:-:S02]  /*0890*/  ISETP.EQ.U32.AND P1, PT, R10, RZ, PT ;  /* 0x000000ff0a00720c */ /* 0x000fc40003f22070 */
[----:B------:R-:W-:-:S04]  /*08a0*/  ISETP.GE.AND P0, PT, R9, 0x20, PT ;  /* 0x000000200900780c */ /* 0x000fc80003f06270 */
[----:B------:R-:W-:-:S03]  /*08b0*/  ISETP.EQ.OR.EX P1, PT, R11, RZ, P0, P1 ;  /* 0x000000ff0b00720c */ /* 0x000fc60000722710 */
[----:B0-----:R-:W0:Y:S01]  /*08c0*/  @!P2 LDC.64 R14, c[0x0][0x230] ;  /* 0x00008c00ff0eab82 */ /* 0x001e220000000a00 */
[----:B-1----:R-:W-:-:S04]  /*08d0*/  ISETP.NE.U32.AND P5, PT, R18, RZ, PT ;  /* 0x000000ff1200720c */ /* 0x002fc80003fa5070 */
[----:B------:R-:W-:-:S03]  /*08e0*/  ISETP.NE.AND.EX P5, PT, R19, RZ, PT, P5 ;  /* 0x000000ff1300720c */ /* 0x000fc60003fa5350 */
[----:B------:R-:W1:Y:S02]  /*08f0*/  @!P3 LDC.64 R10, c[0x0][0x220] ;  /* 0x00008800ff0abb82 */ /* 0x000e640000000a00 */
[----:B-----5:R-:W-:Y:S01]  /*0900*/  @!P1 IMAD R22, R0, UR4, R41 ;  /* 0x0000000400169c24 */ /* 0x020fe2000f8e0229 */
[----:B------:R-:W-:-:S03]  /*0910*/  ULDC.U8 UR4, c[0x0][0x294] ;  /* 0x0000a50000047ab9 */ /* 0x000fc60000000000 */
[----:B------:R-:W-:Y:S02]  /*0920*/  @!P1 IMAD R25, R22, 0x20, R9 ;  /* 0x0000002016199824 */ /* 0x000fe400078e0209 */
[----:B------:R-:W2:Y:S01]  /*0930*/  @!P1 LDC.64 R16, c[0x0][0x2e0] ;  /* 0x0000b800ff109b82 */ /* 0x000ea20000000a00 */
[----:B0-----:R-:W-:-:S07]  /*0940*/  @!P2 IMAD.WIDE R14, R23, 0x4, R14 ;  /* 0x00000004170ea825 */ /* 0x001fce00078e020e */
[----:B------:R-:W0:Y:S01]  /*0950*/  @P5 LDC.64 R18, c[0x0][0x2a8] ;  /* 0x0000aa00ff125b82 */ /* 0x000e220000000a00 */
[----:B------:R-:W3:Y:S01]  /*0960*/  @!P2 LDG.E R21, desc[UR8][R14.64] ;  /* 0x000000080e15a981 */ /* 0x000ee2000c1e1900 */
[----:B-1----:R-:W-:Y:S01]  /*0970*/  @!P3 IMAD.WIDE R10, R23, 0x4, R10 ;  /* 0x00000004170ab825 */ /* 0x002fe200078e020a */
[----:B------:R-:W-:-:S05]  /*0980*/  HFMA2.MMA R23, -RZ, RZ, 0, 0 ;  /* 0x00000000ff177435 */ /* 0x000fca00000001ff */
[----:B------:R-:W1:Y:S01]  /*0990*/  LDC R22, c[0x0][0x290] ;  /* 0x0000a400ff167b82 */ /* 0x000e620000000800 */
[----:B------:R-:W-:Y:S02]  /*09a0*/  IMAD.MOV.U32 R83, RZ, RZ, RZ ;  /* 0x000000ffff537224 */ /* 0x000fe400078e00ff */
[----:B--2---:R-:W-:Y:S02]  /*09b0*/  @!P1 IMAD.WIDE R16, R25, 0x4, R16 ;  /* 0x0000000419109825 */ /* 0x004fe400078e0210 */
[----:B------:R-:W2:Y:S04]  /*09c0*/  @!P3 LDG.E R23, desc[UR8][R10.64] ;  /* 0x000000080a17b981 */ /* 0x000ea8000c1e1900 */
[----:B------:R-:W4:Y:S01]  /*09d0*/  @!P1 LDG.E R16, desc[UR8][R16.64] ;  /* 0x0000000810109981 */ /* 0x000f22000c1e1900 */
[----:B0-----:R-:W-:-:S05]  /*09e0*/  @P5 IMAD.WIDE R18, R13, 0x4, R18 ;  /* 0x000000040d125825 */ /* 0x001fca00078e0212 */
[----:B------:R0:W5:Y:S01]  /*09f0*/  @P5 LDG.E R83, desc[UR8][R18.64] ;  /* 0x0000000812535981 */ /* 0x000162000c1e1900 */
[----:B------:R-:W-:-:S04]  /*0a00*/  ISETP.NE.AND P3, PT, RZ, UR4, PT ;  /* 0x00000004ff007c0c */ /* 0x000fc8000bf65270 */
[C---:B-1----:R-:W-:Y:S02]  /*0a10*/  ISETP.GT.AND P2, PT, R22.reuse, RZ, !P3 ;  /* 0x000000ff1600720c */ /* 0x042fe40005f44270 */
[----:B------:R-:W-:-:S04]  /*0a20*/  ISETP.LT.OR P3, PT, R22, 0x1, !P3 ;  /* 0x000000011600780c */ /* 0x000fc80005f61670 */
[----:B------:R-:W-:Y:S01]  /*0a30*/  PLOP3.LUT P2, PT, P2, P3, PT, 0xa8, 0x0 ;  /* 0x000000000000781c */ /* 0x000fe20001747570 */
[----:B---3--:R-:W-:Y:S01]  /*0a40*/  FADD.FTZ R21, R21, R20 ;  /* 0x0000001415157221 */ /* 0x008fe20000010000 */
[----:B--2---:R-:W-:-:S03]  /*0a50*/  FADD.FTZ R6, R23, R6 ;  /* 0x0000000617067221 */ /* 0x004fc60000010000 */
[----:B----4-:R-:W-:-:S08]  /*0a60*/  @!P1 FMUL.FTZ R21, R21, R16 ;  /* 0x0000001015159220 */ /* 0x010fd00000410000 */
[----:B0-----:R-:W-:Y:S05]  /*0a70*/  @P2 BRA `(.L_x_2143) ;  /* 0x0000000000b02947 */ /* 0x001fea0003800000 */
        /* <DEDUP_REMOVED lines=37> */
[----:B------:R0:W-:Y:S04]  /*0cd0*/  @P0 STS [R11], R6 ;  /* 0x000000060b000388 */ /* 0x0001e80000000800 */
[----:B------:R0:W-:Y:S01]  /*0ce0*/  @P0 STS [R22], R21 ;  /* 0x0000001516000388 */ /* 0x0001e20000000800 */
[----:B------:R-:W-:Y:S08]  /*0cf0*/  BAR.SYNC.DEFER_BLOCKING 0x0 ;  /* 0x0000000000007b1d */ /* 0x000ff00000010000 */
[----:B------:R-:W-:Y:S06]  /*0d00*/  BAR.SYNC.DEFER_BLOCKING 0x0 ;  /* 0x0000000000007b1d */ /* 0x000fec0000010000 */
[----:B------:R0:W1:Y:S04]  /*0d10*/  @P0 LDS R6, [R11] ;  /* 0x000000000b060984 */ /* 0x0000680000000800 */
[----:B------:R0:W2:Y:S01]  /*0d20*/  @P0 LDS R21, [R22] ;  /* 0x0000000016150984 */ /* 0x0000a20000000800 */
[----:B------:R-:W-:Y:S06]  /*0d30*/  BAR.SYNC.DEFER_BLOCKING 0x0 ;  /* 0x0000000000007b1d */ /* 0x000fec0000010000 */
.L_x_2143:
[----:B------:R-:W-:Y:S01]  /*0d40*/  BSSY B0, `(.L_x_2144) ;  /* 0x0000020000007945 */ /* 0x000fe20003800000 */
[----:B------:R-:W-:-:S03]  /*0d50*/  IMAD.MOV.U32 R10, RZ, RZ, RZ ;  /* 0x000000ffff0a7224 */ /* 0x000fc600078e00ff */
[----:B------:R-:W-:Y:S05]  /*0d60*/  @P4 BRA `(.L_x_2145) ;  /* 0x0000000000744947 */ /* 0x000fea0003800000 */
[----:B------:R-:W3:Y:S01]  /*0d70*/  S2UR UR5, SR_CgaCtaId ;  /* 0x00000000000579c3 */ /* 0x000ee20000008800 */
[----:B------:R-:W-:Y:S01]  /*0d80*/  SHF.R.S32.HI R14, RZ, 0x1f, R9 ;  /* 0x0000001fff0e7819 */ /* 0x000fe20000011409 */
[----:B------:R-:W-:Y:S02]  /*0d90*/  UMOV UR4, 0x400 ;  /* 0x0000040000047882 */ /* 0x000fe40000000000 */
[----:B------:R-:W-:Y:S01]  /*0da0*/  UIADD3 UR4, UR4, 0x40, URZ ;  /* 0x0000004004047890 */ /* 0x000fe2000fffe03f */
[----:B------:R-:W-:-:S03]  /*0db0*/  LEA.HI R14, R14, R9, RZ, 0x2 ;  /* 0x000000090e0e7211 */ /* 0x000fc600078f10ff */
[----:B0-----:R-:W0:Y:S01]  /*0dc0*/  LDC.64 R10, c[0x0][0x248] ;  /* 0x00009200ff0a7b82 */ /* 0x001e220000000a00 */
[----:B------:R-:W-:-:S04]  /*0dd0*/  LOP3.LUT R14, R14, 0xfffffffc, RZ, 0xc0, !PT ;  /* 0xfffffffc0e0e7812 */ /* 0x000fc800078ec0ff */
[----:B------:R-:W-:Y:S01]  /*0de0*/  IADD3 R13, R7, R14, RZ ;  /* 0x0000000e070d7210 */ /* 0x000fe20007ffe0ff */
[----:B------:R-:W-:Y:S02]  /*0df0*/  IMAD.IADD R16, R9, 0x1, -R14 ;  /* 0x0000000109107824 */ /* 0x000fe400078e0a0e */
[----:B-12---:R-:W-:Y:S02]  /*0e00*/  FMUL.FTZ R14, R21, R6 ;  /* 0x00000006150e7220 */ /* 0x006fe40000410000 */
[----:B------:R-:W-:-:S04]  /*0e10*/  IMAD R16, R3, 0x4, R16 ;  /* 0x0000000403107824 */ /* 0x000fc800078e0210 */
[----:B------:R-:W-:Y:S01]  /*0e20*/  IMAD R15, R13, R74, R16 ;  /* 0x0000004a0d0f7224 */ /* 0x000fe200078e0210 */
[----:B---3--:R-:W-:-:S06]  /*0e30*/  ULEA UR4, UR5, UR4, 0x18 ;  /* 0x0000000405047291 */ /* 0x008fcc000f8ec03f */
[----:B------:R-:W-:Y:S01]  /*0e40*/  LEA R13, R9, UR4, 0x2 ;  /* 0x00000004090d7c11 */ /* 0x000fe2000f8e10ff */
[----:B------:R-:W-:Y:S01]  /*0e50*/  UMOV UR4, 0xffffffff ;  /* 0xffffffff00047882 */ /* 0x000fe20000000000 */
[----:B0-----:R-:W-:-:S03]  /*0e60*/  IMAD.WIDE R10, R15, 0x4, R10 ;  /* 0x000000040f0a7825 */ /* 0x001fc600078e020a */
        /* <DEDUP_REMOVED lines=12> */
.L_x_2198:
[----:B01----:R-:W-:-:S07]  /*0f30*/  FADD.FTZ R10, R10, R15 ;  /* 0x0000000f0a0a7221 */ /* 0x003fce0000010000 */
.L_x_2145:
[----:B------:R-:W-:Y:S05]  /*0f40*/  BSYNC B0 ;  /* 0x0000000000007941 */ /* 0x000fea0003800000 */
.L_x_2144:
[----:B------:R-:W3:Y:S01]  /*0f50*/  S2R R19, SR_CgaCtaId ;  /* 0x0000000000137919 */ /* 0x000ee20000008800 */
[----:B------:R-:W-:Y:S02]  /*0f60*/  ISETP.NE.AND P0, PT, R9, RZ, PT ;  /* 0x000000ff0900720c */ /* 0x000fe40003f05270 */
[----:B------:R-:W-:Y:S02]  /*0f70*/  MOV R40, 0x400 ;  /* 0x0000040000287802 */ /* 0x000fe40000000f00 */
[----:B------:R-:W-:-:S03]  /*0f80*/  IADD3 R15, -R5, R2, RZ ;  /* 0x00000002050f7210 */ /* 0x000fc60007ffe1ff */
[----:B01----:R-:W-:-:S06]  /*0f90*/  VIADD R6, R40, 0xc0 ;  /* 0x000000c028067836 */ /* 0x003fcc0000000000 */
        /* <DEDUP_REMOVED lines=11> */
[----:B-----5:R-:W-:Y:S01]  /*1050*/  IADD3 R14, -R83, R2, RZ ;  /* 0x00000002530e7210 */ /* 0x020fe20007ffe1ff */
[----:B------:R-:W-:-:S04]  /*1060*/  ULDC UR4, c[0x0][0x2d0] ;  /* 0x0000b40000047ab9 */ /* 0x000fc80000000800 */
[----:B------:R-:W-:-:S04]  /*1070*/  IMAD R13, R41, UR4, R14 ;  /* 0x00000004290d7c24 */ /* 0x000fc8000f8e020e */
[----:B------:R-:W-:-:S04]  /*1080*/  IMAD R13, R13, UR4, R14 ;  /* 0x000000040d0d7c24 */ /* 0x000fc8000f8e020e */
[----:B0-----:R-:W-:-:S06]  /*1090*/  IMAD.WIDE R10, R13, 0x4, R10 ;  /* 0x000000040d0a7825 */ /* 0x001fcc00078e020a */
[----:B------:R-:W3:Y:S02]  /*10a0*/  LDG.E R11, desc[UR8][R10.64] ;  /* 0x000000080a0b7981 */ /* 0x000ee4000c1e1900 */
[----:B---3--:R-:W-:-:S07]  /*10b0*/  FADD.FTZ R82, R82, R11 ;  /* 0x0000000b52527221 */ /* 0x008fce0000010000 */
.L_x_2148:
[----:B------:R0:W-:Y:S02]  /*10c0*/  STS [R17], R82 ;  /* 0x0000005211007388 */ /* 0x0001e40000000800 */
.L_x_2147:
[----:B------:R-:W-:Y:S05]  /*10d0*/  WARPSYNC.ALL ;  /* 0x0000000000007948 */ /* 0x000fea0003800000 */
[----:B------:R-:W-:Y:S01]  /*10e0*/  VIADD R10, R15, 0x1f ;  /* 0x0000001f0f0a7836 */ /* 0x000fe20000000000 */
[----:B------:R-:W-:Y:S01]  /*10f0*/  IADD3 R81, R5, R9, RZ ;  /* 0x0000000905517210 */ /* 0x000fe20007ffe0ff */
[----:B------:R-:W-:Y:S01]  /*1100*/  IMAD R12, R12, R8, R41 ;  /* 0x000000080c0c7224 */ /* 0x000fe200078e0229 */
[----:B------:R-:W-:Y:S02]  /*1110*/  BAR.SYNC.DEFER_BLOCKING 0x0 ;  /* 0x0000000000007b1d */ /* 0x000fe40000010000 */
[----:B------:R-:W-:-:S02]  /*1120*/  SHF.R.S32.HI R11, RZ, 0x1f, R10 ;  /* 0x0000001fff0b7819 */ /* 0x000fc4000001140a */
[----:B------:R-:W-:Y:S02]  /*1130*/  SHF.L.U32 R75, R12, 0x5, RZ ;  /* 0x000000050c4b7819 */ /* 0x000fe400000006ff */
[----:B------:R-:W-:Y:S01]  /*1140*/  LEA.HI R11, R11, R10, RZ, 0x5 ;  /* 0x0000000a0b0b7211 */ /* 0x000fe200078f28ff */
[----:B------:R-:W-:Y:S01]  /*1150*/  ULDC UR12, c[0x0][0x2a0] ;  /* 0x0000a800000c7ab9 */ /* 0x000fe20000000800 */
[----:B------:R-:W-:Y:S01]  /*1160*/  ULDC.64 UR6, c[0x0][0x2b0] ;  /* 0x0000ac0000067ab9 */ /* 0x000fe20000000a00 */
[----:B------:R-:W-:Y:S01]  /*1170*/  ULDC.64 UR14, c[0x0][0x2c8] ;  /* 0x0000b200000e7ab9 */ /* 0x000fe20000000a00 */
[----:B------:R-:W-:Y:S01]  /*1180*/  LOP3.LUT R76, R11, 0xffffffe0, RZ, 0xc0, !PT ;  /* 0xffffffe00b4c7812 */ /* 0x000fe200078ec0ff */
[----:B------:R-:W-:Y:S01]  /*1190*/  ULDC.64 UR10, c[0x0][0x2d8] ;  /* 0x0000b600000a7ab9 */ /* 0x000fe20000000a00 */
[----:B------:R-:W-:Y:S03]  /*11a0*/  BSSY B0, `(.L_x_2149) ;  /* 0x00000aa000007945 */ /* 0x000fe60003800000 */
[----:B------:R-:W-:-:S05]  /*11b0*/  IMAD.IADD R76, R5, 0x1, R76 ;  /* 0x00000001054c7824 */ /* 0x000fca00078e024c */
[----:B------:R-:W-:-:S13]  /*11c0*/  ISETP.GE.AND P0, PT, R81, R76, PT ;  /* 0x0000004c5100720c */ /* 0x000fda0003f06270 */
[----:B------:R-:W-:Y:S05]  /*11d0*/  @P0 BRA `(.L_x_2150) ;  /* 0x0000000800980947 */ /* 0x000fea0003800000 */
[----:B------:R-:W-:Y:S01]  /*11e0*/  LEA R40, R19, R40, 0x18 ;  /* 0x0000002813287211 */ /* 0x000fe200078ec0ff */
[----:B------:R-:W1:Y:S01]  /*11f0*/  LDC.64 R88, c[0x0][0x2d8] ;  /* 0x0000b600ff587b82 */ /* 0x000e620000000a00 */
[----:B------:R-:W-:Y:S01]  /*1200*/  ULDC UR5, c[0x0][0x2d0] ;  /* 0x0000b40000057ab9 */ /* 0x000fe20000000800 */
[----:B------:R-:W-:Y:S01]  /*1210*/  ULDC UR4, c[0x0][0x298] ;  /* 0x0000a60000047ab9 */ /* 0x000fe20000000800 */
[----:B------:R-:W-:Y:S01]  /*1220*/  IMAD R74, R75, R74, RZ ;  /* 0x0000004a4b4a7224 */ /* 0x000fe200078e02ff */
[----:B------:R3:W4:Y:S01]  /*1230*/  LDS.128 R8, [R40+0x40] ;  /* 0x0000400028087984 */ /* 0x0007220000000c00 */
[----:B------:R-:W-:-:S03]  /*1240*/  IMAD R72, R41, UR5, R2 ;  /* 0x0000000529487c24 */ /* 0x000fc6000f8e0202 */
[----:B------:R3:W1:Y:S01]  /*1250*/  LDS.128 R12, [R40+0x50] ;  /* 0x00005000280c7984 */ /* 0x0006620000000c00 */
[----:B------:R-:W3:Y:S03]  /*1260*/  LDC R80, c[0x0][0x2c0] ;  /* 0x0000b000ff507b82 */ /* 0x000ee60000000800 */
[----:B0-----:R0:W0:Y:S04]  /*1270*/  LDS.128 R16, [R40+0x60] ;  /* 0x0000600028107984 */ /* 0x0010280000000c00 */
[----:B--2---:R2:W0:Y:S04]  /*1280*/  LDS.128 R20, [R40+0x70] ;  /* 0x0000700028147984 */ /* 0x0044280000000c00 */
[----:B------:R2:W0:Y:S04]  /*1290*/  LDS.128 R24, [R40+0x80] ;  /* 0x0000800028187984 */ /* 0x0004280000000c00 */
[----:B------:R2:W0:Y:S01]  /*12a0*/  LDS.128 R28, [R40+0x90] ;  /* 0x00009000281c7984 */ /* 0x0004220000000c00 */
[----:B-1----:R-:W-:-:S03]  /*12b0*/  IMAD.WIDE R88, R41, 0x4, R88 ;  /* 0x0000000429587825 */ /* 0x002fc600078e0258 */
[----:B------:R2:W1:Y:S04]  /*12c0*/  LDS.128 R32, [R40+0xa0] ;  /* 0x0000a00028207984 */ /* 0x0004680000000c00 */
[----:B------:R2:W0:Y:S01]  /*12d0*/  LDS.128 R36, [R40+0xb0] ;  /* 0x0000b00028247984 */ /* 0x0004220000000c00 */
[----:B---34-:R-:W-:-:S07]  /*12e0*/  VIADD R80, R80, UR4 ;  /* 0x0000000450507c36 */ /* 0x018fce0008000000 */
.L_x_2153:
[----:B------:R-:W3:Y:S01]  /*12f0*/  LDC R86, c[0x0][0x284] ;  /* 0x0000a100ff567b82 */ /* 0x000ee20000000800 */
[----:B------:R-:W-:Y:S02]  /*1300*/  IABS R87, R81 ;  /* 0x0000005100577213 */ /* 0x000fe40000000000 */
[----:B------:R-:W-:Y:S02]  /*1310*/  ISETP.GE.AND P1, PT, R81, R2, PT ;  /* 0x000000025100720c */ /* 0x000fe40003f26270 */
[----:B------:R-:W-:Y:S01]  /*1320*/  SHF.R.S32.HI R85, RZ, 0x1f, R74 ;  /* 0x0000001fff557819 */ /* 0x000fe2000001144a */
[----:B0-----:R-:W-:-:S05]  /*1330*/  IMAD.HI.U32 R78, R84, R87, RZ ;  /* 0x00000057544e7227 */ /* 0x001fca00078e00ff */
[----:B------:R-:W-:Y:S02]  /*1340*/  IADD3 R78, -R78, RZ, RZ ;  /* 0x000000ff4e4e7210 */ /* 0x000fe40007ffe1ff */
[----:B---3--:R-:W-:Y:S02]  /*1350*/  IABS R90, R86 ;  /* 0x00000056005a7213 */ /* 0x008fe40000000000 */
[----:B------:R-:W-:-:S03]  /*1360*/  ISETP.NE.AND P2, PT, R86, RZ, PT ;  /* 0x000000ff5600720c */ /* 0x000fc60003f45270 */
[----:B------:R-:W-:Y:S02]  /*1370*/  IMAD R87, R90, R78, R87 ;  /* 0x0000004e5a577224 */ /* 0x000fe400078e0257 */
[----:B------:R-:W3:Y:S03]  /*1380*/  @!P1 LDC.64 R78, c[0x0][0x248] ;  /* 0x00009200ff4e9b82 */ /* 0x000ee60000000a00 */
[----:B------:R-:W-:-:S13]  /*1390*/  ISETP.GT.U32.AND P0, PT, R77, R87, PT ;  /* 0x000000574d00720c */ /* 0x000fda0003f04070 */
[----:B------:R-:W-:-:S05]  /*13a0*/  @!P0 IMAD.IADD R87, R87, 0x1, -R90 ;  /* 0x0000000157578824 */ /* 0x000fca00078e0a5a */
[----:B------:R-:W-:-:S13]  /*13b0*/  ISETP.GT.U32.AND P0, PT, R77, R87, PT ;  /* 0x000000574d00720c */ /* 0x000fda0003f04070 */
[----:B------:R-:W-:Y:S02]  /*13c0*/  @!P0 IADD3 R87, R87, -R90, RZ ;  /* 0x8000005a57578210 */ /* 0x000fe40007ffe0ff */
[----:B------:R-:W-:-:S13]  /*13d0*/  ISETP.GE.AND P0, PT, R81, RZ, PT ;  /* 0x000000ff5100720c */ /* 0x000fda0003f06270 */
[----:B------:R-:W-:Y:S01]  /*13e0*/  @!P0 IMAD.MOV R87, RZ, RZ, -R87 ;  /* 0x000000ffff578224 */ /* 0x000fe200078e0a57 */
[----:B------:R-:W-:-:S04]  /*13f0*/  @!P2 LOP3.LUT R87, RZ, R86, RZ, 0x33, !PT ;  /* 0x00000056ff57a212 */ /* 0x000fc800078e33ff */
[----:B------:R-:W-:-:S04]  /*1400*/  @!P1 SHF.L.U32 R90, R87, 0x2, RZ ;  /* 0x00000002575a9819 */ /* 0x000fc800000006ff */
[----:B------:R-:W-:-:S04]  /*1410*/  @!P1 IADD3 R91, P0, R74, R90, RZ ;  /* 0x0000005a4a5b9210 */ /* 0x000fc80007f1e0ff */
[----:B------:R-:W-:Y:S02]  /*1420*/  @!P1 LEA.HI.X.SX32 R92, R90, R85, 0x1, P0 ;  /* 0x000000555a5c9211 */ /* 0x000fe400000f0eff */
[----:B---3--:R-:W-:-:S04]  /*1430*/  @!P1 LEA R90, P0, R91, R78, 0x2 ;  /* 0x0000004e5b5a9211 */ /* 0x008fc800078010ff */
[----:B------:R-:W-:Y:S02]  /*1440*/  @!P1 LEA.HI.X R91, R91, R79, R92, 0x2, P0 ;  /* 0x0000004f5b5b9211 */ /* 0x000fe400000f145c */
[----:B------:R-:W3:Y:S01]  /*1450*/  @!P1 LDC.64 R78, c[0x0][0x248] ;  /* 0x00009200ff4e9b82 */ /* 0x000ee20000000a00 */
[----:B------:R-:W-:Y:S02]  /*1460*/  IMAD.IADD R87, R87, 0x1, R86 ;  /* 0x0000000157577824 */ /* 0x000fe400078e0256 */
[----:B0-2--5:R0:W5:Y:S03]  /*1470*/  @!P1 LDG.E.128 R40, desc[UR8][R90.64] ;  /* 0x000000085a289981 */ /* 0x025166000c1e1d00 */
[----:B------:R-:W-:-:S04]  /*1480*/  @!P1 SHF.L.U32 R92, R87, 0x2, RZ ;  /* 0x00000002575c9819 */ /* 0x000fc800000006ff */
[----:B------:R-:W-:-:S04]  /*1490*/  @!P1 IADD3 R93, P0, R74, R92, RZ ;  /* 0x0000005c4a5d9210 */ /* 0x000fc80007f1e0ff */
[----:B0-----:R-:W-:Y:S02]  /*14a0*/  @!P1 LEA.HI.X.SX32 R90, R92, R85, 0x1, P0 ;  /* 0x000000555c5a9211 */ /* 0x001fe400000f0eff */
[----:B---3--:R-:W-:-:S04]  /*14b0*/  @!P1 LEA R92, P0, R93, R78, 0x2 ;  /* 0x0000004e5d5c9211 */ /* 0x008fc800078010ff */
[----:B------:R-:W-:Y:S02]  /*14c0*/  @!P1 LEA.HI.X R93, R93, R79, R90, 0x2, P0 ;  /* 0x0000004f5d5d9211 */ /* 0x000fe400000f145a */
[----:B------:R-:W0:Y:S01]  /*14d0*/  @!P1 LDC.64 R78, c[0x0][0x248] ;  /* 0x00009200ff4e9b82 */ /* 0x000e220000000a00 */
[----:B------:R-:W-:Y:S02]  /*14e0*/  IMAD.IADD R87, R87, 0x1, R86 ;  /* 0x0000000157577824 */ /* 0x000fe400078e0256 */
[----:B------:R2:W5:Y:S03]  /*14f0*/  @!P1 LDG.E.128 R44, desc[UR8][R92.64] ;  /* 0x000000085c2c9981 */ /* 0x000566000c1e1d00 */
[----:B------:R-:W-:-:S04]  /*1500*/  @!P1 SHF.L.U32 R90, R87, 0x2, RZ ;  /* 0x00000002575a9819 */ /* 0x000fc800000006ff */
[----:B------:R-:W-:-:S04]  /*1510*/  @!P1 IADD3 R91, P0, R74, R90, RZ ;  /* 0x0000005a4a5b9210 */ /* 0x000fc80007f1e0ff */
[----:B--2---:R-:W-:Y:S02]  /*1520*/  @!P1 LEA.HI.X.SX32 R92, R90, R85, 0x1, P0 ;  /* 0x000000555a5c9211 */ /* 0x004fe400000f0eff */
[----:B0-----:R-:W-:-:S04]  /*1530*/  @!P1 LEA R90, P0, R91, R78, 0x2 ;  /* 0x0000004e5b5a9211 */ /* 0x001fc800078010ff */
        /* <DEDUP_REMOVED lines=18> */
[--C-:B------:R-:W-:Y:S02]  /*1660*/  IMAD.IADD R87, R87, 0x1, R86.reuse ;  /* 0x0000000157577824 */ /* 0x100fe400078e0256 */
[----:B------:R2:W5:Y:S03]  /*1670*/  @!P1 LDG.E.128 R56, desc[UR8][R90.64] ;  /* 0x000000085a389981 */ /* 0x000566000c1e1d00 */
[C---:B------:R-:W-:Y:S01]  /*1680*/  @!P1 SHF.L.U32 R92, R87.reuse, 0x2, RZ ;  /* 0x00000002575c9819 */ /* 0x040fe200000006ff */
[----:B------:R-:W-:-:S03]  /*1690*/  IMAD.IADD R87, R87, 0x1, R86 ;  /* 0x0000000157577824 */ /* 0x000fc600078e0256 */
[----:B------:R-:W-:-:S04]  /*16a0*/  @!P1 IADD3 R93, P0, R74, R92, RZ ;  /* 0x0000005c4a5d9210 */ /* 0x000fc80007f1e0ff */
[----:B--2---:R-:W-:Y:S01]  /*16b0*/  @!P1 LEA.HI.X.SX32 R90, R92, R85, 0x1, P0 ;  /* 0x000000555c5a9211 */ /* 0x004fe200000f0eff */
[----:B------:R-:W-:Y:S01]  /*16c0*/  @!P1 IMAD.SHL.U32 R91, R87, 0x4, RZ ;  /* 0x00000004575b9824 */ /* 0x000fe200078e00ff */
[----:B0-----:R-:W-:Y:S02]  /*16d0*/  @!P1 LEA R92, P0, R93, R78, 0x2 ;  /* 0x0000004e5d5c9211 */ /* 0x001fe400078010ff */
[----:B------:R-:W-:Y:S02]  /*16e0*/  IADD3 R78, R87, R86, RZ ;  /* 0x00000056574e7210 */ /* 0x000fe40007ffe0ff */
[----:B------:R-:W-:Y:S02]  /*16f0*/  @!P1 LEA.HI.X R93, R93, R79, R90, 0x2, P0 ;  /* 0x0000004f5d5d9211 */ /* 0x000fe400000f145a */
[----:B------:R-:W-:Y:S02]  /*1700*/  @!P1 SHF.L.U32 R78, R78, 0x2, RZ ;  /* 0x000000024e4e9819 */ /* 0x000fe400000006ff */
[C---:B------:R-:W-:Y:S01]  /*1710*/  @!P1 IADD3 R90, P0, R74.reuse, R91, RZ ;  /* 0x0000005b4a5a9210 */ /* 0x040fe20007f1e0ff */
[----:B------:R0:W5:Y:S01]  /*1720*/  @!P1 LDG.E.128 R60, desc[UR8][R92.64] ;  /* 0x000000085c3c9981 */ /* 0x000162000c1e1d00 */
[----:B------:R-:W-:-:S02]  /*1730*/  @!P1 IADD3 R87, P2, R74, R78, RZ ;  /* 0x0000004e4a579210 */ /* 0x000fc40007f5e0ff */
[-C--:B------:R-:W-:Y:S02]  /*1740*/  @!P1 LEA.HI.X.SX32 R91, R91, R85.reuse, 0x1, P0 ;  /* 0x000000555b5b9211 */ /* 0x080fe400000f0eff */
[----:B------:R-:W-:Y:S02]  /*1750*/  @!P1 LEA.HI.X.SX32 R85, R78, R85, 0x1, P2 ;  /* 0x000000554e559211 */ /* 0x000fe400010f0eff */
[----:B------:R-:W2:Y:S02]  /*1760*/  @!P1 LDC.64 R78, c[0x0][0x248] ;  /* 0x00009200ff4e9b82 */ /* 0x000ea40000000a00 */
[----:B--2---:R-:W-:-:S04]  /*1770*/  @!P1 LEA R86, P0, R87, R78, 0x2 ;  /* 0x0000004e57569211 */ /* 0x004fc800078010ff */
[----:B------:R-:W-:Y:S02]  /*1780*/  @!P1 LEA.HI.X R87, R87, R79, R85, 0x2, P0 ;  /* 0x0000004f57579211 */ /* 0x000fe400000f1455 */
[----:B------:R-:W2:Y:S01]  /*1790*/  @!P1 LDC.64 R78, c[0x0][0x248] ;  /* 0x00009200ff4e9b82 */ /* 0x000ea20000000a00 */
[----:B------:R-:W-:Y:S02]  /*17a0*/  ISETP.NE.U32.AND P0, PT, RZ, UR6, PT ;  /* 0x00000006ff007c0c */ /* 0x000fe4000bf05070 */
[----:B0-----:R-:W-:Y:S01]  /*17b0*/  SHF.R.S32.HI R92, RZ, 0x1f, R73 ;  /* 0x0000001fff5c7819 */ /* 0x001fe20000011449 */
[----:B------:R0:W5:Y:S01]  /*17c0*/  @!P1 LDG.E.128 R64, desc[UR8][R86.64] ;  /* 0x0000000856409981 */ /* 0x000162000c1e1d00 */
[----:B------:R-:W-:-:S13]  /*17d0*/  ISETP.NE.AND.EX P0, PT, RZ, UR7, PT, P0 ;  /* 0x00000007ff007c0c */ /* 0x000fda000bf05300 */
[----:B------:R-:W-:Y:S02]  /*17e0*/  @P0 SHF.R.S32.HI R85, RZ, 0x1f, R81 ;  /* 0x0000001fff550819 */ /* 0x000fe40000011451 */
[----:B--2---:R-:W-:-:S04]  /*17f0*/  @!P1 LEA R78, P2, R90, R78, 0x2 ;  /* 0x0000004e5a4e9211 */ /* 0x004fc800078410ff */
[----:B------:R-:W-:Y:S02]  /*1800*/  @!P1 LEA.HI.X R79, R90, R79, R91, 0x2, P2 ;  /* 0x0000004f5a4f9211 */ /* 0x000fe400010f145b */
[----:B------:R-:W-:-:S03]  /*1810*/  @P0 IADD3 R90, P2, P3, R81, UR6, R73 ;  /* 0x00000006515a0c10 */ /* 0x000fc6000fb5e049 */
[----:B------:R0:W5:Y:S01]  /*1820*/  @!P1 LDG.E.128 R68, desc[UR8][R78.64] ;  /* 0x000000084e449981 */ /* 0x000162000c1e1d00 */
[----:B------:R-:W-:-:S05]  /*1830*/  @P0 IADD3.X R91, R85, UR7, R92, P2, P3 ;  /* 0x00000007555b0c10 */ /* 0x000fca00097e645c */
[----:B------:R-:W2:Y:S01]  /*1840*/  @P0 LDG.E.U8 R90, desc[UR8][R90.64] ;  /* 0x000000085a5a0981 */ /* 0x000ea2000c1e1100 */
[----:B------:R-:W-:Y:S01]  /*1850*/  BSSY B1, `(.L_x_2151) ;  /* 0x000003b000017945 */ /* 0x000fe20003800000 */
[----:B--2---:R-:W-:-:S03]  /*1860*/  ISETP.NE.AND P0, PT, R90, RZ, P0 ;  /* 0x000000ff5a00720c */ /* 0x004fc60000705270 */
[----:B0-----:R-:W-:Y:S10]  /*1870*/  @P1 BRA `(.L_x_2152) ;  /* 0x0000000000e01947 */ /* 0x001ff40003800000 */
[----:B------:R-:W-:-:S04]  /*1880*/  ISETP.NE.U32.AND P1, PT, RZ, UR14, PT ;  /* 0x0000000eff007c0c */ /* 0x000fc8000bf25070 */
[----:B------:R-:W-:Y:S02]  /*1890*/  ISETP.NE.AND.EX P2, PT, RZ, UR15, PT, P1 ;  /* 0x0000000fff007c0c */ /* 0x000fe4000bf45310 */
[----:B------:R-:W-:-:S04]  /*18a0*/  ISETP.NE.U32.AND P1, PT, RZ, UR10, PT ;  /* 0x0000000aff007c0c */ /* 0x000fc8000bf25070 */
[----:B------:R-:W-:-:S07]  /*18b0*/  ISETP.NE.AND.EX P1, PT, RZ, UR11, PT, P1 ;  /* 0x0000000bff007c0c */ /* 0x000fce000bf25310 */
[----:B------:R-:W0:Y:S08]  /*18c0*/  @P2 LDC R85, c[0x0][0x2d0] ;  /* 0x0000b400ff552b82 */ /* 0x000e300000000800 */
[----:B------:R-:W2:Y:S01]  /*18d0*/  @P2 LDC.64 R78, c[0x0][0x2c8] ;  /* 0x0000b200ff4e2b82 */ /* 0x000ea20000000a00 */
[----:B0-----:R-:W-:-:S04]  /*18e0*/  @P2 IMAD R85, R72, R85, R81 ;  /* 0x0000005548552224 */ /* 0x001fc800078e0251 */
[----:B--2---:R-:W-:Y:S02]  /*18f0*/  @P2 IMAD.WIDE R78, R85, 0x4, R78 ;  /* 0x00000004554e2825 */ /* 0x004fe400078e024e */
[----:B------:R-:W2:Y:S04]  /*1900*/  @P1 LDG.E R85, desc[UR8][R88.64] ;  /* 0x0000000858551981 */ /* 0x000ea8000c1e1900 */
        /* <DEDUP_REMOVED lines=13> */
[----:B-1----:R-:W-:Y:S01]  /*19e0*/  FFMA.FTZ R87, R32, R68, R87 ;  /* 0x0000004420577223 */ /* 0x002fe20000010057 */
        /* <DEDUP_REMOVED lines=27> */
[----:B---3--:R-:W-:-:S04]  /*1ba0*/  @P2 FADD.FTZ R79, R79, R78 ;  /* 0x0000004e4f4f2221 */ /* 0x008fc80000010000 */
[----:B--2---:R-:W-:Y:S01]  /*1bb0*/  @P1 FFMA.FTZ R79, R86, R85, R79 ;  /* 0x00000055564f1223 */ /* 0x004fe2000001004f */
[----:B------:R-:W-:-:S05]  /*1bc0*/  IMAD.IADD R85, R81, 0x1, -R5 ;  /* 0x0000000151557824 */ /* 0x000fca00078e0a05 */
[----:B------:R-:W-:-:S05]  /*1bd0*/  LEA R78, R85, R6, 0x2 ;  /* 0x00000006554e7211 */ /* 0x000fca00078e10ff */
[----:B------:R0:W-:Y:S01]  /*1be0*/  STS [R78], R79 ;  /* 0x0000004f4e007388 */ /* 0x0001e20000000800 */
[----:B------:R-:W-:-:S07]  /*1bf0*/  @!P0 FMNMX.FTZ R82, R82, R79, !PT ;  /* 0x0000004f52528209 */ /* 0x000fce0007810000 */
.L_x_2152:
[----:B------:R-:W-:Y:S05]  /*1c00*/  BSYNC B1 ;  /* 0x0000000000017941 */ /* 0x000fea0003800000 */
.L_x_2151:
[----:B------:R-:W-:-:S05]  /*1c10*/  VIADD R81, R81, 0x100 ;  /* 0x0000010051517836 */ /* 0x000fca0000000000 */
[----:B------:R-:W-:-:S13]  /*1c20*/  ISETP.GE.AND P0, PT, R81, R76, PT ;  /* 0x0000004c5100720c */ /* 0x000fda0003f06270 */
[----:B------:R-:W-:Y:S05]  /*1c30*/  @!P0 BRA `(.L_x_2153) ;  /* 0xfffffff400ac8947 */ /* 0x000fea000383ffff */
.L_x_2150:
[----:B------:R-:W-:Y:S05]  /*1c40*/  BSYNC B0 ;  /* 0x0000000000007941 */ /* 0x000fea0003800000 */
.L_x_2149:
[----:B------:R-:W3:Y:S01]  /*1c50*/  SHFL.BFLY PT, R9, R82, 0x10, 0x1f ;  /* 0x0e001f0052097f89 */ /* 0x000ee200000e0000 */
[----:B------:R-:W-:Y:S01]  /*1c60*/  ULDC.64 UR6, c[0x0][0x2b0] ;  /* 0x0000ac0000067ab9 */ /* 0x000fe20000000a00 */
[----:B------:R-:W-:Y:S01]  /*1c70*/  BSSY B0, `(.L_x_2154) ;  /* 0x0000044000007945 */ /* 0x000fe20003800000 */
[----:B------:R-:W4:Y:S01]  /*1c80*/  S2R R72, SR_TID.X ;  /* 0x0000000000487919 */ /* 0x000f220000002100 */
[----:B---3--:R-:W-:-:S05]  /*1c90*/  FMNMX.FTZ R9, R9, R82, !PT ;  /* 0x0000005209097209 */ /* 0x008fca0007810000 */
[----:B------:R-:W3:Y:S01]  /*1ca0*/  SHFL.BFLY PT, R8, R9, 0x8, 0x1f ;  /* 0x0d001f0009087f89 */ /* 0x000ee200000e0000 */
[----:B----4-:R-:W-:Y:S02]  /*1cb0*/  SHF.R.S32.HI R19, RZ, 0x1f, R72 ;  /* 0x0000001fff137819 */ /* 0x010fe40000011448 */
[-C--:B--2---:R-:W-:Y:S02]  /*1cc0*/  IADD3 R21, R5, R72.reuse, RZ ;  /* 0x0000004805157210 */ /* 0x084fe40007ffe0ff */
[----:B------:R-:W-:-:S04]  /*1cd0*/  LEA.HI R12, R19, R72, RZ, 0x5 ;  /* 0x00000048130c7211 */ /* 0x000fc800078f28ff */
[----:B------:R-:W-:-:S04]  /*1ce0*/  LOP3.LUT R13, R12, 0xffffffe0, RZ, 0xc0, !PT ;  /* 0xffffffe00c0d7812 */ /* 0x000fc800078ec0ff */
[----:B------:R-:W-:-:S04]  /*1cf0*/  IADD3 R13, -R13, R72, RZ ;  /* 0x000000480d0d7210 */ /* 0x000fc80007ffe1ff */
[----:B------:R-:W-:Y:S02]  /*1d00*/  ISETP.NE.AND P0, PT, R13, RZ, PT ;  /* 0x000000ff0d00720c */ /* 0x000fe40003f05270 */
[----:B---3--:R-:W-:Y:S02]  /*1d10*/  FMNMX.FTZ R8, R9, R8, !PT ;  /* 0x0000000809087209 */ /* 0x008fe40007810000 */
[----:B------:R-:W-:-:S03]  /*1d20*/  ISETP.GT.AND P1, PT, R13, 0x7, PT ;  /* 0x000000070d00780c */ /* 0x000fc60003f24270 */
[----:B------:R-:W2:Y:S06]  /*1d30*/  SHFL.BFLY PT, R11, R8, 0x4, 0x1f ;  /* 0x0c801f00080b7f89 */ /* 0x000eac00000e0000 */
[----:B------:R-:W3:Y:S01]  /*1d40*/  @!P0 S2R R15, SR_CgaCtaId ;  /* 0x00000000000f8919 */ /* 0x000ee20000008800 */
[----:B------:R-:W-:-:S03]  /*1d50*/  @!P0 SHF.R.S32.HI R12, RZ, 0x5, R12 ;  /* 0x00000005ff0c8819 */ /* 0x000fc6000001140c */
[----:B0-----:R-:W0:Y:S01]  /*1d60*/  @!P1 S2R R17, SR_CgaCtaId ;  /* 0x0000000000119919 */ /* 0x001e220000008800 */
[----:B------:R-:W-:Y:S02]  /*1d70*/  @!P1 MOV R14, 0x400 ;  /* 0x00000400000e9802 */ /* 0x000fe40000000f00 */
[----:B--2---:R-:W-:Y:S02]  /*1d80*/  FMNMX.FTZ R11, R8, R11, !PT ;  /* 0x0000000b080b7209 */ /* 0x004fe40007810000 */
[----:B------:R-:W-:-:S03]  /*1d90*/  @!P0 MOV R8, 0x400 ;  /* 0x0000040000088802 */ /* 0x000fc60000000f00 */
[----:B------:R-:W2:Y:S01]  /*1da0*/  SHFL.BFLY PT, R10, R11, 0x2, 0x1f ;  /* 0x0c401f000b0a7f89 */ /* 0x000ea200000e0000 */
[----:B---3--:R-:W-:Y:S01]  /*1db0*/  @!P0 LEA R15, R15, R8, 0x18 ;  /* 0x000000080f0f8211 */ /* 0x008fe200078ec0ff */
[----:B------:R-:W-:Y:S01]  /*1dc0*/  IMAD.MOV.U32 R8, RZ, RZ, -0x800001 ;  /* 0xff7fffffff087424 */ /* 0x000fe200078e00ff */
[----:B0-----:R-:W-:-:S03]  /*1dd0*/  @!P1 LEA R14, R17, R14, 0x18 ;  /* 0x0000000e110e9211 */ /* 0x001fc600078ec0ff */
[----:B------:R-:W-:Y:S01]  /*1de0*/  @!P0 IMAD R12, R12, 0x4, R15 ;  /* 0x000000040c0c8824 */ /* 0x000fe200078e020f */
[----:B------:R-:W-:Y:S02]  /*1df0*/  @!P1 LEA R13, R13, R14, 0x2 ;  /* 0x0000000e0d0d9211 */ /* 0x000fe400078e10ff */
[----:B--2---:R-:W-:-:S05]  /*1e00*/  FMNMX.FTZ R10, R11, R10, !PT ;  /* 0x0000000a0b0a7209 */ /* 0x004fca0007810000 */
[----:B------:R-:W0:Y:S02]  /*1e10*/  SHFL.BFLY PT, R9, R10, 0x1, 0x1f ;  /* 0x0c201f000a097f89 */ /* 0x000e2400000e0000 */
[----:B0-----:R-:W-:-:S05]  /*1e20*/  FMNMX.FTZ R15, R10, R9, !PT ;  /* 0x000000090a0f7209 */ /* 0x001fca0007810000 */
        /* <DEDUP_REMOVED lines=8> */
[----:B0-----:R-:W-:-:S05]  /*1eb0*/  FMNMX.FTZ R10, R9, R10, !PT ;  /* 0x0000000a090a7209 */ /* 0x001fca0007810000 */
[----:B------:R-:W0:Y:S02]  /*1ec0*/  SHFL.BFLY PT, R11, R10, 0x1, 0x1f ;  /* 0x0c201f000a0b7f89 */ /* 0x000e2400000e0000 */
[----:B0-----:R-:W-:-:S05]  /*1ed0*/  FMNMX.FTZ R11, R10, R11, !PT ;  /* 0x0000000b0a0b7209 */ /* 0x001fca0007810000 */
[----:B------:R0:W2:Y:S01]  /*1ee0*/  SHFL.IDX PT, R17, R11, RZ, 0x1f ;  /* 0x00001fff0b117589 */ /* 0x0000a200000e0000 */
[----:B------:R-:W-:Y:S05]  /*1ef0*/  @P1 BRA `(.L_x_2155) ;  /* 0x00000000006c1947 */ /* 0x000fea0003800000 */
[----:B------:R-:W-:Y:S01]  /*1f00*/  ULDC.64 UR4, c[0x0][0x2b0] ;  /* 0x0000ac0000047ab9 */ /* 0x000fe20000000a00 */
[----:B------:R-:W-:Y:S01]  /*1f10*/  MOV R10, R21 ;  /* 0x00000015000a7202 */ /* 0x000fe20000000f00 */
[----:B------:R-:W-:Y:S01]  /*1f20*/  IMAD.MOV.U32 R12, RZ, RZ, RZ ;  /* 0x000000ffff0c7224 */ /* 0x000fe200078e00ff */
[----:B------:R-:W-:-:S04]  /*1f30*/  ISETP.NE.U32.AND P0, PT, RZ, UR4, PT ;  /* 0x00000004ff007c0c */ /* 0x000fc8000bf05070 */
[----:B------:R-:W-:-:S13]  /*1f40*/  ISETP.NE.AND.EX P0, PT, RZ, UR5, PT, P0 ;  /* 0x00000005ff007c0c */ /* 0x000fda000bf05300 */
.L_x_2159:
[----:B------:R-:W-:Y:S01]  /*1f50*/  IADD3 R9, -R5, R10, RZ ;  /* 0x0000000a05097210 */ /* 0x000fe20007ffe1ff */
[----:B------:R-:W-:Y:S04]  /*1f60*/  BSSY B1, `(.L_x_2156) ;  /* 0x000000f000017945 */ /* 0x000fe80003800000 */
[----:B------:R-:W-:Y:S01]  /*1f70*/  IMAD R14, R9, 0x4, R6 ;  /* 0x00000004090e7824 */ /* 0x000fe200078e0206 */
[----:B0-----:R-:W-:Y:S06]  /*1f80*/  @!P0 BRA `(.L_x_2157) ;  /* 0x0000000000208947 */ /* 0x001fec0003800000 */
[--C-:B------:R-:W-:Y:S02]  /*1f90*/  SHF.R.S32.HI R16, RZ, 0x1f, R73.reuse ;  /* 0x0000001fff107819 */ /* 0x100fe40000011449 */
[----:B------:R-:W-:Y:S02]  /*1fa0*/  SHF.R.S32.HI R9, RZ, 0x1f, R10 ;  /* 0x0000001fff097819 */ /* 0x000fe4000001140a */
[----:B------:R-:W-:-:S04]  /*1fb0*/  IADD3 R8, P2, P3, R10, UR6, R73 ;  /* 0x000000060a087c10 */ /* 0x000fc8000fb5e049 */
[----:B------:R-:W-:-:S05]  /*1fc0*/  IADD3.X R9, R9, UR7, R16, P2, P3 ;  /* 0x0000000709097c10 */ /* 0x000fca00097e6410 */
[----:B------:R-:W3:Y:S02]  /*1fd0*/  LDG.E.U8 R8, desc[UR8][R8.64] ;  /* 0x0000000808087981 */ /* 0x000ee4000c1e1100 */
[----:B---3--:R-:W-:-:S13]  /*1fe0*/  ISETP.NE.AND P2, PT, R8, RZ, PT ;  /* 0x000000ff0800720c */ /* 0x008fda0003f45270 */
[----:B0-----:R-:W-:Y:S01]  /*1ff0*/  @P2 MOV R11, RZ ;  /* 0x000000ff000b2202 */ /* 0x001fe20000000f00 */
[----:B------:R-:W-:Y:S06]  /*2000*/  @P2 BRA `(.L_x_2158) ;  /* 0x0000000000102947 */ /* 0x000fec0003800000 */
.L_x_2157:
[----:B------:R-:W2:Y:S02]  /*2010*/  LDS R8, [R14] ;  /* 0x000000000e087984 */ /* 0x000ea40000000800 */
[----:B--2---:R-:W-:-:S04]  /*2020*/  FADD.FTZ R8, -R17, R8 ;  /* 0x0000000811087221 */ /* 0x004fc80000010100 */
[----:B------:R-:W-:-:S04]  /*2030*/  FMUL.FTZ R8, R8, 1.4426950216293334961 ;  /* 0x3fb8aa3b08087820 */ /* 0x000fc80000410000 */
[----:B0-----:R0:W3:Y:S03]  /*2040*/  MUFU.EX2 R11, R8 ;  /* 0x00000008000b7308 */ /* 0x0010e60000000800 */
.L_x_2158:
[----:B------:R-:W-:Y:S05]  /*2050*/  BSYNC B1 ;  /* 0x0000000000017941 */ /* 0x000fea0003800000 */
.L_x_2156:
[----:B---3--:R3:W-:Y:S01]  /*2060*/  STS [R14], R11 ;  /* 0x0000000b0e007388 */ /* 0x0087e20000000800 */
[----:B------:R-:W-:Y:S02]  /*2070*/  VIADD R10, R10, 0x100 ;  /* 0x000001000a0a7836 */ /* 0x000fe40000000000 */
[----:B------:R-:W-:-:S03]  /*2080*/  FADD.FTZ R12, R11, R12 ;  /* 0x0000000c0b0c7221 */ /* 0x000fc60000010000 */
[----:B------:R-:W-:-:S13]  /*2090*/  ISETP.GT.AND P2, PT, R10, R2, PT ;  /* 0x000000020a00720c */ /* 0x000fda0003f44270 */
[----:B---3--:R-:W-:Y:S05]  /*20a0*/  @!P2 BRA `(.L_x_2159) ;  /* 0xfffffffc00a8a947 */ /* 0x008fea000383ffff */
.L_x_2155:
[----:B------:R-:W-:Y:S05]  /*20b0*/  BSYNC B0 ;  /* 0x0000000000007941 */ /* 0x000fea0003800000 */
.L_x_2154:
[----:B------:R-:W3:Y:S01]  /*20c0*/  SHFL.BFLY PT, R9, R12, 0x10, 0x1f ;  /* 0x0e001f000c097f89 */ /* 0x000ee200000e0000 */
[----:B------:R-:W-:Y:S01]  /*20d0*/  LOP3.LUT P0, R14, R72, 0x1f, RZ, 0xc0, !PT ;  /* 0x0000001f480e7812 */ /* 0x000fe2000780c0ff */
[----:B------:R-:W-:Y:S01]  /*20e0*/  ULDC.U8 UR4, c[0x0][0x31c] ;  /* 0x0000c70000047ab9 */ /* 0x000fe20000000000 */
[----:B------:R-:W-:Y:S02]  /*20f0*/  UMOV UR5, URZ ;  /* 0x0000003f00057c82 */ /* 0x000fe40008000000 */
[----:B------:R-:W-:-:S09]  /*2100*/  ISETP.GT.U32.AND P2, PT, R14, 0x7, PT ;  /* 0x000000070e00780c */ /* 0x000fd20003f44070 */
[----:B------:R-:W4:Y:S04]  /*2110*/  @!P0 S2R R15, SR_CgaCtaId ;  /* 0x00000000000f8919 */ /* 0x000f280000008800 */
[----:B--2---:R-:W2:Y:S01]  /*2120*/  @!P2 S2R R17, SR_CgaCtaId ;  /* 0x000000000011a919 */ /* 0x004ea20000008800 */
        /* <DEDUP_REMOVED lines=40> */
.L_x_2160:
[----:B------:R-:W-:Y:S01]  /*23b0*/  ULDC.64 UR6, c[0x0][0x310] ;  /* 0x0000c40000067ab9 */ /* 0x000fe20000000a00 */
[----:B------:R-:W-:Y:S04]  /*23c0*/  BSSY B0, `(.L_x_2161) ;  /* 0x0000013000007945 */ /* 0x000fe80003800000 */
[----:B------:R-:W-:Y:S05]  /*23d0*/  @P1 BRA `(.L_x_2162) ;  /* 0x0000000000441947 */ /* 0x000fea0003800000 */
[----:B0-----:R-:W-:Y:S01]  /*23e0*/  FADD.FTZ R8, R12, 9.9999999747524270788e-07 ;  /* 0x358637bd0c087421 */ /* 0x001fe20000010000 */
[----:B------:R-:W-:-:S03]  /*23f0*/  IADD3 R10, R5, R72, RZ ;  /* 0x00000048050a7210 */ /* 0x000fc60007ffe0ff */
[----:B------:R0:W2:Y:S04]  /*2400*/  MUFU.RCP R11, R8 ;  /* 0x00000008000b7308 */ /* 0x0000a80000001000 */
.L_x_2164:
[----:B0-2---:R-:W-:-:S05]  /*2410*/  IMAD.IADD R9, R10, 0x1, -R5 ;  /* 0x000000010a097824 */ /* 0x005fca00078e0a05 */
[----:B------:R-:W-:-:S05]  /*2420*/  LEA R9, R9, R6, 0x2 ;  /* 0x0000000609097211 */ /* 0x000fca00078e10ff */
[----:B0-----:R-:W2:Y:S02]  /*2430*/  LDS R8, [R9] ;  /* 0x0000000009087984 */ /* 0x001ea40000000800 */
[----:B--2---:R-:W-:-:S05]  /*2440*/  FMUL.FTZ R13, R8, R11 ;  /* 0x0000000b080d7220 */ /* 0x004fca0000410000 */
[----:B------:R0:W-:Y:S01]  /*2450*/  STS [R9], R13 ;  /* 0x0000000d09007388 */ /* 0x0001e20000000800 */
[----:B------:R-:W-:Y:S05]  /*2460*/  @!P0 BRA `(.L_x_2163) ;  /* 0x0000000000148947 */ /* 0x000fea0003800000 */
[----:B0-----:R-:W-:-:S04]  /*2470*/  IADD3 R9, P1, R10, UR4, RZ ;  /* 0x000000040a097c10 */ /* 0x001fc8000ff3e0ff */
[----:B------:R-:W-:Y:S02]  /*2480*/  LEA.HI.X.SX32 R12, R10, UR5, 0x1, P1 ;  /* 0x000000050a0c7c11 */ /* 0x000fe400088f0eff */
[----:B------:R-:W-:-:S04]  /*2490*/  LEA R8, P1, R9, UR6, 0x2 ;  /* 0x0000000609087c11 */ /* 0x000fc8000f8210ff */
[----:B------:R-:W-:-:S05]  /*24a0*/  LEA.HI.X R9, R9, UR7, R12, 0x2, P1 ;  /* 0x0000000709097c11 */ /* 0x000fca00088f140c */
[----:B------:R2:W-:Y:S04]  /*24b0*/  STG.E desc[UR8][R8.64], R13 ;  /* 0x0000000d08007986 */ /* 0x0005e8000c101908 */
.L_x_2163:
[----:B------:R-:W-:-:S05]  /*24c0*/  VIADD R10, R10, 0x100 ;  /* 0x000001000a0a7836 */ /* 0x000fca0000000000 */
[----:B------:R-:W-:-:S13]  /*24d0*/  ISETP.GT.AND P1, PT, R10, R2, PT ;  /* 0x000000020a00720c */ /* 0x000fda0003f24270 */
[----:B------:R-:W-:Y:S05]  /*24e0*/  @!P1 BRA `(.L_x_2164) ;  /* 0xfffffffc00c89947 */ /* 0x000fea000383ffff */
.L_x_2162:
[----:B------:R-:W-:Y:S05]  /*24f0*/  BSYNC B0 ;  /* 0x0000000000007941 */ /* 0x000fea0003800000 */
.L_x_2161:
[----:B0-2---:R-:W-:Y:S01]  /*2500*/  SHF.R.S32.HI R9, RZ, 0x1f, R2 ;  /* 0x0000001fff097819 */ /* 0x005fe20000011402 */
[----:B------:R-:W-:Y:S01]  /*2510*/  ULDC.64 UR4, c[0x0][0x240] ;  /* 0x0000900000047ab9 */ /* 0x000fe20000000a00 */
[----:B------:R-:W-:Y:S02]  /*2520*/  LEA.HI R8, R19, R72, RZ, 0x3 ;  /* 0x0000004813087211 */ /* 0x000fe400078f18ff */
[----:B------:R-:W-:Y:S02]  /*2530*/  LEA.HI R9, R9, R2, RZ, 0x5 ;  /* 0x0000000209097211 */ /* 0x000fe400078f28ff */
[----:B------:R-:W-:Y:S01]  /*2540*/  ISETP.NE.U32.AND P0, PT, RZ, UR4, PT ;  /* 0x00000004ff007c0c */ /* 0x000fe2000bf05070 */
[----:B------:R-:W-:Y:S01]  /*2550*/  ULDC UR4, c[0x0][0x284] ;  /* 0x0000a10000047ab9 */ /* 0x000fe20000000800 */
[----:B------:R-:W-:Y:S02]  /*2560*/  LOP3.LUT R9, R9, 0xffffffe0, RZ, 0xc0, !PT ;  /* 0xffffffe009097812 */ /* 0x000fe400078ec0ff */
[----:B------:R-:W-:-:S02]  /*2570*/  SHF.R.S32.HI R78, RZ, 0x3, R8 ;  /* 0x00000003ff4e7819 */ /* 0x000fc40000011408 */
[----:B------:R-:W-:Y:S02]  /*2580*/  ISETP.NE.AND.EX P0, PT, RZ, UR5, PT, P0 ;  /* 0x00000005ff007c0c */ /* 0x000fe4000bf05300 */
[----:B------:R-:W-:Y:S02]  /*2590*/  IADD3 R15, -R9, R2, RZ ;  /* 0x00000002090f7210 */ /* 0x000fe40007ffe1ff */
[----:B------:R-:W-:Y:S02]  /*25a0*/  LOP3.LUT R9, R8, 0x3ffffff8, RZ, 0xc0, !PT ;  /* 0x3ffffff808097812 */ /* 0x000fe400078ec0ff */
[----:B------:R-:W-:-:S03]  /*25b0*/  ISETP.NE.OR P0, PT, R78, R15, !P0 ;  /* 0x0000000f4e00720c */ /* 0x000fc60004705670 */
[----:B------:R-:W-:-:S05]  /*25c0*/  IMAD.IADD R9, R72, 0x1, -R9 ;  /* 0x0000000148097824 */ /* 0x000fca00078e0a09 */
[----:B------:R-:W-:-:S05]  /*25d0*/  SHF.L.U32 R80, R9, 0x2, RZ ;  /* 0x0000000209507819 */ /* 0x000fca00000006ff */
[----:B------:R-:W0:Y:S01]  /*25e0*/  @!P0 S2R R11, SR_CTAID.X ;  /* 0x00000000000b8919 */ /* 0x000e220000002500 */
[----:B------:R-:W2:Y:S01]  /*25f0*/  @!P0 LDC.64 R12, c[0x0][0x240] ;  /* 0x00009000ff0c8b82 */ /* 0x000ea20000000a00 */
[----:B------:R-:W-:Y:S01]  /*2600*/  MOV R73, UR4 ;  /* 0x0000000400497c02 */ /* 0x000fe20008000f00 */
[----:B------:R-:W-:-:S03]  /*2610*/  IMAD.IADD R81, R5, 0x1, R78 ;  /* 0x0000000105517824 */ /* 0x000fc600078e024e */
[-C--:B------:R-:W-:Y:S01]  /*2620*/  VIMNMX R74, R2, R73.reuse, PT ;  /* 0x00000049024a7248 */ /* 0x080fe20003fe0100 */
[--C-:B------:R-:W-:Y:S01]  /*2630*/  IMAD R75, R75, R73, R80.reuse ;  /* 0x000000494b4b7224 */ /* 0x100fe200078e0250 */
[----:B------:R-:W-:Y:S01]  /*2640*/  BSSY B0, `(.L_x_2165) ;  /* 0x00000ff000007945 */ /* 0x000fe20003800000 */
[----:B0-----:R-:W-:Y:S01]  /*2650*/  @!P0 IMAD R9, R11, 0x20, R80 ;  /* 0x000000200b098824 */ /* 0x001fe200078e0250 */
[----:B------:R-:W-:-:S03]  /*2660*/  CS2R R10, SRZ ;  /* 0x00000000000a7805 */ /* 0x000fc6000001ff00 */
[----:B--2---:R-:W-:Y:S01]  /*2670*/  @!P0 IMAD.WIDE R12, R9, 0x4, R12 ;  /* 0x00000004090c8825 */ /* 0x004fe200078e020c */
[----:B------:R-:W-:-:S06]  /*2680*/  CS2R R8, SRZ ;  /* 0x0000000000087805 */ /* 0x000fcc000001ff00 */
[----:B------:R0:W5:Y:S01]  /*2690*/  @!P0 LDG.E.128 R8, desc[UR8][R12.64] ;  /* 0x000000080c088981 */ /* 0x000162000c1e1d00 */
[----:B------:R-:W-:Y:S01]  /*26a0*/  BAR.SYNC.DEFER_BLOCKING 0x0 ;  /* 0x0000000000007b1d */ /* 0x000fe20000010000 */
[----:B------:R-:W-:Y:S02]  /*26b0*/  ISETP.GE.AND P0, PT, R81, R74, PT ;  /* 0x0000004a5100720c */ /* 0x000fe40003f06270 */
[----:B-----5:R-:W-:Y:S02]  /*26c0*/  CS2R R66, SRZ ;  /* 0x0000000000427805 */ /* 0x020fe4000001ff00 */
[----:B------:R-:W-:Y:S02]  /*26d0*/  ISETP.NE.AND P1, PT, R78, R15, PT ;  /* 0x0000000f4e00720c */ /* 0x000fe40003f25270 */
[----:B------:R-:W-:Y:S02]  /*26e0*/  CS2R R64, SRZ ;  /* 0x0000000000407805 */ /* 0x000fe4000001ff00 */
[----:B------:R-:W-:-:S05]  /*26f0*/  SHF.R.S32.HI R76, RZ, 0x1f, R75 ;  /* 0x0000001fff4c7819 */ /* 0x000fca000001144b */
[----:B0-----:R-:W-:Y:S05]  /*2700*/  @P0 BRA `(.L_x_2166) ;  /* 0x0000000c00c80947 */ /* 0x001fea0003800000 */
[----:B------:R-:W-:Y:S01]  /*2710*/  IADD3 R12, -R5, -0x2, -R78 ;  /* 0xfffffffe050c7810 */ /* 0x000fe20007ffe94e */
[----:B------:R-:W-:Y:S01]  /*2720*/  BSSY B1, `(.L_x_2167) ;  /* 0x0000023000017945 */ /* 0x000fe20003800000 */
[----:B------:R-:W-:Y:S01]  /*2730*/  LOP3.LUT R13, RZ, R74, RZ, 0x33, !PT ;  /* 0x0000004aff0d7212 */ /* 0x000fe200078e33ff */
[----:B------:R-:W-:Y:S01]  /*2740*/  IMAD.MOV.U32 R79, RZ, RZ, R81 ;  /* 0x000000ffff4f7224 */ /* 0x000fe200078e0051 */
[----:B------:R-:W-:Y:S02]  /*2750*/  CS2R R64, SRZ ;  /* 0x0000000000407805 */ /* 0x000fe4000001ff00 */
[----:B------:R-:W-:Y:S02]  /*2760*/  CS2R R66, SRZ ;  /* 0x0000000000427805 */ /* 0x000fe4000001ff00 */
[----:B------:R-:W-:-:S04]  /*2770*/  IADD3 R13, R12, -R13, RZ ;  /* 0x8000000d0c0d7210 */ /* 0x000fc80007ffe0ff */
[C---:B------:R-:W-:Y:S02]  /*2780*/  LEA.HI R12, R13.reuse, 0x1, RZ, 0x1b ;  /* 0x000000010d0c7811 */ /* 0x040fe400078fd8ff */
[----:B------:R-:W-:Y:S02]  /*2790*/  ISETP.GE.U32.AND P2, PT, R13, 0x60, PT ;  /* 0x000000600d00780c */ /* 0x000fe40003f46070 */
[----:B------:R-:W-:-:S13]  /*27a0*/  LOP3.LUT P0, R12, R12, 0x3, RZ, 0xc0, !PT ;  /* 0x000000030c0c7812 */ /* 0x000fda000780c0ff */
[----:B------:R-:W-:Y:S05]  /*27b0*/  @!P0 BRA `(.L_x_2168) ;  /* 0x0000000000648947 */ /* 0x000fea0003800000 */
[----:B------:R-:W-:Y:S01]  /*27c0*/  SHF.L.U32 R13, R81, 0x5, RZ ;  /* 0x00000005510d7819 */ /* 0x000fe200000006ff */
[----:B------:R-:W-:Y:S01]  /*27d0*/  ULDC.64 UR4, c[0x0][0x250] ;  /* 0x0000940000047ab9 */ /* 0x000fe20000000a00 */
[----:B------:R-:W-:Y:S01]  /*27e0*/  HFMA2.MMA R64, -RZ, RZ, 0, 0 ;  /* 0x00000000ff407435 */ /* 0x000fe200000001ff */
[----:B------:R-:W-:Y:S01]  /*27f0*/  IMAD.MOV.U32 R16, RZ, RZ, R12 ;  /* 0x000000ffff107224 */ /* 0x000fe200078e000c */
[----:B------:R-:W-:Y:S01]  /*2800*/  IADD3 R20, P0, R75, R13, RZ ;  /* 0x0000000d4b147210 */ /* 0x000fe20007f1e0ff */
[----:B------:R-:W-:Y:S01]  /*2810*/  IMAD.MOV.U32 R79, RZ, RZ, R81 ;  /* 0x000000ffff4f7224 */ /* 0x000fe200078e0051 */
[----:B------:R-:W-:Y:S02]  /*2820*/  LEA R17, R78, R6, 0x2 ;  /* 0x000000064e117211 */ /* 0x000fe400078e10ff */
[----:B------:R-:W-:Y:S02]  /*2830*/  LEA.HI.X.SX32 R13, R13, R76, 0x1, P0 ;  /* 0x0000004c0d0d7211 */ /* 0x000fe400000f0eff */
[----:B------:R-:W-:-:S04]  /*2840*/  LEA R19, P0, R20, UR4, 0x2 ;  /* 0x0000000414137c11 */ /* 0x000fc8000f8010ff */
[----:B------:R-:W-:-:S09]  /*2850*/  LEA.HI.X R20, R20, UR5, R13, 0x2, P0 ;  /* 0x0000000514147c11 */ /* 0x000fd200080f140d */
.L_x_2169:
[----:B------:R-:W-:Y:S01]  /*2860*/  IMAD.MOV.U32 R12, RZ, RZ, R19 ;  /* 0x000000ffff0c7224 */ /* 0x000fe200078e0013 */
[----:B------:R-:W-:Y:S01]  /*2870*/  MOV R13, R20 ;  /* 0x00000014000d7202 */ /* 0x000fe20000000f00 */
[----:B------:R0:W2:Y:S05]  /*2880*/  LDS R18, [R17] ;  /* 0x0000000011127984 */ /* 0x0000aa0000000800 */
[----:B------:R-:W2:Y:S01]  /*2890*/  LDG.E.128 R12, desc[UR8][R12.64] ;  /* 0x000000080c0c7981 */ /* 0x000ea2000c1e1d00 */
[----:B------:R-:W-:Y:S01]  /*28a0*/  VIADD R16, R16, 0xffffffff ;  /* 0xffffffff10107836 */ /* 0x000fe20000000000 */
[----:B------:R-:W-:Y:S01]  /*28b0*/  IADD3 R19, P3, R19, 0x1000, RZ ;  /* 0x0000100013137810 */ /* 0x000fe20007f7e0ff */
[----:B0-----:R-:W-:Y:S01]  /*28c0*/  VIADD R17, R17, 0x80 ;  /* 0x0000008011117836 */ /* 0x001fe20000000000 */
[----:B------:R-:W-:-:S02]  /*28d0*/  IADD3 R79, R79, 0x20, RZ ;  /* 0x000000204f4f7810 */ /* 0x000fc40007ffe0ff */
[----:B------:R-:W-:Y:S02]  /*28e0*/  ISETP.NE.AND P0, PT, R16, RZ, PT ;  /* 0x000000ff1000720c */ /* 0x000fe40003f05270 */
[----:B------:R-:W-:Y:S01]  /*28f0*/  IADD3.X R20, RZ, R20, RZ, P3, !PT ;  /* 0x00000014ff147210 */ /* 0x000fe20001ffe4ff */
[-C--:B--2---:R-:W-:Y:S01]  /*2900*/  FFMA.FTZ R64, R12, R18.reuse, R64 ;  /* 0x000000120c407223 */ /* 0x084fe20000010040 */
[-C--:B------:R-:W-:Y:S01]  /*2910*/  FFMA.FTZ R65, R13, R18.reuse, R65 ;  /* 0x000000120d417223 */ /* 0x080fe20000010041 */
[-C--:B------:R-:W-:Y:S01]  /*2920*/  FFMA.FTZ R66, R14, R18.reuse, R66 ;  /* 0x000000120e427223 */ /* 0x080fe20000010042 */
[----:B------:R-:W-:-:S07]  /*2930*/  FFMA.FTZ R67, R15, R18, R67 ;  /* 0x000000120f437223 */ /* 0x000fce0000010043 */
[----:B------:R-:W-:Y:S05]  /*2940*/  @P0 BRA `(.L_x_2169) ;  /* 0xfffffffc00c40947 */ /* 0x000fea000383ffff */
.L_x_2168:
[----:B------:R-:W-:Y:S05]  /*2950*/  BSYNC B1 ;  /* 0x0000000000017941 */ /* 0x000fea0003800000 */
.L_x_2167:
[----:B------:R-:W-:Y:S05]  /*2960*/  @!P2 BRA `(.L_x_2166) ;  /* 0x0000000c0030a947 */ /* 0x000fea0003800000 */
[----:B------:R-:W-:Y:S01]  /*2970*/  IADD3 R15, R74, -R79, RZ ;  /* 0x8000004f4a0f7210 */ /* 0x000fe20007ffe0ff */
[C---:B------:R-:W-:Y:S01]  /*2980*/  IMAD.SHL.U32 R12, R79.reuse, 0x20, RZ ;  /* 0x000000204f0c7824 */ /* 0x040fe200078e00ff */
[----:B------:R-:W-:Y:S01]  /*2990*/  LEA R14, R79, 0x100, 0x2 ;  /* 0x000001004f0e7811 */ /* 0x000fe200078e10ff */
[----:B------:R-:W-:Y:S01]  /*29a0*/  ULDC.64 UR4, c[0x0][0x250] ;  /* 0x0000940000047ab9 */ /* 0x000fe20000000a00 */
[----:B------:R-:W-:Y:S01]  /*29b0*/  ISETP.GT.AND P2, PT, R15, 0x180, PT ;  /* 0x000001800f00780c */ /* 0x000fe20003f44270 */
[----:B------:R-:W-:Y:S01]  /*29c0*/  BSSY B1, `(.L_x_2170) ;  /* 0x0000071000017945 */ /* 0x000fe20003800000 */
[----:B------:R-:W-:Y:S01]  /*29d0*/  IADD3 R13, P0, R75, R12, RZ ;  /* 0x0000000c4b0d7210 */ /* 0x000fe20007f1e0ff */
[----:B------:R-:W-:-:S03]  /*29e0*/  IMAD R77, R5, -0x4, R14 ;  /* 0xfffffffc054d7824 */ /* 0x000fc600078e020e */
[----:B------:R-:W-:Y:S01]  /*29f0*/  LEA.HI.X.SX32 R12, R12, R76, 0x1, P0 ;  /* 0x0000004c0c0c7211 */ /* 0x000fe200000f0eff */
[----:B------:R-:W-:Y:S01]  /*2a00*/  IMAD.IADD R77, R6, 0x1, R77 ;  /* 0x00000001064d7824 */ /* 0x000fe200078e024d */
[----:B------:R-:W-:-:S04]  /*2a10*/  LEA R82, P0, R13, UR4, 0x2 ;  /* 0x000000040d527c11 */ /* 0x000fc8000f8010ff */
[----:B------:R-:W-:Y:S02]  /*2a20*/  LEA.HI.X R83, R13, UR5, R12, 0x2, P0 ;  /* 0x000000050d537c11 */ /* 0x000fe400080f140c */
[----:B------:R-:W-:Y:S01]  /*2a30*/  PLOP3.LUT P0, PT, PT, PT, PT, 0x80, 0x0 ;  /* 0x000000000000781c */ /* 0x000fe20003f0f070 */
[----:B------:R-:W-:-:S12]  /*2a40*/  @!P2 BRA `(.L_x_2171) ;  /* 0x0000000400a0a947 */ /* 0x000fd80003800000 */
[----:B------:R-:W-:Y:S02]  /*2a50*/  PLOP3.LUT P0, PT, PT, PT, PT, 0x8, 0x0 ;  /* 0x000000000000781c */ /* 0x000fe40003f0e170 */
[----:B------:R-:W-:-:S11]  /*2a60*/  IADD3 R84, R74, -0x180, RZ ;  /* 0xfffffe804a547810 */ /* 0x000fd60007ffe0ff */
.L_x_2172:
[----:B------:R-:W2:Y:S04]  /*2a70*/  LDG.E.128 R68, desc[UR8][R82.64] ;  /* 0x0000000852447981 */ /* 0x000ea8000c1e1d00 */
[----:B------:R-:W3:Y:S04]  /*2a80*/  LDG.E.128 R20, desc[UR8][R82.64+0x1000] ;  /* 0x0010000852147981 */ /* 0x000ee8000c1e1d00 */
[----:B------:R-:W4:Y:S04]  /*2a90*/  LDG.E.128 R16, desc[UR8][R82.64+0x2000] ;  /* 0x0020000852107981 */ /* 0x000f28000c1e1d00 */
[----:B------:R-:W5:Y:S04]  /*2aa0*/  LDG.E.128 R44, desc[UR8][R82.64+0x3000] ;  /* 0x00300008522c7981 */ /* 0x000f68000c1e1d00 */
[----:B------:R-:W5:Y:S04]  /*2ab0*/  LDG.E.128 R36, desc[UR8][R82.64+0x4000] ;  /* 0x0040000852247981 */ /* 0x000f68000c1e1d00 */
[----:B------:R-:W2:Y:S04]  /*2ac0*/  LDS R88, [R77+-0x100] ;  /* 0xffff00004d587984 */ /* 0x000ea80000000800 */
[----:B------:R-:W5:Y:S04]  /*2ad0*/  LDG.E.128 R12, desc[UR8][R82.64+0x5000] ;  /* 0x00500008520c7981 */ /* 0x000f68000c1e1d00 */
[----:B------:R-:W5:Y:S04]  /*2ae0*/  LDG.E.128 R60, desc[UR8][R82.64+0x6000] ;  /* 0x00600008523c7981 */ /* 0x000f68000c1e1d00 */
[----:B------:R-:W5:Y:S04]  /*2af0*/  LDG.E.128 R56, desc[UR8][R82.64+0x7000] ;  /* 0x0070000852387981 */ /* 0x000f68000c1e1d00 */
[----:B------:R-:W5:Y:S04]  /*2b00*/  LDG.E.128 R52, desc[UR8][R82.64+0x8000] ;  /* 0x0080000852347981 */ /* 0x000f68000c1e1d00 */
[----:B------:R-:W5:Y:S04]  /*2b10*/  LDG.E.128 R48, desc[UR8][R82.64+0x9000] ;  /* 0x0090000852307981 */ /* 0x000f68000c1e1d00 */
[----:B------:R-:W5:Y:S04]  /*2b20*/  LDG.E.128 R40, desc[UR8][R82.64+0xa000] ;  /* 0x00a0000852287981 */ /* 0x000f68000c1e1d00 */
[----:B-1----:R-:W5:Y:S04]  /*2b30*/  LDG.E.128 R32, desc[UR8][R82.64+0xb000] ;  /* 0x00b0000852207981 */ /* 0x002f68000c1e1d00 */
[----:B------:R-:W5:Y:S04]  /*2b40*/  LDG.E.128 R28, desc[UR8][R82.64+0xc000] ;  /* 0x00c00008521c7981 */ /* 0x000f68000c1e1d00 */
[----:B------:R-:W5:Y:S04]  /*2b50*/  LDG.E.128 R24, desc[UR8][R82.64+0xd000] ;  /* 0x00d0000852187981 */ /* 0x000f68000c1e1d00 */
[----:B------:R-:W3:Y:S01]  /*2b60*/  LDS R89, [R77+-0x80] ;  /* 0xffff80004d597984 */ /* 0x000ee20000000800 */
[-C--:B--2---:R-:W-:Y:S01]  /*2b70*/  FFMA.FTZ R85, R68, R88.reuse, R64 ;  /* 0x0000005844557223 */ /* 0x084fe20000010040 */
[-C--:B------:R-:W-:Y:S01]  /*2b80*/  FFMA.FTZ R86, R69, R88.reuse, R65 ;  /* 0x0000005845567223 */ /* 0x080fe20000010041 */
[-C--:B------:R-:W-:Y:S01]  /*2b90*/  FFMA.FTZ R87, R70, R88.reuse, R66 ;  /* 0x0000005846577223 */ /* 0x080fe20000010042 */
[----:B------:R-:W-:-:S02]  /*2ba0*/  FFMA.FTZ R88, R71, R88, R67 ;  /* 0x0000005847587223 */ /* 0x000fc40000010043 */
[----:B------:R-:W2:Y:S04]  /*2bb0*/  LDG.E.128 R64, desc[UR8][R82.64+0xe000] ;  /* 0x00e0000852407981 */ /* 0x000ea8000c1e1d00 */
[----:B------:R0:W2:Y:S01]  /*2bc0*/  LDG.E.128 R68, desc[UR8][R82.64+0xf000] ;  /* 0x00f0000852447981 */ /* 0x0000a2000c1e1d00 */
[----:B---3--:R-:W-:-:S03]  /*2bd0*/  FFMA.FTZ R91, R20, R89, R85 ;  /* 0x00000059145b7223 */ /* 0x008fc60000010055 */
[----:B------:R-:W4:Y:S01]  /*2be0*/  LDS R85, [R77] ;  /* 0x000000004d557984 */ /* 0x000f220000000800 */
[----:B------:R-:W-:-:S03]  /*2bf0*/  FFMA.FTZ R86, R21, R89, R86 ;  /* 0x0000005915567223 */ /* 0x000fc60000010056 */
[----:B------:R-:W5:Y:S04]  /*2c00*/  LDS R20, [R77+0x80] ;  /* 0x000080004d147984 */ /* 0x000f680000000800 */
[----:B------:R-:W1:Y:S01]  /*2c10*/  LDS R21, [R77+0x100] ;  /* 0x000100004d157984 */ /* 0x000e620000000800 */
[-C--:B------:R-:W-:Y:S01]  /*2c20*/  FFMA.FTZ R87, R22, R89.reuse, R87 ;  /* 0x0000005916577223 */ /* 0x080fe20000010057 */
[----:B------:R-:W-:Y:S02]  /*2c30*/  FFMA.FTZ R88, R23, R89, R88 ;  /* 0x0000005917587223 */ /* 0x000fe40000010058 */
[----:B------:R-:W-:Y:S04]  /*2c40*/  LDS R22, [R77+0x380] ;  /* 0x000380004d167984 */ /* 0x000fe80000000800 */
[----:B------:R-:W-:Y:S01]  /*2c50*/  LDS R23, [R77+0x400] ;  /* 0x000400004d177984 */ /* 0x000fe20000000800 */
[----:B----4-:R-:W-:-:S03]  /*2c60*/  FFMA.FTZ R91, R16, R85, R91 ;  /* 0x00000055105b7223 */ /* 0x010fc6000001005b */
[----:B------:R-:W3:Y:S01]  /*2c70*/  LDS R16, [R77+0x180] ;  /* 0x000180004d107984 */ /* 0x000ee20000000800 */
[----:B------:R-:W-:-:S03]  /*2c80*/  FFMA.FTZ R86, R17, R85, R86 ;  /* 0x0000005511567223 */ /* 0x000fc60000010056 */
[----:B------:R-:W4:Y:S01]  /*2c90*/  LDS R17, [R77+0x200] ;  /* 0x000200004d117984 */ /* 0x000f220000000800 */
[----:B------:R-:W-:-:S03]  /*2ca0*/  FFMA.FTZ R87, R18, R85, R87 ;  /* 0x0000005512577223 */ /* 0x000fc60000010057 */
[----:B------:R-:W0:Y:S01]  /*2cb0*/  LDS R18, [R77+0x280] ;  /* 0x000280004d127984 */ /* 0x000e220000000800 */
[----:B------:R-:W-:-:S03]  /*2cc0*/  FFMA.FTZ R88, R19, R85, R88 ;  /* 0x0000005513587223 */ /* 0x000fc60000010058 */
[----:B------:R-:W0:Y:S01]  /*2cd0*/  LDS R19, [R77+0x300] ;  /* 0x000300004d137984 */ /* 0x000e220000000800 */
[-C--:B-----5:R-:W-:Y:S01]  /*2ce0*/  FFMA.FTZ R91, R44, R20.reuse, R91 ;  /* 0x000000142c5b7223 */ /* 0x0a0fe2000001005b */
[-C--:B------:R-:W-:Y:S01]  /*2cf0*/  FFMA.FTZ R86, R45, R20.reuse, R86 ;  /* 0x000000142d567223 */ /* 0x080fe20000010056 */
[-C--:B------:R-:W-:Y:S01]  /*2d00*/  FFMA.FTZ R87, R46, R20.reuse, R87 ;  /* 0x000000142e577223 */ /* 0x080fe20000010057 */
[----:B------:R-:W-:Y:S02]  /*2d10*/  FFMA.FTZ R88, R47, R20, R88 ;  /* 0x000000142f587223 */ /* 0x000fe40000010058 */
[----:B------:R-:W5:Y:S01]  /*2d20*/  LDS R20, [R77+0x480] ;  /* 0x000480004d147984 */ /* 0x000f620000000800 */
[----:B-1----:R-:W-:-:S03]  /*2d30*/  FFMA.FTZ R91, R36, R21, R91 ;  /* 0x00000015245b7223 */ /* 0x002fc6000001005b */
[----:B------:R-:W1:Y:S01]  /*2d40*/  LDS R36, [R77+0x500] ;  /* 0x000500004d247984 */ /* 0x000e620000000800 */
[----:B------:R-:W-:-:S03]  /*2d50*/  FFMA.FTZ R86, R37, R21, R86 ;  /* 0x0000001525567223 */ /* 0x000fc60000010056 */
[----:B------:R-:W1:Y:S01]  /*2d60*/  LDS R37, [R77+0x580] ;  /* 0x000580004d257984 */ /* 0x000e620000000800 */
[-C--:B------:R-:W-:Y:S01]  /*2d70*/  FFMA.FTZ R87, R38, R21.reuse, R87 ;  /* 0x0000001526577223 */ /* 0x080fe20000010057 */
[----:B------:R-:W-:Y:S02]  /*2d80*/  FFMA.FTZ R88, R39, R21, R88 ;  /* 0x0000001527587223 */ /* 0x000fe40000010058 */
[----:B------:R-:W2:Y:S01]  /*2d90*/  LDS R21, [R77+0x600] ;  /* 0x000600004d157984 */ /* 0x000ea20000000800 */
[-C--:B---3--:R-:W-:Y:S01]  /*2da0*/  FFMA.FTZ R91, R12, R16.reuse, R91 ;  /* 0x000000100c5b7223 */ /* 0x088fe2000001005b */
[-C--:B------:R-:W-:Y:S01]  /*2db0*/  FFMA.FTZ R86, R13, R16.reuse, R86 ;  /* 0x000000100d567223 */ /* 0x080fe20000010056 */
[-C--:B------:R-:W-:Y:S01]  /*2dc0*/  FFMA.FTZ R87, R14, R16.reuse, R87 ;  /* 0x000000100e577223 */ /* 0x080fe20000010057 */
[----:B------:R3:W2:Y:S01]  /*2dd0*/  LDS R12, [R77+0x680] ;  /* 0x000680004d0c7984 */ /* 0x0006a20000000800 */
[----:B------:R-:W-:Y:S01]  /*2de0*/  FFMA.FTZ R88, R15, R16, R88 ;  /* 0x000000100f587223 */ /* 0x000fe20000010058 */
[-C--:B----4-:R-:W-:Y:S01]  /*2df0*/  FFMA.FTZ R91, R60, R17.reuse, R91 ;  /* 0x000000113c5b7223 */ /* 0x090fe2000001005b */
[-C--:B------:R-:W-:Y:S01]  /*2e00*/  FFMA.FTZ R86, R61, R17.reuse, R86 ;  /* 0x000000113d567223 */ /* 0x080fe20000010056 */
[-C--:B------:R-:W-:Y:S01]  /*2e10*/  FFMA.FTZ R87, R62, R17.reuse, R87 ;  /* 0x000000113e577223 */ /* 0x080fe20000010057 */
[----:B------:R-:W-:Y:S01]  /*2e20*/  FFMA.FTZ R88, R63, R17, R88 ;  /* 0x000000113f587223 */ /* 0x000fe20000010058 */
[-C--:B0-----:R-:W-:Y:S01]  /*2e30*/  FFMA.FTZ R91, R56, R18.reuse, R91 ;  /* 0x00000012385b7223 */ /* 0x081fe2000001005b */
[-C--:B------:R-:W-:Y:S01]  /*2e40*/  FFMA.FTZ R86, R57, R18.reuse, R86 ;  /* 0x0000001239567223 */ /* 0x080fe20000010056 */
[-C--:B------:R-:W-:Y:S01]  /*2e50*/  FFMA.FTZ R87, R58, R18.reuse, R87 ;  /* 0x000000123a577223 */ /* 0x080fe20000010057 */
[----:B------:R-:W-:Y:S01]  /*2e60*/  FFMA.FTZ R88, R59, R18, R88 ;  /* 0x000000123b587223 */ /* 0x000fe20000010058 */
[-C--:B------:R-:W-:Y:S01]  /*2e70*/  FFMA.FTZ R91, R52, R19.reuse, R91 ;  /* 0x00000013345b7223 */ /* 0x080fe2000001005b */
[-C--:B------:R-:W-:Y:S01]  /*2e80*/  FFMA.FTZ R86, R53, R19.reuse, R86 ;  /* 0x0000001335567223 */ /* 0x080fe20000010056 */
[-C--:B------:R-:W-:Y:S01]  /*2e90*/  FFMA.FTZ R87, R54, R19.reuse, R87 ;  /* 0x0000001336577223 */ /* 0x080fe20000010057 */
[----:B------:R-:W-:Y:S01]  /*2ea0*/  FFMA.FTZ R88, R55, R19, R88 ;  /* 0x0000001337587223 */ /* 0x000fe20000010058 */
[-C--:B------:R-:W-:Y:S01]  /*2eb0*/  FFMA.FTZ R91, R48, R22.reuse, R91 ;  /* 0x00000016305b7223 */ /* 0x080fe2000001005b */
[-C--:B------:R-:W-:Y:S01]  /*2ec0*/  FFMA.FTZ R86, R49, R22.reuse, R86 ;  /* 0x0000001631567223 */ /* 0x080fe20000010056 */
[-C--:B------:R-:W-:Y:S01]  /*2ed0*/  FFMA.FTZ R87, R50, R22.reuse, R87 ;  /* 0x0000001632577223 */ /* 0x080fe20000010057 */
[----:B------:R-:W-:Y:S01]  /*2ee0*/  FFMA.FTZ R88, R51, R22, R88 ;  /* 0x0000001633587223 */ /* 0x000fe20000010058 */
[----:B------:R-:W-:Y:S01]  /*2ef0*/  IADD3 R82, P2, R82, 0x10000, RZ ;  /* 0x0001000052527810 */ /* 0x000fe20007f5e0ff */
[-C--:B------:R-:W-:Y:S01]  /*2f00*/  FFMA.FTZ R91, R40, R23.reuse, R91 ;  /* 0x00000017285b7223 */ /* 0x080fe2000001005b */
[-C--:B------:R-:W-:Y:S01]  /*2f10*/  FFMA.FTZ R86, R41, R23.reuse, R86 ;  /* 0x0000001729567223 */ /* 0x080fe20000010056 */
[-C--:B------:R-:W-:Y:S01]  /*2f20*/  FFMA.FTZ R87, R42, R23.reuse, R87 ;  /* 0x000000172a577223 */ /* 0x080fe20000010057 */
[----:B------:R-:W-:Y:S01]  /*2f30*/  FFMA.FTZ R88, R43, R23, R88 ;  /* 0x000000172b587223 */ /* 0x000fe20000010058 */
[----:B------:R-:W-:Y:S01]  /*2f40*/  IADD3 R79, R79, 0x200, RZ ;  /* 0x000002004f4f7810 */ /* 0x000fe20007ffe0ff */
[----:B------:R-:W-:-:S02]  /*2f50*/  IMAD.X R83, RZ, RZ, R83, P2 ;  /* 0x000000ffff537224 */ /* 0x000fc400010e0653 */
[-C--:B-----5:R-:W-:Y:S01]  /*2f60*/  FFMA.FTZ R91, R32, R20.reuse, R91 ;  /* 0x00000014205b7223 */ /* 0x0a0fe2000001005b */
[-C--:B------:R-:W-:Y:S01]  /*2f70*/  FFMA.FTZ R86, R33, R20.reuse, R86 ;  /* 0x0000001421567223 */ /* 0x080fe20000010056 */
[-C--:B------:R-:W-:Y:S01]  /*2f80*/  FFMA.FTZ R87, R34, R20.reuse, R87 ;  /* 0x0000001422577223 */ /* 0x080fe20000010057 */
[----:B------:R-:W-:Y:S01]  /*2f90*/  FFMA.FTZ R88, R35, R20, R88 ;  /* 0x0000001423587223 */ /* 0x000fe20000010058 */
[----:B------:R-:W-:Y:S01]  /*2fa0*/  ISETP.GE.AND P2, PT, R79, R84, PT ;  /* 0x000000544f00720c */ /* 0x000fe20003f46270 */
[-C--:B-1----:R-:W-:Y:S01]  /*2fb0*/  FFMA.FTZ R91, R28, R36.reuse, R91 ;  /* 0x000000241c5b7223 */ /* 0x082fe2000001005b */
[-C--:B------:R-:W-:Y:S01]  /*2fc0*/  FFMA.FTZ R86, R29, R36.reuse, R86 ;  /* 0x000000241d567223 */ /* 0x080fe20000010056 */
[-C--:B------:R-:W-:Y:S01]  /*2fd0*/  FFMA.FTZ R87, R30, R36.reuse, R87 ;  /* 0x000000241e577223 */ /* 0x080fe20000010057 */
[----:B------:R-:W-:Y:S01]  /*2fe0*/  FFMA.FTZ R88, R31, R36, R88 ;  /* 0x000000241f587223 */ /* 0x000fe20000010058 */
[-C--:B------:R-:W-:Y:S01]  /*2ff0*/  FFMA.FTZ R91, R24, R37.reuse, R91 ;  /* 0x00000025185b7223 */ /* 0x080fe2000001005b */
[-C--:B------:R-:W-:Y:S01]  /*3000*/  FFMA.FTZ R86, R25, R37.reuse, R86 ;  /* 0x0000002519567223 */ /* 0x080fe20000010056 */
[-C--:B------:R-:W-:Y:S01]  /*3010*/  FFMA.FTZ R87, R26, R37.reuse, R87 ;  /* 0x000000251a577223 */ /* 0x080fe20000010057 */
[----:B------:R-:W-:Y:S01]  /*3020*/  FFMA.FTZ R88, R27, R37, R88 ;  /* 0x000000251b587223 */ /* 0x000fe20000010058 */
[----:B---3--:R-:W-:-:S02]  /*3030*/  VIADD R77, R77, 0x800 ;  /* 0x000008004d4d7836 */ /* 0x008fc40000000000 */
[-C--:B--2---:R-:W-:Y:S01]  /*3040*/  FFMA.FTZ R91, R64, R21.reuse, R91 ;  /* 0x00000015405b7223 */ /* 0x084fe2000001005b */
[-C--:B------:R-:W-:Y:S01]  /*3050*/  FFMA.FTZ R86, R65, R21.reuse, R86 ;  /* 0x0000001541567223 */ /* 0x080fe20000010056 */
[-C--:B------:R-:W-:Y:S01]  /*3060*/  FFMA.FTZ R87, R66, R21.reuse, R87 ;  /* 0x0000001542577223 */ /* 0x080fe20000010057 */
[----:B------:R-:W-:Y:S01]  /*3070*/  FFMA.FTZ R88, R67, R21, R88 ;  /* 0x0000001543587223 */ /* 0x000fe20000010058 */
[-C--:B------:R-:W-:Y:S01]  /*3080*/  FFMA.FTZ R64, R68, R12.reuse, R91 ;  /* 0x0000000c44407223 */ /* 0x080fe2000001005b */
[-C--:B------:R-:W-:Y:S01]  /*3090*/  FFMA.FTZ R65, R69, R12.reuse, R86 ;  /* 0x0000000c45417223 */ /* 0x080fe20000010056 */
[-C--:B------:R-:W-:Y:S01]  /*30a0*/  FFMA.FTZ R66, R70, R12.reuse, R87 ;  /* 0x0000000c46427223 */ /* 0x080fe20000010057 */
[----:B------:R-:W-:Y:S01]  /*30b0*/  FFMA.FTZ R67, R71, R12, R88 ;  /* 0x0000000c47437223 */ /* 0x000fe20000010058 */
[----:B------:R-:W-:Y:S06]  /*30c0*/  @!P2 BRA `(.L_x_2172) ;  /* 0xfffffff80068a947 */ /* 0x000fec000383ffff */
.L_x_2171:
[----:B------:R-:W-:Y:S05]  /*30d0*/  BSYNC B1 ;  /* 0x0000000000017941 */ /* 0x000fea0003800000 */
.L_x_2170:
[----:B------:R-:W-:Y:S01]  /*30e0*/  IADD3 R12, R74, -R79, RZ ;  /* 0x8000004f4a0c7210 */ /* 0x000fe20007ffe0ff */
[----:B------:R-:W-:Y:S03]  /*30f0*/  BSSY B1, `(.L_x_2173) ;  /* 0x0000039000017945 */ /* 0x000fe60003800000 */
[----:B------:R-:W-:-:S13]  /*3100*/  ISETP.GT.AND P2, PT, R12, 0x80, PT ;  /* 0x000000800c00780c */ /* 0x000fda0003f44270 */
[----:B------:R-:W-:Y:S05]  /*3110*/  @!P2 BRA `(.L_x_2174) ;  /* 0x0000000000d8a947 */ /* 0x000fea0003800000 */
[----:B------:R-:W2:Y:S04]  /*3120*/  LDG.E.128 R12, desc[UR8][R82.64] ;  /* 0x00000008520c7981 */ /* 0x000ea8000c1e1d00 */
[----:B------:R-:W3:Y:S04]  /*3130*/  LDG.E.128 R16, desc[UR8][R82.64+0x1000] ;  /* 0x0010000852107981 */ /* 0x000ee8000c1e1d00 */
[----:B------:R-:W4:Y:S04]  /*3140*/  LDG.E.128 R20, desc[UR8][R82.64+0x2000] ;  /* 0x0020000852147981 */ /* 0x000f28000c1e1d00 */
[----:B------:R-:W5:Y:S04]  /*3150*/  LDG.E.128 R24, desc[UR8][R82.64+0x3000] ;  /* 0x0030000852187981 */ /* 0x000f68000c1e1d00 */
[----:B------:R-:W5:Y:S04]  /*3160*/  LDG.E.128 R28, desc[UR8][R82.64+0x4000] ;  /* 0x00400008521c7981 */ /* 0x000f68000c1e1d00 */
[----:B-1----:R-:W5:Y:S04]  /*3170*/  LDG.E.128 R32, desc[UR8][R82.64+0x5000] ;  /* 0x0050000852207981 */ /* 0x002f68000c1e1d00 */
[----:B------:R-:W5:Y:S04]  /*3180*/  LDG.E.128 R36, desc[UR8][R82.64+0x6000] ;  /* 0x0060000852247981 */ /* 0x000f68000c1e1d00 */
[----:B------:R0:W5:Y:S01]  /*3190*/  LDG.E.128 R40, desc[UR8][R82.64+0x7000] ;  /* 0x0070000852287981 */ /* 0x000162000c1e1d00 */
[----:B------:R-:W-:-:S02]  /*31a0*/  IADD3 R44, P0, R82, 0x8000, RZ ;  /* 0x00008000522c7810 */ /* 0x000fc40007f1e0ff */
[----:B------:R-:W-:Y:S01]  /*31b0*/  IADD3 R79, R79, 0x100, RZ ;  /* 0x000001004f4f7810 */ /* 0x000fe20007ffe0ff */
[----:B------:R-:W2:Y:S04]  /*31c0*/  LDS R47, [R77+-0x100] ;  /* 0xffff00004d2f7984 */ /* 0x000ea80000000800 */
[----:B------:R-:W3:Y:S01]  /*31d0*/  LDS R48, [R77+-0x80] ;  /* 0xffff80004d307984 */ /* 0x000ee20000000800 */
[----:B0-----:R-:W-:Y:S01]  /*31e0*/  IMAD.X R83, RZ, RZ, R83, P0 ;  /* 0x000000ffff537224 */ /* 0x001fe200000e0653 */
[----:B------:R-:W-:Y:S02]  /*31f0*/  PLOP3.LUT P0, PT, PT, PT, PT, 0x8, 0x0 ;  /* 0x000000000000781c */ /* 0x000fe40003f0e170 */
[----:B------:R-:W4:Y:S01]  /*3200*/  LDS R50, [R77] ;  /* 0x000000004d327984 */ /* 0x000f220000000800 */
[----:B------:R-:W-:-:S03]  /*3210*/  MOV R82, R44 ;  /* 0x0000002c00527202 */ /* 0x000fc60000000f00 */
[----:B------:R-:W5:Y:S04]  /*3220*/  LDS R51, [R77+0x80] ;  /* 0x000080004d337984 */ /* 0x000f680000000800 */
[----:B------:R-:W0:Y:S04]  /*3230*/  LDS R52, [R77+0x100] ;  /* 0x000100004d347984 */ /* 0x000e280000000800 */
[----:B------:R-:W1:Y:S04]  /*3240*/  LDS R53, [R77+0x180] ;  /* 0x000180004d357984 */ /* 0x000e680000000800 */
[----:B------:R-:W1:Y:S04]  /*3250*/  LDS R46, [R77+0x200] ;  /* 0x000200004d2e7984 */ /* 0x000e680000000800 */
[----:B------:R0:W1:Y:S02]  /*3260*/  LDS R45, [R77+0x280] ;  /* 0x000280004d2d7984 */ /* 0x0000640000000800 */
        /* <DEDUP_REMOVED lines=13> */
[-C--:B-----5:R-:W-:Y:S01]  /*3340*/  FFMA.FTZ R49, R24, R51.reuse, R49 ;  /* 0x0000003318317223 */ /* 0x0a0fe20000010031 */
[-C--:B------:R-:W-:Y:S01]  /*3350*/  FFMA.FTZ R12, R25, R51.reuse, R12 ;  /* 0x00000033190c7223 */ /* 0x080fe2000001000c */
[-C--:B------:R-:W-:Y:S01]  /*3360*/  FFMA.FTZ R13, R26, R51.reuse, R13 ;  /* 0x000000331a0d7223 */ /* 0x080fe2000001000d */
[----:B------:R-:W-:Y:S01]  /*3370*/  FFMA.FTZ R14, R27, R51, R14 ;  /* 0x000000331b0e7223 */ /* 0x000fe2000001000e */
[-C--:B------:R-:W-:Y:S01]  /*3380*/  FFMA.FTZ R49, R28, R52.reuse, R49 ;  /* 0x000000341c317223 */ /* 0x080fe20000010031 */
[-C--:B------:R-:W-:Y:S01]  /*3390*/  FFMA.FTZ R12, R29, R52.reuse, R12 ;  /* 0x000000341d0c7223 */ /* 0x080fe2000001000c */
[-C--:B------:R-:W-:Y:S01]  /*33a0*/  FFMA.FTZ R13, R30, R52.reuse, R13 ;  /* 0x000000341e0d7223 */ /* 0x080fe2000001000d */
[----:B------:R-:W-:Y:S01]  /*33b0*/  FFMA.FTZ R14, R31, R52, R14 ;  /* 0x000000341f0e7223 */ /* 0x000fe2000001000e */
        /* <DEDUP_REMOVED lines=11> */
[----:B------:R-:W-:-:S07]  /*3470*/  FFMA.FTZ R67, R43, R45, R14 ;  /* 0x0000002d2b437223 */ /* 0x000fce000001000e */
.L_x_2174:
[----:B------:R-:W-:Y:S05]  /*3480*/  BSYNC B1 ;  /* 0x0000000000017941 */ /* 0x000fea0003800000 */
.L_x_2173:
[----:B------:R-:W-:-:S13]  /*3490*/  ISETP.LT.OR P0, PT, R79, R74, P0 ;  /* 0x0000004a4f00720c */ /* 0x000fda0000701670 */
[----:B------:R-:W-:Y:S05]  /*34a0*/  @!P0 BRA `(.L_x_2166) ;  /* 0x0000000000608947 */ /* 0x000fea0003800000 */
[----:B------:R-:W2:Y:S04]  /*34b0*/  LDG.E.128 R20, desc[UR8][R82.64] ;  /* 0x0000000852147981 */ /* 0x000ea8000c1e1d00 */
[----:B------:R-:W3:Y:S04]  /*34c0*/  LDG.E.128 R16, desc[UR8][R82.64+0x1000] ;  /* 0x0010000852107981 */ /* 0x000ee8000c1e1d00 */
[----:B------:R-:W4:Y:S04]  /*34d0*/  LDG.E.128 R12, desc[UR8][R82.64+0x2000] ;  /* 0x00200008520c7981 */ /* 0x000f28000c1e1d00 */
[----:B------:R-:W5:Y:S04]  /*34e0*/  LDG.E.128 R24, desc[UR8][R82.64+0x3000] ;  /* 0x0030000852187981 */ /* 0x000f68000c1e1d00 */
[----:B------:R-:W2:Y:S04]  /*34f0*/  LDS R28, [R77+-0x100] ;  /* 0xffff00004d1c7984 */ /* 0x000ea80000000800 */
[----:B------:R-:W3:Y:S04]  /*3500*/  LDS R30, [R77+-0x80] ;  /* 0xffff80004d1e7984 */ /* 0x000ee80000000800 */
[----:B------:R-:W4:Y:S04]  /*3510*/  LDS R31, [R77] ;  /* 0x000000004d1f7984 */ /* 0x000f280000000800 */
[----:B-1----:R-:W5:Y:S01]  /*3520*/  LDS R32, [R77+0x80] ;  /* 0x000080004d207984 */ /* 0x002f620000000800 */
        /* <DEDUP_REMOVED lines=15> */
[----:B------:R-:W-:-:S07]  /*3620*/  FFMA.FTZ R67, R27, R32, R28 ;  /* 0x000000201b437223 */ /* 0x000fce000001001c */
.L_x_2166:
[----:B------:R-:W-:Y:S05]  /*3630*/  BSYNC B0 ;  /* 0x0000000000007941 */ /* 0x000fea0003800000 */
.L_x_2165:
[----:B------:R-:W-:Y:S01]  /*3640*/  ISETP.GE.AND P0, PT, R81, R2, PT ;  /* 0x000000025100720c */ /* 0x000fe20003f06270 */
[----:B------:R-:W-:Y:S01]  /*3650*/  ULDC.64 UR6, c[0x0][0x250] ;  /* 0x0000940000067ab9 */ /* 0x000fe20000000a00 */
[----:B------:R-:W-:Y:S01]  /*3660*/  ULDC.64 UR4, c[0x0][0x250] ;  /* 0x0000940000047ab9 */ /* 0x000fe20000000a00 */
[----:B------:R-:W-:Y:S10]  /*3670*/  BSSY B0, `(.L_x_2175) ;  /* 0x00000d3000007945 */ /* 0x000ff40003800000 */
        /* <DEDUP_REMOVED lines=8> */
[----:B------:R-:W-:Y:S01]  /*3700*/  IMAD.MOV.U32 R14, RZ, RZ, R12 ;  /* 0x000000ffff0e7224 */ /* 0x000fe200078e000c */
[----:B------:R-:W-:-:S07]  /*3710*/  LEA R15, R78, R6, 0x2 ;  /* 0x000000064e0f7211 */ /* 0x000fce00078e10ff */
.L_x_2181:
        /* <DEDUP_REMOVED lines=16> */
[----:B------:R-:W-:-:S04]  /*3820*/  IMAD.HI.U32 R12, R13, R19, R12 ;  /* 0x000000130d0c7227 */ /* 0x000fc800078e000c */
[----:B------:R-:W-:Y:S02]  /*3830*/  IMAD.MOV.U32 R13, RZ, RZ, R20 ;  /* 0x000000ffff0d7224 */ /* 0x000fe400078e0014 */
[----:B------:R-:W0:Y:S02]  /*3840*/  LDS R20, [R15] ;  /* 0x000000000f147984 */ /* 0x000e240000000800 */
        /* <DEDUP_REMOVED lines=13> */
[----:B------:R-:W-:-:S05]  /*3920*/  LEA.HI.X R13, R13, UR5, R16, 0x2, P2 ;  /* 0x000000050d0d7c11 */ /* 0x000fca00090f1410 */
[----:B------:R-:W0:Y:S02]  /*3930*/  LDG.E.128 R16, desc[UR8][R12.64] ;  /* 0x000000080c107981 */ /* 0x000e24000c1e1d00 */
[-C--:B0-----:R-:W-:Y:S01]  /*3940*/  FFMA.FTZ R64, R16, R20.reuse, R64 ;  /* 0x0000001410407223 */ /* 0x081fe20000010040 */
[-C--:B------:R-:W-:Y:S01]  /*3950*/  FFMA.FTZ R65, R17, R20.reuse, R65 ;  /* 0x0000001411417223 */ /* 0x080fe20000010041 */
[-C--:B------:R-:W-:Y:S01]  /*3960*/  FFMA.FTZ R66, R18, R20.reuse, R66 ;  /* 0x0000001412427223 */ /* 0x080fe20000010042 */
[----:B------:R-:W-:-:S07]  /*3970*/  FFMA.FTZ R67, R19, R20, R67 ;  /* 0x0000001413437223 */ /* 0x000fce0000010043 */
.L_x_2180:
[----:B------:R-:W-:Y:S05]  /*3980*/  BSYNC B2 ;  /* 0x0000000000027941 */ /* 0x000fea0003800000 */
.L_x_2179:
[----:B------:R-:W-:Y:S01]  /*3990*/  VIADD R81, R81, 0x20 ;  /* 0x0000002051517836 */ /* 0x000fe20000000000 */
[----:B------:R-:W-:Y:S01]  /*39a0*/  IADD3 R15, R15, 0x80, RZ ;  /* 0x000000800f0f7810 */ /* 0x000fe20007ffe0ff */
[----:B------:R-:W-:Y:S06]  /*39b0*/  @P0 BRA `(.L_x_2181) ;  /* 0xfffffffc00580947 */ /* 0x000fec000383ffff */
.L_x_2178:
[----:B------:R-:W-:Y:S05]  /*39c0*/  BSYNC B1 ;  /* 0x0000000000017941 */ /* 0x000fea0003800000 */
.L_x_2177:
[----:B------:R-:W-:-:S13]  /*39d0*/  ISETP.GE.U32.AND P0, PT, R21, 0x60, PT ;  /* 0x000000601500780c */ /* 0x000fda0003f06070 */
[----:B------:R-:W-:Y:S05]  /*39e0*/  @!P0 BRA `(.L_x_2176) ;  /* 0x00000008006c8947 */ /* 0x000fea0003800000 */
[----:B------:R-:W0:Y:S01]  /*39f0*/  LDC R73, c[0x0][0x284] ;  /* 0x0000a100ff497b82 */ /* 0x000e220000000800 */
[----:B------:R-:W-:-:S05]  /*3a00*/  LEA R12, R81, 0x100, 0x2 ;  /* 0x00000100510c7811 */ /* 0x000fca00078e10ff */
[----:B------:R-:W-:-:S04]  /*3a10*/  IMAD R13, R5, -0x4, R12 ;  /* 0xfffffffc050d7824 */ /* 0x000fc800078e020c */
[----:B------:R-:W-:-:S07]  /*3a20*/  IMAD.IADD R12, R6, 0x1, R13 ;  /* 0x00000001060c7824 */ /* 0x000fce00078e020d */
.L_x_2190:
[CC--:B0-----:R-:W-:Y:S01]  /*3a30*/  ISETP.GE.AND P4, PT, R81.reuse, R73.reuse, PT ;  /* 0x000000495100720c */ /* 0x0c1fe20003f86270 */
[C---:B------:R-:W-:Y:S01]  /*3a40*/  VIADD R20, R81.reuse, 0x40 ;  /* 0x0000004051147836 */ /* 0x040fe20000000000 */
[C---:B------:R-:W-:Y:S01]  /*3a50*/  IADD3 R22, R81.reuse, 0x20, RZ ;  /* 0x0000002051167810 */ /* 0x040fe20007ffe0ff */
[----:B------:R-:W-:Y:S01]  /*3a60*/  BSSY B1, `(.L_x_2182) ;  /* 0x0000026000017945 */ /* 0x000fe20003800000 */
[----:B------:R-:W-:Y:S02]  /*3a70*/  IADD3 R14, R81, 0x60, RZ ;  /* 0x00000060510e7810 */ /* 0x000fe40007ffe0ff */
        /* <DEDUP_REMOVED lines=28> */
[C---:B------:R-:W-:Y:S01]  /*3c40*/  LEA R16, P4, R15.reuse, UR6, 0x2 ;  /* 0x000000060f107c11 */ /* 0x040fe2000f8810ff */
[----:B------:R-:W0:Y:S03]  /*3c50*/  LDS R13, [R12+-0x100] ;  /* 0xffff00000c0d7984 */ /* 0x000e260000000800 */
[----:B------:R-:W-:-:S06]  /*3c60*/  LEA.HI.X R17, R15, UR7, R18, 0x2, P4 ;  /* 0x000000070f117c11 */ /* 0x000fcc000a0f1412 */
[----:B------:R-:W0:Y:S02]  /*3c70*/  LDG.E.128 R16, desc[UR8][R16.64] ;  /* 0x0000000810107981 */ /* 0x000e24000c1e1d00 */
[-C--:B0-----:R-:W-:Y:S01]  /*3c80*/  FFMA.FTZ R64, R16, R13.reuse, R64 ;  /* 0x0000000d10407223 */ /* 0x081fe20000010040 */
[-C--:B------:R-:W-:Y:S01]  /*3c90*/  FFMA.FTZ R65, R17, R13.reuse, R65 ;  /* 0x0000000d11417223 */ /* 0x080fe20000010041 */
[-C--:B------:R-:W-:Y:S01]  /*3ca0*/  FFMA.FTZ R66, R18, R13.reuse, R66 ;  /* 0x0000000d12427223 */ /* 0x080fe20000010042 */
[----:B------:R-:W-:-:S07]  /*3cb0*/  FFMA.FTZ R67, R19, R13, R67 ;  /* 0x0000000d13437223 */ /* 0x000fce0000010043 */
.L_x_2183:
[----:B------:R-:W-:Y:S05]  /*3cc0*/  BSYNC B1 ;  /* 0x0000000000017941 */ /* 0x000fea0003800000 */
.L_x_2182:
        /* <DEDUP_REMOVED lines=34> */
.L_x_2185:
[----:B------:R-:W-:Y:S05]  /*3ef0*/  BSYNC B1 ;  /* 0x0000000000017941 */ /* 0x000fea0003800000 */
.L_x_2184:
        /* <DEDUP_REMOVED lines=27> */
[----:B------:R-:W0:Y:S03]  /*40b0*/  LDS R13, [R12] ;  /* 0x000000000c0d7984 */ /* 0x000e260000000800 */
[----:B------:R-:W-:-:S06]  /*40c0*/  LEA.HI.X R17, R15, UR7, R18, 0x2, P0 ;  /* 0x000000070f117c11 */ /* 0x000fcc00080f1412 */
[----:B------:R-:W0:Y:S02]  /*40d0*/  LDG.E.128 R16, desc[UR8][R16.64] ;  /* 0x0000000810107981 */ /* 0x000e24000c1e1d00 */
[-C--:B0-----:R-:W-:Y:S01]  /*40e0*/  FFMA.FTZ R64, R16, R13.reuse, R64 ;  /* 0x0000000d10407223 */ /* 0x081fe20000010040 */
[-C--:B------:R-:W-:Y:S01]  /*40f0*/  FFMA.FTZ R65, R17, R13.reuse, R65 ;  /* 0x0000000d11417223 */ /* 0x080fe20000010041 */
[-C--:B------:R-:W-:Y:S01]  /*4100*/  FFMA.FTZ R66, R18, R13.reuse, R66 ;  /* 0x0000000d12427223 */ /* 0x080fe20000010042 */
[----:B------:R-:W-:-:S07]  /*4110*/  FFMA.FTZ R67, R19, R13, R67 ;  /* 0x0000000d13437223 */ /* 0x000fce0000010043 */
.L_x_2187:
[----:B------:R-:W-:Y:S05]  /*4120*/  BSYNC B1 ;  /* 0x0000000000017941 */ /* 0x000fea0003800000 */
.L_x_2186:
        /* <DEDUP_REMOVED lines=27> */
[----:B------:R-:W0:Y:S03]  /*42e0*/  LDS R13, [R12+0x80] ;  /* 0x000080000c0d7984 */ /* 0x000e260000000800 */
[----:B------:R-:W-:-:S05]  /*42f0*/  LEA.HI.X R15, R15, UR7, R16, 0x2, P0 ;  /* 0x000000070f0f7c11 */ /* 0x000fca00080f1410 */
[----:B------:R-:W0:Y:S02]  /*4300*/  LDG.E.128 R16, desc[UR8][R14.64] ;  /* 0x000000080e107981 */ /* 0x000e24000c1e1d00 */
[-C--:B0-----:R-:W-:Y:S01]  /*4310*/  FFMA.FTZ R64, R16, R13.reuse, R64 ;  /* 0x0000000d10407223 */ /* 0x081fe20000010040 */
[-C--:B------:R-:W-:Y:S01]  /*4320*/  FFMA.FTZ R65, R17, R13.reuse, R65 ;  /* 0x0000000d11417223 */ /* 0x080fe20000010041 */
[-C--:B------:R-:W-:Y:S01]  /*4330*/  FFMA.FTZ R66, R18, R13.reuse, R66 ;  /* 0x0000000d12427223 */ /* 0x080fe20000010042 */
[----:B------:R-:W-:-:S07]  /*4340*/  FFMA.FTZ R67, R19, R13, R67 ;  /* 0x0000000d13437223 */ /* 0x000fce0000010043 */
.L_x_2189:
[----:B------:R-:W-:Y:S05]  /*4350*/  BSYNC B1 ;  /* 0x0000000000017941 */ /* 0x000fea0003800000 */
.L_x_2188:
[----:B------:R-:W-:Y:S01]  /*4360*/  VIADD R81, R81, 0x80 ;  /* 0x0000008051517836 */ /* 0x000fe20000000000 */
[----:B------:R-:W-:-:S04]  /*4370*/  IADD3 R12, R12, 0x200, RZ ;  /* 0x000002000c0c7810 */ /* 0x000fc80007ffe0ff */
[----:B------:R-:W-:-:S13]  /*4380*/  ISETP.GE.AND P0, PT, R81, R2, PT ;  /* 0x000000025100720c */ /* 0x000fda0003f06270 */
[----:B------:R-:W-:Y:S05]  /*4390*/  @!P0 BRA `(.L_x_2190) ;  /* 0xfffffff400a48947 */ /* 0x000fea000383ffff */
.L_x_2176:
[----:B------:R-:W-:Y:S05]  /*43a0*/  BSYNC B0 ;  /* 0x0000000000007941 */ /* 0x000fea0003800000 */
.L_x_2175:
[C---:B------:R-:W-:Y:S01]  /*43b0*/  LOP3.LUT R12, R72.reuse, 0xffffff80, RZ, 0xc0, !PT ;  /* 0xffffff80480c7812 */ /* 0x040fe200078ec0ff */
[----:B------:R-:W-:Y:S01]  /*43c0*/  BSSY B0, `(.L_x_2191) ;  /* 0x0000044000007945 */ /* 0x000fe20003800000 */
[----:B------:R-:W-:Y:S01]  /*43d0*/  ISETP.GT.AND P2, PT, R72, 0x7f, PT ;  /* 0x0000007f4800780c */ /* 0x000fe20003f44270 */
[----:B------:R-:W-:Y:S01]  /*43e0*/  IMAD R25, R78, 0x20, R80 ;  /* 0x000000204e197824 */ /* 0x000fe200078e0250 */
[----:B------:R-:W-:Y:S01]  /*43f0*/  ISETP.NE.AND P3, PT, R12, 0x80, PT ;  /* 0x000000800c00780c */ /* 0x000fe20003f65270 */
[----:B------:R-:W-:-:S12]  /*4400*/  @P1 BRA `(.L_x_2192) ;  /* 0x0000000000fc1947 */ /* 0x000fd80003800000 */
[----:B------:R-:W0:Y:S01]  /*4410*/  LDC R6, c[0x0][0x308] ;  /* 0x0000c200ff067b82 */ /* 0x000e220000000800 */
[----:B------:R-:W-:Y:S01]  /*4420*/  ULDC.64 UR4, c[0x0][0x2f0] ;  /* 0x0000bc0000047ab9 */ /* 0x000fe20000000a00 */
[----:B------:R-:W-:Y:S02]  /*4430*/  IADD3 R15, R4, R80, RZ ;  /* 0x00000050040f7210 */ /* 0x000fe40007ffe0ff */
[----:B------:R-:W-:-:S04]  /*4440*/  ISETP.NE.U32.AND P0, PT, RZ, UR4, PT ;  /* 0x00000004ff007c0c */ /* 0x000fc8000bf05070 */
[----:B------:R-:W-:-:S13]  /*4450*/  ISETP.NE.AND.EX P0, PT, RZ, UR5, PT, P0 ;  /* 0x00000005ff007c0c */ /* 0x000fda000bf05300 */
[----:B------:R-:W2:Y:S01]  /*4460*/  @P0 S2R R23, SR_CTAID.X ;  /* 0x0000000000170919 */ /* 0x000ea20000002500 */
[----:B------:R-:W3:Y:S01]  /*4470*/  @P0 LDC.64 R16, c[0x0][0x2e8] ;  /* 0x0000ba00ff100b82 */ /* 0x000ee20000000a00 */
[----:B0-----:R-:W-:-:S07]  /*4480*/  ISETP.NE.AND P1, PT, R6, 0x2, PT ;  /* 0x000000020600780c */ /* 0x001fce0003f25270 */
[----:B------:R-:W2:Y:S08]  /*4490*/  @P0 LDC R6, c[0x0][0x288] ;  /* 0x0000a200ff060b82 */ /* 0x000eb00000000800 */
[----:B------:R-:W0:Y:S08]  /*44a0*/  @!P1 LDC.64 R18, c[0x0][0x238] ;  /* 0x00008e00ff129b82 */ /* 0x000e300000000a00 */
[----:B------:R-:W4:Y:S01]  /*44b0*/  @P1 LDC.64 R12, c[0x0][0x238] ;  /* 0x00008e00ff0c1b82 */ /* 0x000f220000000a00 */
[----:B0-----:R-:W-:-:S04]  /*44c0*/  @!P1 IADD3 R18, P4, R15, R18, RZ ;  /* 0x000000120f129210 */ /* 0x001fc80007f9e0ff */
[----:B------:R-:W-:-:S03]  /*44d0*/  @!P1 LEA.HI.X.SX32 R19, R15, R19, 0x1, P4 ;  /* 0x000000130f139211 */ /* 0x000fc600020f0eff */
[----:B------:R-:W0:Y:S02]  /*44e0*/  @!P1 LDC.64 R20, c[0x0][0x2f8] ;  /* 0x0000be00ff149b82 */ /* 0x000e240000000a00 */
[----:B------:R-:W5:Y:S01]  /*44f0*/  @!P1 LDG.E R4, desc[UR8][R18.64] ;  /* 0x0000000812049981 */ /* 0x000f62000c1e1900 */
[----:B--2---:R-:W-:Y:S02]  /*4500*/  @P0 IMAD R23, R0, R6, R23 ;  /* 0x0000000600170224 */ /* 0x004fe400078e0217 */
[----:B----4-:R-:W-:-:S04]  /*4510*/  @P1 IMAD.WIDE R12, R15, 0x4, R12 ;  /* 0x000000040f0c1825 */ /* 0x010fc800078e020c */
[----:B------:R-:W-:Y:S02]  /*4520*/  @P0 IMAD R23, R23, 0x20, R80 ;  /* 0x0000002017170824 */ /* 0x000fe400078e0250 */
[----:B------:R-:W2:Y:S02]  /*4530*/  @P1 LDG.E.128 R12, desc[UR8][R12.64] ;  /* 0x000000080c0c1981 */ /* 0x000ea4000c1e1d00 */
[----:B---3--:R-:W-:-:S06]  /*4540*/  @P0 IMAD.WIDE R16, R23, 0x4, R16 ;  /* 0x0000000417100825 */ /* 0x008fcc00078e0210 */
[----:B------:R-:W3:Y:S04]  /*4550*/  @P0 LDG.E.128 R16, desc[UR8][R16.64] ;  /* 0x0000000810100981 */ /* 0x000ee8000c1e1d00 */
[----:B0-----:R0:W4:Y:S01]  /*4560*/  @!P1 LDG.E R21, desc[UR8][R20.64+0x8] ;  /* 0x0000080814159981 */ /* 0x001122000c1e1900 */
[----:B------:R-:W1:Y:S01]  /*4570*/  S2UR UR5, SR_CgaCtaId ;  /* 0x00000000000579c3 */ /* 0x000e620000008800 */
[----:B------:R-:W-:Y:S02]  /*4580*/  UMOV UR4, 0x400 ;  /* 0x0000040000047882 */ /* 0x000fe40000000000 */
[----:B------:R-:W-:Y:S01]  /*4590*/  UIADD3 UR4, UR4, 0xc0, URZ ;  /* 0x000000c004047890 */ /* 0x000fe2000fffe03f */
[----:B------:R-:W-:Y:S01]  /*45a0*/  IADD3 R5, -R5, R2, RZ ;  /* 0x0000000205057210 */ /* 0x000fe20007ffe1ff */
[----:B------:R-:W-:Y:S01]  /*45b0*/  IMAD R2, R7, R73, R80 ;  /* 0x0000004907027224 */ /* 0x000fe200078e0250 */
[----:B------:R-:W-:Y:S01]  /*45c0*/  SHF.L.U32 R3, R3, 0x5, RZ ;  /* 0x0000000503037819 */ /* 0x000fe200000006ff */
[----:B-1----:R-:W-:-:S06]  /*45d0*/  ULEA UR4, UR5, UR4, 0x18 ;  /* 0x0000000405047291 */ /* 0x002fcc000f8ec03f */
[----:B------:R-:W-:Y:S01]  /*45e0*/  IMAD.U32 R6, RZ, RZ, UR4 ;  /* 0x00000004ff067e24 */ /* 0x000fe2000f8e00ff */
[----:B------:R-:W-:Y:S01]  /*45f0*/  SHF.R.S32.HI R24, RZ, 0x1f, R2 ;  /* 0x0000001fff187819 */ /* 0x000fe20000011402 */
[----:B------:R-:W-:Y:S01]  /*4600*/  ULDC.64 UR4, c[0x0][0x250] ;  /* 0x0000940000047ab9 */ /* 0x000fe20000000a00 */
[----:B------:R-:W-:-:S04]  /*4610*/  IADD3 R26, P4, R3, R2, RZ ;  /* 0x00000002031a7210 */ /* 0x000fc80007f9e0ff */
[----:B------:R-:W-:Y:S02]  /*4620*/  LEA.HI.X.SX32 R3, R3, R24, 0x1, P4 ;  /* 0x0000001803037211 */ /* 0x000fe400020f0eff */
[----:B------:R-:W-:-:S04]  /*4630*/  LEA R2, P4, R26, UR4, 0x2 ;  /* 0x000000041a027c11 */ /* 0x000fc8000f8810ff */
[----:B------:R-:W-:Y:S02]  /*4640*/  LEA.HI.X R3, R26, UR5, R3, 0x2, P4 ;  /* 0x000000051a037c11 */ /* 0x000fe4000a0f1403 */
[----:B-----5:R-:W-:Y:S02]  /*4650*/  @!P1 PRMT R0, R4, 0x9910, RZ ;  /* 0x0000991004009816 */ /* 0x020fe400000000ff */
[--C-:B------:R-:W-:Y:S02]  /*4660*/  @!P1 SHF.R.U32.HI R22, RZ, 0x10, R4.reuse ;  /* 0x00000010ff169819 */ /* 0x100fe40000011604 */
[----:B0-----:R-:W-:Y:S02]  /*4670*/  @!P1 SHF.R.U32.HI R20, RZ, 0x18, R4 ;  /* 0x00000018ff149819 */ /* 0x001fe40000011604 */
[----:B------:R-:W-:Y:S01]  /*4680*/  @!P1 SHF.R.S32.HI R0, RZ, 0x8, R0 ;  /* 0x00000008ff009819 */ /* 0x000fe20000011400 */
[----:B------:R0:W4:Y:S08]  /*4690*/  @!P1 I2F.S8 R23, R4 ;  /* 0x0000000400179306 */ /* 0x0001300000001400 */
[----:B------:R-:W1:Y:S01]  /*46a0*/  @!P1 I2F.S8 R22, R22 ;  /* 0x0000001600169306 */ /* 0x000e620000001400 */
[----:B0-----:R-:W-:-:S05]  /*46b0*/  IMAD R4, R5, 0x4, R6 ;  /* 0x0000000405047824 */ /* 0x001fca00078e0206 */
[----:B------:R-:W0:Y:S02]  /*46c0*/  LDS R5, [R4] ;  /* 0x0000000004057984 */ /* 0x000e240000000800 */
[----:B------:R-:W5:Y:S08]  /*46d0*/  @!P1 I2F.S8 R20, R20 ;  /* 0x0000001400149306 */ /* 0x000f700000001400 */
[----:B------:R-:W3:Y:S01]  /*46e0*/  @!P1 I2F.S16 R0, R0 ;  /* 0x0000000000009306 */ /* 0x000ee20000101400 */
[-C--:B----4-:R-:W-:Y:S01]  /*46f0*/  @!P1 FMUL.FTZ R12, R23, R21.reuse ;  /* 0x00000015170c9220 */ /* 0x090fe20000410000 */
[-C--:B-1----:R-:W-:Y:S01]  /*4700*/  @!P1 FMUL.FTZ R14, R22, R21.reuse ;  /* 0x00000015160e9220 */ /* 0x082fe20000410000 */
[----:B-----5:R-:W-:-:S02]  /*4710*/  @!P1 FMUL.FTZ R15, R20, R21 ;  /* 0x00000015140f9220 */ /* 0x020fc40000410000 */
[----:B--2---:R-:W-:Y:S01]  /*4720*/  FADD.FTZ R8, R12, R8 ;  /* 0x000000080c087221 */ /* 0x004fe20000010000 */
[----:B------:R-:W-:Y:S01]  /*4730*/  FADD.FTZ R10, R14, R10 ;  /* 0x0000000a0e0a7221 */ /* 0x000fe20000010000 */
[----:B------:R-:W-:Y:S01]  /*4740*/  FADD.FTZ R11, R15, R11 ;  /* 0x0000000b0f0b7221 */ /* 0x000fe20000010000 */
[----:B---3--:R-:W-:-:S04]  /*4750*/  @!P1 FMUL.FTZ R13, R0, R21 ;  /* 0x00000015000d9220 */ /* 0x008fc80000410000 */
[----:B------:R-:W-:Y:S01]  /*4760*/  FADD.FTZ R9, R13, R9 ;  /* 0x000000090d097221 */ /* 0x000fe20000010000 */
        /* <DEDUP_REMOVED lines=9> */
.L_x_2192:
[----:B------:R-:W-:Y:S05]  /*4800*/  BSYNC B0 ;  /* 0x0000000000007941 */ /* 0x000fea0003800000 */
.L_x_2191:
[----:B------:R-:W-:Y:S01]  /*4810*/  BAR.SYNC.DEFER_BLOCKING 0x0 ;  /* 0x0000000000007b1d */ /* 0x000fe20000010000 */
[----:B------:R-:W-:Y:S02]  /*4820*/  LEA R25, R25, R6, 0x2 ;  /* 0x0000000619197211 */ /* 0x000fe400078e10ff */
[C---:B------:R-:W-:Y:S02]  /*4830*/  LOP3.LUT R0, R72.reuse, 0xffffffc0, RZ, 0xc0, !PT ;  /* 0xffffffc048007812 */ /* 0x040fe400078ec0ff */
[----:B------:R-:W-:Y:S02]  /*4840*/  ISETP.GT.AND P1, PT, R72, 0x3f, PT ;  /* 0x0000003f4800780c */ /* 0x000fe40003f24270 */
[----:B------:R-:W-:Y:S02]  /*4850*/  ISETP.NE.AND P0, PT, R0, 0x40, PT ;  /* 0x000000400000780c */ /* 0x000fe40003f05270 */
[----:B------:R-:W-:Y:S01]  /*4860*/  LOP3.LUT R0, R72, 0xffffffe0, RZ, 0xc0, !PT ;  /* 0xffffffe048007812 */ /* 0x000fe200078ec0ff */
[----:B------:R-:W-:Y:S01]  /*4870*/  @!P3 STS.128 [R25+-0x800], R64 ;  /* 0xfff800401900b388 */ /* 0x000fe20000000c00 */
[----:B------:R-:W-:Y:S06]  /*4880*/  BAR.SYNC.DEFER_BLOCKING 0x0 ;  /* 0x0000000000007b1d */ /* 0x000fec0000010000 */
[----:B--2---:R-:W0:Y:S02]  /*4890*/  @!P2 LDS.128 R8, [R25] ;  /* 0x000000001908a984 */ /* 0x004e240000000c00 */
        /* <DEDUP_REMOVED lines=58> */
[----:B0-----:R-:W2:Y:S02]  /*4c40*/  LDG.E R2, desc[UR8][R2.64] ;  /* 0x0000000802027981 */ /* 0x001ea4000c1e1900 */
[C---:B--2---:R-:W-:Y:S01]  /*4c50*/  FMUL.FTZ R64, R2.reuse, R64 ;  /* 0x0000004002407220 */ /* 0x044fe20000410000 */
[C---:B------:R-:W-:Y:S01]  /*4c60*/  FMUL.FTZ R65, R2.reuse, R65 ;  /* 0x0000004102417220 */ /* 0x040fe20000410000 */
[C---:B------:R-:W-:Y:S01]  /*4c70*/  FMUL.FTZ R66, R2.reuse, R66 ;  /* 0x0000004202427220 */ /* 0x040fe20000410000 */
[----:B------:R-:W-:-:S03]  /*4c80*/  FMUL.FTZ R67, R2, R67 ;  /* 0x0000004302437220 */ /* 0x000fc60000410000 */
[----:B------:R-:W0:Y:S08]  /*4c90*/  F2I.S8.NTZ R64, R64 ;  /* 0x0000004000407305 */ /* 0x000e300000202100 */
        /* <DEDUP_REMOVED lines=8> */
[----:B0-----:R-:W-:Y:S02]  /*4d20*/  PRMT R0, R66, 0x8880, RZ ;  /* 0x0000888042007816 */ /* 0x001fe400000000ff */
        /* <DEDUP_REMOVED lines=10> */
.L_x_2146:
[----:B------:R-:W-:Y:S01]  /*4dd0*/  HFMA2.MMA R17, -RZ, RZ, 0, 9.5367431640625e-07 ;  /* 0x00000010ff117435 */ /* 0x000fe200000001ff */
[----:B------:R-:W-:Y:S01]  /*4de0*/  IMAD.MOV.U32 R19, RZ, RZ, 0x1f ;  /* 0x0000001fff137424 */ /* 0x000fe200078e00ff */
[----:B------:R-:W-:-:S09]  /*4df0*/  MOV R16, 0xffffffff ;  /* 0xffffffff00107802 */ /* 0x000fd20000000f00 */
[----:B0----5:R-:W-:Y:S05]  /*4e00*/  WARPSYNC.COLLECTIVE R16, `(.L_x_2193) ;  /* 0x0000000010087348 */ /* 0x021fea0003c00000 */
[----:B------:R1:W2:Y:S02]  /*4e10*/  SHFL.BFLY P0, R15, R14, R17, R19 ;  /* 0x0c0000110e0f7389 */ /* 0x0002a40000000013 */
[----:B012--5:R-:W-:Y:S01]  /*4e20*/  ENDCOLLECTIVE ;  /* 0x000000000000791b */ /* 0x027fe20003800000 */
.L_x_2193:
[----:B------:R-:W-:Y:S02]  /*4e30*/  IMAD.MOV.U32 R17, RZ, RZ, 0x8 ;  /* 0x00000008ff117424 */ /* 0x000fe400078e00ff */
[----:B------:R-:W-:-:S04]  /*4e40*/  IMAD.MOV.U32 R11, RZ, RZ, R15 ;  /* 0x000000ffff0b7224 */ /* 0x000fc800078e000f */
[----:B------:R-:W-:-:S05]  /*4e50*/  FADD.FTZ R11, R14, R11 ;  /* 0x0000000b0e0b7221 */ /* 0x000fca0000010000 */
[----:B------:R-:W-:-:S07]  /*4e60*/  MOV R14, R11 ;  /* 0x0000000b000e7202 */ /* 0x000fce0000000f00 */
[----:B------:R-:W-:Y:S05]  /*4e70*/  WARPSYNC.COLLECTIVE R16, `(.L_x_2194) ;  /* 0x0000000010087348 */ /* 0x000fea0003c00000 */
[----:B------:R0:W1:Y:S02]  /*4e80*/  SHFL.BFLY P0, R15, R14, R17, R19 ;  /* 0x0c0000110e0f7389 */ /* 0x0000640000000013 */
[----:B01----:R-:W-:Y:S01]  /*4e90*/  ENDCOLLECTIVE ;  /* 0x000000000000791b */ /* 0x003fe20003800000 */
.L_x_2194:
[----:B------:R-:W-:Y:S01]  /*4ea0*/  HFMA2.MMA R17, -RZ, RZ, 0, 2.384185791015625e-07 ;  /* 0x00000004ff117435 */ /* 0x000fe200000001ff */
[----:B------:R-:W-:-:S05]  /*4eb0*/  MOV R6, R15 ;  /* 0x0000000f00067202 */ /* 0x000fca0000000f00 */
[----:B------:R-:W-:-:S04]  /*4ec0*/  FADD.FTZ R6, R11, R6 ;  /* 0x000000060b067221 */ /* 0x000fc80000010000 */
[----:B------:R-:W-:-:S07]  /*4ed0*/  IMAD.MOV.U32 R14, RZ, RZ, R6 ;  /* 0x000000ffff0e7224 */ /* 0x000fce00078e0006 */
[----:B------:R-:W-:Y:S05]  /*4ee0*/  WARPSYNC.COLLECTIVE R16, `(.L_x_2195) ;  /* 0x0000000010087348 */ /* 0x000fea0003c00000 */
[----:B------:R0:W1:Y:S02]  /*4ef0*/  SHFL.BFLY P0, R15, R14, R17, R19 ;  /* 0x0c0000110e0f7389 */ /* 0x0000640000000013 */
[----:B01----:R-:W-:Y:S01]  /*4f00*/  ENDCOLLECTIVE ;  /* 0x000000000000791b */ /* 0x003fe20003800000 */
.L_x_2195:
[----:B------:R-:W-:Y:S02]  /*4f10*/  IMAD.MOV.U32 R17, RZ, RZ, 0x2 ;  /* 0x00000002ff117424 */ /* 0x000fe400078e00ff */
[----:B------:R-:W-:-:S04]  /*4f20*/  IMAD.MOV.U32 R13, RZ, RZ, R15 ;  /* 0x000000ffff0d7224 */ /* 0x000fc800078e000f */
[----:B------:R-:W-:-:S05]  /*4f30*/  FADD.FTZ R13, R6, R13 ;  /* 0x0000000d060d7221 */ /* 0x000fca0000010000 */
[----:B------:R-:W-:-:S07]  /*4f40*/  MOV R14, R13 ;  /* 0x0000000d000e7202 */ /* 0x000fce0000000f00 */
[----:B------:R-:W-:Y:S05]  /*4f50*/  WARPSYNC.COLLECTIVE R16, `(.L_x_2196) ;  /* 0x0000000010087348 */ /* 0x000fea0003c00000 */
[----:B------:R0:W1:Y:S02]  /*4f60*/  SHFL.BFLY P0, R15, R14, R17, R19 ;  /* 0x0c0000110e0f7389 */ /* 0x0000640000000013 */
[----:B01----:R-:W-:Y:S01]  /*4f70*/  ENDCOLLECTIVE ;  /* 0x000000000000791b */ /* 0x003fe20003800000 */
.L_x_2196:
[----:B------:R-:W-:Y:S01]  /*4f80*/  HFMA2.MMA R17, -RZ, RZ, 0, 5.9604644775390625e-08 ;  /* 0x00000001ff117435 */ /* 0x000fe200000001ff */
[----:B------:R-:W-:-:S05]  /*4f90*/  MOV R10, R15 ;  /* 0x0000000f000a7202 */ /* 0x000fca0000000f00 */
[----:B------:R-:W-:-:S04]  /*4fa0*/  FADD.FTZ R10, R13, R10 ;  /* 0x0000000a0d0a7221 */ /* 0x000fc80000010000 */
[----:B------:R-:W-:-:S07]  /*4fb0*/  IMAD.MOV.U32 R14, RZ, RZ, R10 ;  /* 0x000000ffff0e7224 */ /* 0x000fce00078e000a */
[----:B------:R-:W-:Y:S05]  /*4fc0*/  WARPSYNC.COLLECTIVE R16, `(.L_x_2197) ;  /* 0x0000000010087348 */ /* 0x000fea0003c00000 */
[----:B------:R0:W1:Y:S02]  /*4fd0*/  SHFL.BFLY P0, R15, R14, R17, R19 ;  /* 0x0c0000110e0f7389 */ /* 0x0000640000000013 */
[----:B01----:R-:W-:Y:S01]  /*4fe0*/  ENDCOLLECTIVE ;  /* 0x000000000000791b */ /* 0x003fe20003800000 */
.L_x_2197:
[----:B------:R-:W-:Y:S05]  /*4ff0*/  BRA `(.L_x_2198) ;  /* 0xffffffbc00cc7947 */ /* 0x000fea000383ffff */
.L_x_2199:
        /* <DEDUP_REMOVED lines=16> */
.L_x_2371:


//--------------------- .text._ZN4mmha33masked_multihead_attention_kernelIfLi32ELi32ELi2ELi8ELi128ELb0ELb0EEEv26Multihead_attention_paramsIT_XT5_EE --------------------------
	.section	.text._ZN4mmha33masked_multihead_attention_kernelIfLi32ELi32ELi2ELi8ELi128ELb0ELb0EEEv26Multihead_attention_paramsIT_XT5_EE,"ax",@progbits
	.align	128
        .global         _ZN4mmha33masked_multihead_attention_kernelIfLi32ELi32ELi2ELi8ELi128ELb0ELb0EEEv26Multihead_attention_paramsIT_XT5_EE
        .type           _ZN4mmha33masked_multihead_attention_kernelIfLi32ELi32ELi2ELi8ELi128ELb0ELb0EEEv26Multihead_attention_paramsIT_XT5_EE,@function
        .size           _ZN4mmha33masked_multihead_attention_kernelIfLi32ELi32ELi2ELi8ELi128ELb0ELb0EEEv26Multihead_attention_paramsIT_XT5_EE,(.L_x_2372 - _ZN4mmha33masked_multihead_attention_kernelIfLi32ELi32ELi2ELi8ELi128ELb0ELb0EEEv26Multihead_attention_paramsIT_XT5_EE)
        .other          _ZN4mmha33masked_multihead_attention_kernelIfLi32ELi32ELi2ELi8ELi128ELb0ELb0EEEv26Multihead_attention_paramsIT_XT5_EE,@"STO_CUDA_ENTRY STV_DEFAULT"
_ZN4mmha33masked_multihead_attention_kernelIfLi32ELi32ELi2ELi8ELi128ELb0ELb0EEEv26Multihead_attention_paramsIT_XT5_EE:
.text._ZN4mmha33masked_multihead_attention_kernelIfLi32ELi32ELi2ELi8ELi128ELb0ELb0EEEv26Multihead_attention_paramsIT_XT5_EE:
        /* <DEDUP_REMOVED lines=14> */
.L_x_2200:
        /* <DEDUP_REMOVED lines=19> */
[----:B0-----:R-:W-:-:S06]  /*0210*/  IADD3 R6, R0, 0xffffffe, RZ ;  /* 0x0ffffffe00067810 */ /* 0x001fcc0007ffe0ff */
        /* <DEDUP_REMOVED lines=13> */
[----:B------:R-:W-:-:S04]  /*02f0*/  @!P2 IADD3 R0, R0, -R3, RZ ;  /* 0x800000030000a210 */ /* 0x000fc80007ffe0ff */
[----:B------:R-:W-:Y:S02]  /*0300*/  ISETP.GE.U32.AND P1, PT, R0, R3, PT ;  /* 0x000000030000720c */ /* 0x000fe40003f26070 */
[----:B------:R-:W-:Y:S01]  /*0310*/  LOP3.LUT R0, R2, UR12, RZ, 0x3c, !PT ;  /* 0x0000000c02007c12 */ /* 0x000fe2000f8e3cff */
[----:B------:R-:W-:Y:S01]  /*0320*/  @!P2 VIADD R6, R6, 0x1 ;  /* 0x000000010606a836 */ /* 0x000fe20000000000 */
[----:B---3--:R-:W0:Y:S02]  /*0330*/  @P0 LDC.64 R4, c[0x0][0x2f0] ;  /* 0x0000bc00ff040b82 */ /* 0x008e240000000a00 */
[----:B------:R-:W-:Y:S02]  /*0340*/  ISETP.GE.AND P3, PT, R0, RZ, PT ;  /* 0x000000ff0000720c */ /* 0x000fe40003f66270 */
[----:B------:R-:W-:-:S05]  /*0350*/  ISETP.NE.AND P2, PT, R2, RZ, PT ;  /* 0x000000ff0200720c */ /* 0x000fca0003f45270 */
[----:B------:R-:W-:-:S05]  /*0360*/  @P1 VIADD R6, R6, 0x1 ;  /* 0x0000000106061836 */ /* 0x000fca0000000000 */
[----:B------:R-:W-:-:S05]  /*0370*/  MOV R3, R6 ;  /* 0x0000000600037202 */ /* 0x000fca0000000f00 */
[----:B------:R-:W-:Y:S01]  /*0380*/  @!P3 IMAD.MOV R3, RZ, RZ, -R3 ;  /* 0x000000ffff03b224 */ /* 0x000fe200078e0a03 */
[----:B------:R-:W-:-:S05]  /*0390*/  @!P2 LOP3.LUT R3, RZ, R2, RZ, 0x33, !PT ;  /* 0x00000002ff03a212 */ /* 0x000fca00078e33ff */
[----:B0-----:R-:W-:-:S06]  /*03a0*/  @P0 IMAD.WIDE R4, R3, 0x4, R4 ;  /* 0x0000000403040825 */ /* 0x001fcc00078e0204 */
[----:B------:R0:W2:Y:S01]  /*03b0*/  @P0 LDG.E R4, desc[UR14][R4.64] ;  /* 0x0000000e04040981 */ /* 0x0000a2000c1e1900 */
[----:B------:R-:W-:-:S05]  /*03c0*/  IMAD.U32 R0, RZ, RZ, UR18 ;  /* 0x00000012ff007e24 */ /* 0x000fca000f8e00ff */
[----:B------:R-:W-:-:S04]  /*03d0*/  IABS R13, R0 ;  /* 0x00000000000d7213 */ /* 0x000fc80000000000 */
[----:B------:R-:W3:Y:S08]  /*03e0*/  I2F.RP R0, R13 ;  /* 0x0000000d00007306 */ /* 0x000ef00000209400 */
[----:B---3--:R-:W3:Y:S02]  /*03f0*/  MUFU.RCP R0, R0 ;  /* 0x0000000000007308 */ /* 0x008ee40000001000 */
[----:B---3--:R-:W-:-:S06]  /*0400*/  IADD3 R6, R0, 0xffffffe, RZ ;  /* 0x0ffffffe00067810 */ /* 0x008fcc0007ffe0ff */
[----:B------:R3:W5:Y:S02]  /*0410*/  F2I.FTZ.U32.TRUNC.NTZ R7, R6 ;  /* 0x0000000600077305 */ /* 0x000764000021f000 */
[----:B---3--:R-:W-:Y:S01]  /*0420*/  IMAD.MOV.U32 R6, RZ, RZ, RZ ;  /* 0x000000ffff067224 */ /* 0x008fe200078e00ff */
[----:B-1----:R-:W-:Y:S02]  /*0430*/  UIMAD UR9, UR12, UR5, UR13 ;  /* 0x000000050c0972a4 */ /* 0x002fe4000f8e020d */
[----:B------:R-:W-:Y:S02]  /*0440*/  USHF.L.U32 UR6, UR13, 0x5, URZ ;  /* 0x000000050d067899 */ /* 0x000fe4000800063f */
[----:B------:R-:W-:Y:S02]  /*0450*/  USHF.L.U32 UR9, UR9, 0x5, URZ ;  /* 0x0000000509097899 */ /* 0x000fe4000800063f */
[----:B------:R-:W-:Y:S01]  /*0460*/  UIMAD UR16, UR12, UR18, URZ ;  /* 0x000000120c1072a4 */ /* 0x000fe2000f8e023f */
[----:B------:R-:W-:Y:S03]  /*0470*/  BSSY B0, `(.L_x_2201) ;  /* 0x0000031000007945 */ /* 0x000fe60003800000 */
[----:B------:R-:W-:Y:S01]  /*0480*/  USHF.R.S32.HI UR17, URZ, 0x1f, UR16 ;  /* 0x0000001f3f117899 */ /* 0x000fe20008011410 */
[----:B------:R-:W-:Y:S01]  /*0490*/  IMAD R3, R3, UR5, RZ ;  /* 0x0000000503037c24 */ /* 0x000fe2000f8e02ff */
[----:B----4-:R-:W-:Y:S01]  /*04a0*/  @P4 R2UR UR8, R10 ;  /* 0x000000000a0842ca */ /* 0x010fe200000e0000 */
[----:B-----5:R-:W-:-:S04]  /*04b0*/  IMAD.MOV R10, RZ, RZ, -R7 ;  /* 0x000000ffff0a7224 */ /* 0x020fc800078e0a07 */
[----:B------:R-:W-:-:S08]  /*04c0*/  IMAD R51, R10, R13, RZ ;  /* 0x0000000d0a337224 */ /* 0x000fd000078e02ff */
[----:B------:R-:W-:Y:S01]  /*04d0*/  @UP0 UIADD3 UR8, UR8, UR4, URZ ;  /* 0x0000000408080290 */ /* 0x000fe2000fffe03f */
[----:B------:R-:W-:-:S06]  /*04e0*/  IMAD.HI.U32 R51, R7, R51, R6 ;  /* 0x0000003307337227 */ /* 0x000fcc00078e0006 */
[----:B------:R-:W-:Y:S02]  /*04f0*/  @!UP0 ULDC UR8, c[0x0][0x29c] ;  /* 0x0000a70000088ab9 */ /* 0x000fe40000000800 */
[----:B------:R-:W-:-:S05]  /*0500*/  IABS R10, UR8 ;  /* 0x00000008000a7c13 */ /* 0x000fca0008000000 */
[----:B------:R-:W-:Y:S01]  /*0510*/  IMAD.HI.U32 R0, R51, R10, RZ ;  /* 0x0000000a33007227 */ /* 0x000fe200078e00ff */
[----:B------:R-:W1:Y:S04]  /*0520*/  S2R R6, SR_TID.X ;  /* 0x0000000000067919 */ /* 0x000e680000002100 */
[----:B------:R-:W-:-:S05]  /*0530*/  IADD3 R0, -R0, RZ, RZ ;  /* 0x000000ff00007210 */ /* 0x000fca0007ffe1ff */
[----:B0-----:R-:W-:-:S05]  /*0540*/  IMAD R5, R13, R0, R10 ;  /* 0x000000000d057224 */ /* 0x001fca00078e020a */
[----:B------:R-:W-:Y:S02]  /*0550*/  ISETP.GT.U32.AND P1, PT, R13, R5, PT ;  /* 0x000000050d00720c */ /* 0x000fe40003f24070 */
[----:B------:R-:W-:-:S11]  /*0560*/  ISETP.LE.AND P3, PT, RZ, UR8, PT ;  /* 0x00000008ff007c0c */ /* 0x000fd6000bf63270 */
[----:B------:R-:W-:-:S05]  /*0570*/  @!P1 IMAD.IADD R5, R5, 0x1, -R13 ;  /* 0x0000000105059824 */ /* 0x000fca00078e0a0d */
[----:B------:R-:W-:Y:S02]  /*0580*/  ISETP.GT.U32.AND P2, PT, R13, R5, PT ;  /* 0x000000050d00720c */ /* 0x000fe40003f44070 */
[----:B-1----:R-:W-:Y:S02]  /*0590*/  ISETP.GT.AND P4, PT, R6, 0x1f, PT ;  /* 0x0000001f0600780c */ /* 0x002fe40003f84270 */
[----:B------:R-:W-:Y:S01]  /*05a0*/  ISETP.NE.AND P1, PT, RZ, UR18, PT ;  /* 0x00000012ff007c0c */ /* 0x000fe2000bf25270 */
[----:B------:R-:W-:Y:S02]  /*05b0*/  UISETP.NE.AND UP0, UPT, UR10, URZ, UPT ;  /* 0x0000003f0a00728c */ /* 0x000fe4000bf05270 */
[----:B------:R-:W-:Y:S02]  /*05c0*/  UIADD3 UR11, UR8, 0x1, -UR18 ;  /* 0x00000001080b7890 */ /* 0x000fe4000fffe812 */
[----:B------:R-:W-:Y:S02]  /*05d0*/  UIMAD UR10, UR12, UR10, UR6 ;  /* 0x0000000a0c0a72a4 */ /* 0x000fe4000f8e0206 */
[----:B------:R-:W-:-:S02]  /*05e0*/  UISETP.LT.AND UP1, UPT, URZ, UR11, UPT ;  /* 0x0000000b3f00728c */ /* 0x000fc4000bf21270 */
[----:B------:R-:W-:Y:S01]  /*05f0*/  @!P2 IMAD.IADD R5, R5, 0x1, -R13 ;  /* 0x000000010505a824 */ /* 0x000fe200078e0a0d */
[----:B------:R-:W-:Y:S01]  /*0600*/  USEL UR10, UR9, UR10, !UP0 ;  /* 0x0000000a090a7287 */ /* 0x000fe2000c000000 */
[C---:B------:R-:W-:Y:S01]  /*0610*/  VIADD R19, R6.reuse, UR6 ;  /* 0x0000000606137c36 */ /* 0x040fe20008000000 */
[----:B------:R-:W-:Y:S01]  /*0620*/  UMOV UR4, URZ ;  /* 0x0000003f00047c82 */ /* 0x000fe20008000000 */
[----:B------:R-:W-:Y:S01]  /*0630*/  USEL UR11, URZ, UR11, !UP1 ;  /* 0x0000000b3f0b7287 */ /* 0x000fe2000c800000 */
[----:B------:R-:W-:Y:S02]  /*0640*/  @!P3 IADD3 R5, -R5, RZ, RZ ;  /* 0x000000ff0505b210 */ /* 0x000fe40007ffe1ff */
[----:B------:R-:W-:Y:S01]  /*0650*/  VIADD R7, R6, UR10 ;  /* 0x0000000a06077c36 */ /* 0x000fe20008000000 */
[----:B------:R-:W-:Y:S02]  /*0660*/  @!P1 LOP3.LUT R5, RZ, UR18, RZ, 0x33, !PT ;  /* 0x00000012ff059c12 */ /* 0x000fe4000f8e33ff */
[----:B--2---:R-:W-:Y:S01]  /*0670*/  @P0 R2UR UR4, R4 ;  /* 0x00000000040402ca */ /* 0x004fe200000e0000 */
[----:B------:R-:W-:-:S14]  /*0680*/  @P4 BRA `(.L_x_2202) ;  /* 0x0000000000384947 */ /* 0x000fdc0003800000 */
        /* <DEDUP_REMOVED lines=14> */
.L_x_2202:
[----:B------:R-:W-:-:S11]  /*0770*/  HFMA2.MMA R0, -RZ, RZ, 0, 0 ;  /* 0x00000000ff007435 */ /* 0x000fd600000001ff */
.L_x_2203:
[----:B------:R-:W-:Y:S05]  /*0780*/  BSYNC B0 ;  /* 0x0000000000007941 */ /* 0x000fea0003800000 */
.L_x_2201:
[----:B------:R-:W0:Y:S01]  /*0790*/  LDC R4, c[0x0][0x308] ;  /* 0x0000c200ff047b82 */ /* 0x000e220000000800 */
[----:B------:R-:W-:Y:S01]  /*07a0*/  BSSY B0, `(.L_x_2204) ;  /* 0x0000011000007945 */ /* 0x000fe20003800000 */
[----:B0-----:R-:W-:-:S13]  /*07b0*/  ISETP.NE.AND P0, PT, R4, 0x2, PT ;  /* 0x000000020400780c */ /* 0x001fda0003f05270 */
[----:B------:R-:W-:Y:S05]  /*07c0*/  @!P0 BRA `(.L_x_2205) ;  /* 0x0000000000188947 */ /* 0x000fea0003800000 */
[----:B------:R-:W-:Y:S01]  /*07d0*/  IMAD.MOV.U32 R4, RZ, RZ, RZ ;  /* 0x000000ffff047224 */ /* 0x000fe200078e00ff */
[----:B------:R-:W-:Y:S06]  /*07e0*/  @P4 BRA `(.L_x_2206) ;  /* 0x0000000000304947 */ /* 0x000fec0003800000 */
[----:B------:R-:W0:Y:S02]  /*07f0*/  LDC.64 R10, c[0x0][0x228] ;  /* 0x00008a00ff0a7b82 */ /* 0x000e240000000a00 */
[----:B0-----:R-:W-:-:S05]  /*0800*/  IMAD.WIDE R10, R7, 0x4, R10 ;  /* 0x00000004070a7825 */ /* 0x001fca00078e020a */
[----:B------:R0:W5:Y:S01]  /*0810*/  LDG.E R4, desc[UR14][R10.64] ;  /* 0x0000000e0a047981 */ /* 0x000162000c1e1900 */
[----:B------:R-:W-:Y:S05]  /*0820*/  BRA `(.L_x_2206) ;  /* 0x0000000000207947 */ /* 0x000fea0003800000 */
.L_x_2205:
        /* <DEDUP_REMOVED lines=8> */
.L_x_2206:
[----:B------:R-:W-:Y:S05]  /*08b0*/  BSYNC B0 ;  /* 0x0000000000007941 */ /* 0x000fea0003800000 */
.L_x_2204:
        /* <DEDUP_REMOVED lines=22> */
[----:B------:R-:W-:Y:S01]  /*0a20*/  MOV R17, UR7 ;  /* 0x0000000700117c02 */ /* 0x000fe20008000f00 */
[----:B------:R-:W-:Y:S01]  /*0a30*/  IMAD.U32 R16, RZ, RZ, UR6 ;  /* 0x00000006ff107e24 */ /* 0x000fe2000f8e00ff */
[----:B------:R-:W-:Y:S01]  /*0a40*/  @!P1 LEA R21, R21, R6, 0x5 ;  /* 0x0000000615159211 */ /* 0x000fe200078e28ff */
[----:B------:R-:W-:Y:S01]  /*0a50*/  ULDC.U8 UR5, c[0x0][0x294] ;  /* 0x0000a50000057ab9 */ /* 0x000fe20000000000 */
        /* <DEDUP_REMOVED lines=63> */
.L_x_2207:
        /* <DEDUP_REMOVED lines=31> */
.L_x_2264:
[----:B-1----:R-:W-:-:S07]  /*1040*/  FADD.FTZ R4, R9, R53 ;  /* 0x0000003509047221 */ /* 0x002fce0000010000 */
.L_x_2209:
[----:B------:R-:W-:Y:S05]  /*1050*/  BSYNC B0 ;  /* 0x0000000000007941 */ /* 0x000fea0003800000 */
.L_x_2208:
[----:B------:R-:W3:Y:S01]  /*1060*/  S2R R15, SR_CgaCtaId ;  /* 0x00000000000f7919 */ /* 0x000ee20000008800 */
[----:B------:R-:W-:Y:S01]  /*1070*/  ISETP.NE.AND P0, PT, R6, RZ, PT ;  /* 0x000000ff0600720c */ /* 0x000fe20003f05270 */
[----:B--2---:R-:W-:Y:S01]  /*1080*/  IMAD.U32 R7, RZ, RZ, UR11 ;  /* 0x0000000bff077e24 */ /* 0x004fe2000f8e00ff */
[----:B------:R-:W-:-:S04]  /*1090*/  MOV R10, 0x400 ;  /* 0x00000400000a7802 */ /* 0x000fc80000000f00 */
[----:B-1----:R-:W-:Y:S02]  /*10a0*/  IADD3 R0, R10, 0xa0, RZ ;  /* 0x000000a00a007810 */ /* 0x002fe40007ffe0ff */
[----:B------:R-:W-:-:S05]  /*10b0*/  IADD3 R7, -R7, UR8, RZ ;  /* 0x0000000807077c10 */ /* 0x000fca000fffe1ff */
        /* <DEDUP_REMOVED lines=16> */
[----:B0-----:R-:W-:Y:S01]  /*11c0*/  IMAD.U32 R9, RZ, RZ, UR7 ;  /* 0x00000007ff097e24 */ /* 0x001fe2000f8e00ff */
[----:B------:R-:W-:-:S05]  /*11d0*/  MOV R8, UR6 ;  /* 0x0000000600087c02 */ /* 0x000fca0008000f00 */
[----:B------:R-:W2:Y:S02]  /*11e0*/  LDG.E R9, desc[UR14][R8.64] ;  /* 0x0000000e08097981 */ /* 0x000ea4000c1e1900 */
[----:B--2---:R-:W-:-:S07]  /*11f0*/  FADD.FTZ R50, R50, R9 ;  /* 0x0000000932327221 */ /* 0x004fce0000010000 */
.L_x_2212:
[----:B------:R1:W-:Y:S02]  /*1200*/  STS [R11], R50 ;  /* 0x000000320b007388 */ /* 0x0003e40000000800 */
.L_x_2211:
[----:B------:R-:W-:Y:S05]  /*1210*/  WARPSYNC.ALL ;  /* 0x0000000000007948 */ /* 0x000fea0003800000 */
[----:B------:R-:W-:Y:S01]  /*1220*/  VIADD R7, R7, 0xf ;  /* 0x0000000f07077836 */ /* 0x000fe20000000000 */
[----:B------:R-:W-:Y:S01]  /*1230*/  LEA.HI R4, R6, R6, RZ, 0x1 ;  /* 0x0000000606047211 */ /* 0x000fe200078f08ff */
[----:B------:R-:W-:Y:S01]  /*1240*/  IMAD R3, R3, R2, UR13 ;  /* 0x0000000d03037e24 */ /* 0x000fe2000f8e0202 */
[----:B------:R-:W-:Y:S02]  /*1250*/  BAR.SYNC.DEFER_BLOCKING 0x0 ;  /* 0x0000000000007b1d */ /* 0x000fe40000010000 */
[----:B------:R-:W-:-:S02]  /*1260*/  SHF.R.S32.HI R8, RZ, 0x1f, R7 ;  /* 0x0000001fff087819 */ /* 0x000fc40000011407 */
[----:B------:R-:W-:Y:S02]  /*1270*/  SHF.R.S32.HI R33, RZ, 0x1, R4 ;  /* 0x00000001ff217819 */ /* 0x000fe40000011404 */
[----:B------:R-:W-:Y:S01]  /*1280*/  LEA.HI R8, R8, R7, RZ, 0x4 ;  /* 0x0000000708087211 */ /* 0x000fe200078f20ff */
[----:B------:R-:W-:Y:S01]  /*1290*/  ULDC UR12, c[0x0][0x2a0] ;  /* 0x0000a800000c7ab9 */ /* 0x000fe20000000800 */
[----:B------:R-:W-:Y:S01]  /*12a0*/  IADD3 R49, R33, UR11, RZ ;  /* 0x0000000b21317c10 */ /* 0x000fe2000fffe0ff */
[----:B------:R-:W-:Y:S01]  /*12b0*/  ULDC.64 UR20, c[0x0][0x2b0] ;  /* 0x0000ac0000147ab9 */ /* 0x000fe20000000a00 */
[----:B------:R-:W-:Y:S01]  /*12c0*/  LOP3.LUT R8, R8, 0xfffffff0, RZ, 0xc0, !PT ;  /* 0xfffffff008087812 */ /* 0x000fe200078ec0ff */
[----:B------:R-:W-:Y:S01]  /*12d0*/  ULDC.64 UR22, c[0x0][0x2c8] ;  /* 0x0000b20000167ab9 */ /* 0x000fe20000000a00 */
[----:B------:R-:W-:Y:S01]  /*12e0*/  LOP3.LUT R7, R4, 0x7ffffffe, RZ, 0xc0, !PT ;  /* 0x7ffffffe04077812 */ /* 0x000fe200078ec0ff */
[----:B------:R-:W-:Y:S01]  /*12f0*/  BSSY B0, `(.L_x_2213) ;  /* 0x00000b1000007945 */ /* 0x000fe20003800000 */
[----:B------:R-:W-:Y:S01]  /*1300*/  SHF.L.U32 R3, R3, 0x5, RZ ;  /* 0x0000000503037819 */ /* 0x000fe200000006ff */
[----:B------:R-:W-:-:S02]  /*1310*/  VIADD R12, R8, UR11 ;  /* 0x0000000b080c7c36 */ /* 0x000fc40008000000 */
[----:B------:R-:W-:-:S03]  /*1320*/  IMAD.IADD R7, R6, 0x1, -R7 ;  /* 0x0000000106077824 */ /* 0x000fc600078e0a07 */
[----:B------:R-:W-:Y:S01]  /*1330*/  ISETP.GE.AND P0, PT, R49, R12, PT ;  /* 0x0000000c3100720c */ /* 0x000fe20003f06270 */
[----:B------:R-:W-:-:S04]  /*1340*/  IMAD.SHL.U32 R2, R7, 0x2, RZ ;  /* 0x0000000207027824 */ /* 0x000fc800078e00ff */
[----:B-1----:R-:W-:Y:S01]  /*1350*/  IMAD R11, R3, UR18, R2 ;  /* 0x00000012030b7c24 */ /* 0x002fe2000f8e0202 */
[----:B------:R-:W-:-:S07]  /*1360*/  ULDC.64 UR18, c[0x0][0x2d8] ;  /* 0x0000b60000127ab9 */ /* 0x000fce0000000a00 */
[----:B------:R-:W-:Y:S05]  /*1370*/  @P0 BRA `(.L_x_2214) ;  /* 0x0000000800a00947 */ /* 0x000fea0003800000 */
[----:B------:R-:W-:Y:S01]  /*1380*/  VIADD R10, R10, 0x20 ;  /* 0x000000200a0a7836 */ /* 0x000fe20000000000 */
[----:B------:R-:W1:Y:S01]  /*1390*/  S2R R35, SR_CTAID.X ;  /* 0x0000000000237919 */ /* 0x000e620000002500 */
[----:B------:R-:W1:Y:S01]  /*13a0*/  LDC.64 R54, c[0x0][0x2d8] ;  /* 0x0000b600ff367b82 */ /* 0x000e620000000a00 */
[----:B------:R-:W-:Y:S01]  /*13b0*/  ULDC UR7, c[0x0][0x2d0] ;  /* 0x0000b40000077ab9 */ /* 0x000fe20000000800 */
[----:B------:R-:W-:Y:S01]  /*13c0*/  LEA R4, R33, R0, 0x2 ;  /* 0x0000000021047211 */ /* 0x000fe200078e10ff */
[----:B------:R-:W-:Y:S01]  /*13d0*/  UIMAD UR6, UR13, UR7, UR8 ;  /* 0x000000070d0672a4 */ /* 0x000fe2000f8e0208 */
[----:B------:R-:W-:Y:S01]  /*13e0*/  LEA R10, R15, R10, 0x18 ;  /* 0x0000000a0f0a7211 */ /* 0x000fe200078ec0ff */
[----:B------:R-:W-:-:S03]  /*13f0*/  IMAD.U32 R2, RZ, RZ, UR7 ;  /* 0x00000007ff027e24 */ /* 0x000fc6000f8e00ff */
[----:B------:R-:W2:Y:S01]  /*1400*/  LDC.64 R14, c[0x0][0x2c8] ;  /* 0x0000b200ff0e7b82 */ /* 0x000ea20000000a00 */
[--C-:B0-----:R-:W-:Y:S01]  /*1410*/  IMAD R9, R2, UR6, R49.reuse ;  /* 0x0000000602097c24 */ /* 0x101fe2000f8e0231 */
[----:B------:R-:W-:Y:S01]  /*1420*/  ULDC.64 UR6, c[0x0][0x2b0] ;  /* 0x0000ac0000067ab9 */ /* 0x000fe20000000a00 */
[----:B------:R-:W-:Y:S01]  /*1430*/  LEA R7, R7, R10, 0x3 ;  /* 0x0000000a07077211 */ /* 0x000fe200078e18ff */
[----:B------:R-:W-:Y:S01]  /*1440*/  IMAD.U32 R10, RZ, RZ, UR6 ;  /* 0x00000006ff0a7e24 */ /* 0x000fe2000f8e00ff */
[----:B------:R-:W-:Y:S01]  /*1450*/  MOV R2, UR7 ;  /* 0x0000000700027c02 */ /* 0x000fe20008000f00 */
[----:B------:R-:W-:Y:S02]  /*1460*/  ULDC UR6, c[0x0][0x298] ;  /* 0x0000a60000067ab9 */ /* 0x000fe40000000800 */
[----:B------:R-:W0:Y:S01]  /*1470*/  LDC R48, c[0x0][0x2c0] ;  /* 0x0000b000ff307b82 */ /* 0x000e220000000800 */
[----:B------:R-:W-:Y:S01]  /*1480*/  IADD3 R10, P0, P1, R10, UR16, R49 ;  /* 0x000000100a0a7c10 */ /* 0x000fe2000f91e031 */
[----:B------:R-:W3:Y:S04]  /*1490*/  LDS.64 R16, [R7] ;  /* 0x0000000007107984 */ /* 0x000ee80000000a00 */
[----:B------:R-:W4:Y:S04]  /*14a0*/  LDS.64 R18, [R7+0x10] ;  /* 0x0000100007127984 */ /* 0x000f280000000a00 */
[----:B------:R-:W3:Y:S04]  /*14b0*/  LDS.64 R20, [R7+0x20] ;  /* 0x0000200007147984 */ /* 0x000ee80000000a00 */
[----:B------:R-:W3:Y:S01]  /*14c0*/  LDS.64 R22, [R7+0x30] ;  /* 0x0000300007167984 */ /* 0x000ee20000000a00 */
[----:B-1----:R-:W-:-:S03]  /*14d0*/  IMAD.WIDE R54, R35, 0x4, R54 ;  /* 0x0000000423367825 */ /* 0x002fc600078e0236 */
[----:B------:R-:W1:Y:S01]  /*14e0*/  LDS.64 R24, [R7+0x40] ;  /* 0x0000400007187984 */ /* 0x000e620000000a00 */
[----:B--2---:R-:W-:Y:S01]  /*14f0*/  IMAD.WIDE R14, R9, 0x4, R14 ;  /* 0x00000004090e7825 */ /* 0x004fe200078e020e */
[----:B------:R-:W-:Y:S02]  /*1500*/  SHF.R.S32.HI R9, RZ, 0x1f, R49 ;  /* 0x0000001fff097819 */ /* 0x000fe40000011431 */
[----:B------:R-:W2:Y:S01]  /*1510*/  LDS.64 R26, [R7+0x50] ;  /* 0x00005000071a7984 */ /* 0x000ea20000000a00 */
[----:B------:R-:W-:Y:S01]  /*1520*/  IMAD.MOV.U32 R8, RZ, RZ, R14 ;  /* 0x000000ffff087224 */ /* 0x000fe200078e000e */
[----:B------:R-:W-:Y:S01]  /*1530*/  IADD3.X R9, R2, UR17, R9, P0, P1 ;  /* 0x0000001102097c10 */ /* 0x000fe200087e2409 */
[----:B0-----:R-:W-:Y:S01]  /*1540*/  VIADD R48, R48, UR6 ;  /* 0x0000000630307c36 */ /* 0x001fe20008000000 */
[----:B------:R-:W0:Y:S01]  /*1550*/  LDS.64 R28, [R7+0x60] ;  /* 0x00006000071c7984 */ /* 0x000e220000000a00 */
[----:B------:R-:W-:-:S03]  /*1560*/  SHF.R.S32.HI R2, RZ, 0x1f, R11 ;  /* 0x0000001fff027819 */ /* 0x000fc6000001140b */
[----:B------:R5:W0:Y:S02]  /*1570*/  LDS.64 R30, [R7+0x70] ;  /* 0x00007000071e7984 */ /* 0x000a240000000a00 */
[----:B---345:R-:W-:-:S07]  /*1580*/  IMAD.MOV.U32 R7, RZ, RZ, R15 ;  /* 0x000000ffff077224 */ /* 0x038fce00078e000f */
.L_x_2218:
[----:B------:R-:W3:Y:S01]  /*1590*/  LDC R52, c[0x0][0x284] ;  /* 0x0000a100ff347b82 */ /* 0x000ee20000000800 */
[----:B0-----:R-:W-:Y:S02]  /*15a0*/  IABS R56, R49 ;  /* 0x0000003100387213 */ /* 0x001fe40000000000 */
[C---:B------:R-:W-:Y:S02]  /*15b0*/  ISETP.GE.AND P1, PT, R49.reuse, UR8, PT ;  /* 0x0000000831007c0c */ /* 0x040fe4000bf26270 */
[----:B------:R-:W-:Y:S01]  /*15c0*/  ISETP.GE.AND P2, PT, R49, RZ, PT ;  /* 0x000000ff3100720c */ /* 0x000fe20003f46270 */
[----:B------:R-:W-:-:S04]  /*15d0*/  IMAD.HI.U32 R46, R51, R56, RZ ;  /* 0x00000038332e7227 */ /* 0x000fc800078e00ff */
[----:B------:R-:W-:-:S06]  /*15e0*/  IMAD.MOV R61, RZ, RZ, -R46 ;  /* 0x000000ffff3d7224 */ /* 0x000fcc00078e0a2e */
[----:B------:R-:W4:Y:S01]  /*15f0*/  @!P1 LDC.64 R46, c[0x0][0x248] ;  /* 0x00009200ff2e9b82 */ /* 0x000f220000000a00 */
[----:B---3--:R-:W-:Y:S02]  /*1600*/  IABS R58, R52 ;  /* 0x00000034003a7213 */ /* 0x008fe40000000000 */
[----:B------:R-:W-:-:S03]  /*1610*/  ISETP.NE.AND P3, PT, R52, RZ, PT ;  /* 0x000000ff3400720c */ /* 0x000fc60003f65270 */
[----:B------:R-:W-:-:S05]  /*1620*/  IMAD R61, R58, R61, R56 ;  /* 0x0000003d3a3d7224 */ /* 0x000fca00078e0238 */
[----:B------:R-:W-:-:S13]  /*1630*/  ISETP.GT.U32.AND P0, PT, R13, R61, PT ;  /* 0x0000003d0d00720c */ /* 0x000fda0003f04070 */
[----:B------:R-:W-:-:S04]  /*1640*/  @!P0 IADD3 R61, R61, -R58, RZ ;  /* 0x8000003a3d3d8210 */ /* 0x000fc80007ffe0ff */
[----:B------:R-:W-:-:S13]  /*1650*/  ISETP.GT.U32.AND P0, PT, R13, R61, PT ;  /* 0x0000003d0d00720c */ /* 0x000fda0003f04070 */
[----:B------:R-:W-:-:S04]  /*1660*/  @!P0 IMAD.IADD R61, R61, 0x1, -R58 ;  /* 0x000000013d3d8824 */ /* 0x000fc800078e0a3a */
[----:B------:R-:W-:Y:S01]  /*1670*/  @!P2 IMAD.MOV R61, RZ, RZ, -R61 ;  /* 0x000000ffff3da224 */ /* 0x000fe200078e0a3d */
[----:B------:R-:W-:-:S04]  /*1680*/  @!P3 LOP3.LUT R61, RZ, R52, RZ, 0x33, !PT ;  /* 0x00000034ff3db212 */ /* 0x000fc800078e33ff */
[----:B------:R-:W-:-:S04]  /*1690*/  @!P1 SHF.L.U32 R53, R61, 0x2, RZ ;  /* 0x000000023d359819 */ /* 0x000fc800000006ff */
[----:B------:R-:W-:-:S04]  /*16a0*/  @!P1 IADD3 R56, P0, R11, R53, RZ ;  /* 0x000000350b389210 */ /* 0x000fc80007f1e0ff */
[----:B------:R-:W-:Y:S02]  /*16b0*/  @!P1 LEA.HI.X.SX32 R53, R53, R2, 0x1, P0 ;  /* 0x0000000235359211 */ /* 0x000fe400000f0eff */
[----:B----4-:R-:W-:-:S04]  /*16c0*/  @!P1 LEA R58, P0, R56, R46, 0x2 ;  /* 0x0000002e383a9211 */ /* 0x010fc800078010ff */
[----:B------:R-:W-:Y:S02]  /*16d0*/  @!P1 LEA.HI.X R59, R56, R47, R53, 0x2, P0 ;  /* 0x0000002f383b9211 */ /* 0x000fe400000f1435 */
[----:B------:R-:W3:Y:S01]  /*16e0*/  @!P1 LDC.64 R46, c[0x0][0x248] ;  /* 0x00009200ff2e9b82 */ /* 0x000ee20000000a00 */
[----:B------:R-:W-:Y:S02]  /*16f0*/  IMAD.IADD R61, R61, 0x1, R52 ;  /* 0x000000013d3d7824 */ /* 0x000fe400078e0234 */
[----:B------:R4:W5:Y:S02]  /*1700*/  @!P1 LDG.E.64 R14, desc[UR14][R58.64] ;  /* 0x0000000e3a0e9981 */ /* 0x000964000c1e1b00 */
[----:B------:R-:W-:-:S05]  /*1710*/  @!P1 IMAD.SHL.U32 R53, R61, 0x4, RZ ;  /* 0x000000043d359824 */ /* 0x000fca00078e00ff */
[----:B------:R-:W-:-:S04]  /*1720*/  @!P1 IADD3 R57, P0, R11, R53, RZ ;  /* 0x000000350b399210 */ /* 0x000fc80007f1e0ff */
[----:B------:R-:W-:Y:S02]  /*1730*/  @!P1 LEA.HI.X.SX32 R60, R53, R2, 0x1, P0 ;  /* 0x00000002353c9211 */ /* 0x000fe400000f0eff */
[----:B---3--:R-:W-:-:S04]  /*1740*/  @!P1 LEA R56, P0, R57, R46, 0x2 ;  /* 0x0000002e39389211 */ /* 0x008fc800078010ff */
[----:B------:R-:W-:Y:S02]  /*1750*/  @!P1 LEA.HI.X R57, R57, R47, R60, 0x2, P0 ;  /* 0x0000002f39399211 */ /* 0x000fe400000f143c */
[----:B------:R-:W3:Y:S01]  /*1760*/  @!P1 LDC.64 R46, c[0x0][0x248] ;  /* 0x00009200ff2e9b82 */ /* 0x000ee20000000a00 */
[----:B------:R-:W-:Y:S02]  /*1770*/  IADD3 R61, R61, R52, RZ ;  /* 0x000000343d3d7210 */ /* 0x000fe40007ffe0ff */
[----:B------:R1:W2:Y:S03]  /*1780*/  @!P1 LDG.E.64 R32, desc[UR14][R56.64] ;  /* 0x0000000e38209981 */ /* 0x0002a6000c1e1b00 */
[----:B------:R-:W-:-:S05]  /*1790*/  @!P1 IMAD.SHL.U32 R53, R61, 0x4, RZ ;  /* 0x000000043d359824 */ /* 0x000fca00078e00ff */
[----:B----4-:R-:W-:-:S04]  /*17a0*/  @!P1 IADD3 R59, P0, R11, R53, RZ ;  /* 0x000000350b3b9210 */ /* 0x010fc80007f1e0ff */
[----:B------:R-:W-:Y:S02]  /*17b0*/  @!P1 LEA.HI.X.SX32 R60, R53, R2, 0x1, P0 ;  /* 0x00000002353c9211 */ /* 0x000fe400000f0eff */
[----:B---3--:R-:W-:-:S04]  /*17c0*/  @!P1 LEA R58, P0, R59, R46, 0x2 ;  /* 0x0000002e3b3a9211 */ /* 0x008fc800078010ff */
[----:B------:R-:W-:Y:S02]  /*17d0*/  @!P1 LEA.HI.X R59, R59, R47, R60, 0x2, P0 ;  /* 0x0000002f3b3b9211 */ /* 0x000fe400000f143c */
[----:B------:R-:W3:Y:S01]  /*17e0*/  @!P1 LDC.64 R46, c[0x0][0x248] ;  /* 0x00009200ff2e9b82 */ /* 0x000ee20000000a00 */
[----:B------:R-:W-:Y:S02]  /*17f0*/  IMAD.IADD R61, R61, 0x1, R52 ;  /* 0x000000013d3d7824 */ /* 0x000fe400078e0234 */
[----:B------:R4:W5:Y:S03]  /*1800*/  @!P1 LDG.E.64 R34, desc[UR14][R58.64] ;  /* 0x0000000e3a229981 */ /* 0x000966000c1e1b00 */
[----:B------:R-:W-:-:S04]  /*1810*/  @!P1 SHF.L.U32 R53, R61, 0x2, RZ ;  /* 0x000000023d359819 */ /* 0x000fc800000006ff */
[----:B-1----:R-:W-:-:S04]  /*1820*/  @!P1 IADD3 R57, P0, R11, R53, RZ ;  /* 0x000000350b399210 */ /* 0x002fc80007f1e0ff */
[----:B------:R-:W-:Y:S02]  /*1830*/  @!P1 LEA.HI.X.SX32 R60, R53, R2, 0x1, P0 ;  /* 0x00000002353c9211 */ /* 0x000fe400000f0eff */
[----:B---3--:R-:W-:-:S04]  /*1840*/  @!P1 LEA R56, P0, R57, R46, 0x2 ;  /* 0x0000002e39389211 */ /* 0x008fc800078010ff */
[----:B------:R-:W-:Y:S02]  /*1850*/  @!P1 LEA.HI.X R57, R57, R47, R60, 0x2, P0 ;  /* 0x0000002f39399211 */ /* 0x000fe400000f143c */
[----:B------:R-:W1:Y:S01]  /*1860*/  @!P1 LDC.64 R46, c[0x0][0x248] ;  /* 0x00009200ff2e9b82 */ /* 0x000e620000000a00 */
[----:B------:R-:W-:Y:S02]  /*1870*/  IMAD.IADD R61, R61, 0x1, R52 ;  /* 0x000000013d3d7824 */ /* 0x000fe400078e0234 */
[----:B------:R3:W5:Y:S02]  /*1880*/  @!P1 LDG.E.64 R36, desc[UR14][R56.64] ;  /* 0x0000000e38249981 */ /* 0x000764000c1e1b00 */
[----:B------:R-:W-:-:S05]  /*1890*/  @!P1 IMAD.SHL.U32 R53, R61, 0x4, RZ ;  /* 0x000000043d359824 */ /* 0x000fca00078e00ff */
[----:B----4-:R-:W-:-:S04]  /*18a0*/  @!P1 IADD3 R59, P0, R11, R53, RZ ;  /* 0x000000350b3b9210 */ /* 0x010fc80007f1e0ff */
[----:B------:R-:W-:Y:S02]  /*18b0*/  @!P1 LEA.HI.X.SX32 R60, R53, R2, 0x1, P0 ;  /* 0x00000002353c9211 */ /* 0x000fe400000f0eff */
[----:B-1----:R-:W-:-:S04]  /*18c0*/  @!P1 LEA R58, P0, R59, R46, 0x2 ;  /* 0x0000002e3b3a9211 */ /* 0x002fc800078010ff */
[----:B------:R-:W-:Y:S02]  /*18d0*/  @!P1 LEA.HI.X R59, R59, R47, R60, 0x2, P0 ;  /* 0x0000002f3b3b9211 */ /* 0x000fe400000f143c */
[----:B------:R-:W1:Y:S01]  /*18e0*/  @!P1 LDC.64 R46, c[0x0][0x248] ;  /* 0x00009200ff2e9b82 */ /* 0x000e620000000a00 */
[----:B------:R-:W-:Y:S02]  /*18f0*/  IADD3 R61, R61, R52, RZ ;  /* 0x000000343d3d7210 */ /* 0x000fe40007ffe0ff */
[----:B------:R4:W5:Y:S03]  /*1900*/  @!P1 LDG.E.64 R38, desc[UR14][R58.64] ;  /* 0x0000000e3a269981 */ /* 0x000966000c1e1b00 */
[C---:B------:R-:W-:Y:S02]  /*1910*/  @!P1 IMAD.SHL.U32 R53, R61.reuse, 0x4, RZ ;  /* 0x000000043d359824 */ /* 0x040fe400078e00ff */
[----:B------:R-:W-:-:S03]  /*1920*/  IMAD.IADD R61, R61, 0x1, R52 ;  /* 0x000000013d3d7824 */ /* 0x000fc600078e0234 */
[----:B---3--:R-:W-:Y:S02]  /*1930*/  @!P1 IADD3 R57, P0, R11, R53, RZ ;  /* 0x000000350b399210 */ /* 0x008fe40007f1e0ff */
[----:B------:R-:W-:Y:S02]  /*1940*/  IADD3 R52, R61, R52, RZ ;  /* 0x000000343d347210 */ /* 0x000fe40007ffe0ff */
[----:B------:R-:W-:-:S03]  /*1950*/  @!P1 LEA.HI.X.SX32 R60, R53, R2, 0x1, P0 ;  /* 0x00000002353c9211 */ /* 0x000fc600000f0eff */
[----:B------:R-:W-:Y:S01]  /*1960*/  @!P1 IMAD.SHL.U32 R52, R52, 0x4, RZ ;  /* 0x0000000434349824 */ /* 0x000fe200078e00ff */
[----:B-1----:R-:W-:-:S04]  /*1970*/  @!P1 LEA R56, P0, R57, R46, 0x2 ;  /* 0x0000002e39389211 */ /* 0x002fc800078010ff */
[----:B------:R-:W-:Y:S02]  /*1980*/  @!P1 LEA.HI.X R57, R57, R47, R60, 0x2, P0 ;  /* 0x0000002f39399211 */ /* 0x000fe400000f143c */
[----:B------:R-:W1:Y:S01]  /*1990*/  @!P1 LDC.64 R46, c[0x0][0x248] ;  /* 0x00009200ff2e9b82 */ /* 0x000e620000000a00 */
[----:B------:R-:W-:Y:S01]  /*19a0*/  @!P1 IADD3 R53, P0, R11, R52, RZ ;  /* 0x000000340b359210 */ /* 0x000fe20007f1e0ff */
[----:B------:R-:W-:Y:S01]  /*19b0*/  @!P1 IMAD.SHL.U32 R61, R61, 0x4, RZ ;  /* 0x000000043d3d9824 */ /* 0x000fe200078e00ff */
[----:B------:R-:W3:Y:S02]  /*19c0*/  @!P1 LDG.E.64 R40, desc[UR14][R56.64] ;  /* 0x0000000e38289981 */ /* 0x000ee4000c1e1b00 */
[----:B----4-:R-:W-:Y:S02]  /*19d0*/  @!P1 LEA.HI.X.SX32 R58, R52, R2, 0x1, P0 ;  /* 0x00000002343a9211 */ /* 0x010fe400000f0eff */
[----:B-1----:R-:W-:-:S04]  /*19e0*/  @!P1 LEA R52, P0, R53, R46, 0x2 ;  /* 0x0000002e35349211 */ /* 0x002fc800078010ff */
[----:B------:R-:W-:Y:S02]  /*19f0*/  @!P1 LEA.HI.X R53, R53, R47, R58, 0x2, P0 ;  /* 0x0000002f35359211 */ /* 0x000fe400000f143a */
[----:B------:R-:W1:Y:S01]  /*1a00*/  @!P1 LDC.64 R46, c[0x0][0x248] ;  /* 0x00009200ff2e9b82 */ /* 0x000e620000000a00 */
[----:B------:R-:W-:Y:S02]  /*1a10*/  ISETP.NE.U32.AND P0, PT, RZ, UR20, PT ;  /* 0x00000014ff007c0c */ /* 0x000fe4000bf05070 */
[----:B------:R-:W-:Y:S01]  /*1a20*/  @!P1 IADD3 R58, P2, R11, R61, RZ ;  /* 0x0000003d0b3a9210 */ /* 0x000fe20007f5e0ff */
[----:B------:R-:W4:Y:S01]  /*1a30*/  @!P1 LDG.E.64 R44, desc[UR14][R52.64] ;  /* 0x0000000e342c9981 */ /* 0x000f22000c1e1b00 */
[----:B------:R-:W-:Y:S02]  /*1a40*/  ISETP.NE.AND.EX P0, PT, RZ, UR21, PT, P0 ;  /* 0x00000015ff007c0c */ /* 0x000fe4000bf05300 */
[----:B------:R-:W-:Y:S02]  /*1a50*/  @!P1 LEA.HI.X.SX32 R61, R61, R2, 0x1, P2 ;  /* 0x000000023d3d9211 */ /* 0x000fe400010f0eff */
[----:B-1----:R-:W-:-:S04]  /*1a60*/  @!P1 LEA R46, P2, R58, R46, 0x2 ;  /* 0x0000002e3a2e9211 */ /* 0x002fc800078410ff */
[----:B------:R-:W-:-:S05]  /*1a70*/  @!P1 LEA.HI.X R47, R58, R47, R61, 0x2, P2 ;  /* 0x0000002f3a2f9211 */ /* 0x000fca00010f143d */
[----:B------:R1:W0:Y:S02]  /*1a80*/  @!P1 LDG.E.64 R42, desc[UR14][R46.64] ;  /* 0x0000000e2e2a9981 */ /* 0x000224000c1e1b00 */
[----:B-1----:R-:W-:Y:S01]  /*1a90*/  @P0 MOV R46, R10 ;  /* 0x0000000a002e0202 */ /* 0x002fe20000000f00 */
[----:B------:R-:W-:-:S05]  /*1aa0*/  @P0 IMAD.MOV.U32 R47, RZ, RZ, R9 ;  /* 0x000000ffff2f0224 */ /* 0x000fca00078e0009 */
[----:B------:R-:W4:Y:S01]  /*1ab0*/  @P0 LDG.E.U8 R58, desc[UR14][R46.64] ;  /* 0x0000000e2e3a0981 */ /* 0x000f22000c1e1100 */
[----:B------:R-:W-:Y:S01]  /*1ac0*/  UMOV UR6, 0xffffffff ;  /* 0xffffffff00067882 */ /* 0x000fe20000000000 */
[----:B--2---:R-:W-:Y:S01]  /*1ad0*/  FMUL.FTZ R57, R18, R32 ;  /* 0x0000002012397220 */ /* 0x004fe20000410000 */
[----:B------:R-:W-:-:S03]  /*1ae0*/  FMUL.FTZ R56, R19, R33 ;  /* 0x0000002113387220 */ /* 0x000fc60000410000 */
[----:B-----5:R-:W-:Y:S01]  /*1af0*/  FFMA.FTZ R57, R16, R14, R57 ;  /* 0x0000000e10397223 */ /* 0x020fe20000010039 */
[----:B------:R-:W-:-:S03]  /*1b00*/  FFMA.FTZ R56, R17, R15, R56 ;  /* 0x0000000f11387223 */ /* 0x000fc60000010038 */
[----:B------:R-:W-:Y:S01]  /*1b10*/  FFMA.FTZ R57, R20, R34, R57 ;  /* 0x0000002214397223 */ /* 0x000fe20000010039 */
[----:B------:R-:W-:-:S03]  /*1b20*/  FFMA.FTZ R56, R21, R35, R56 ;  /* 0x0000002315387223 */ /* 0x000fc60000010038 */
[----:B------:R-:W-:Y:S01]  /*1b30*/  FFMA.FTZ R57, R22, R36, R57 ;  /* 0x0000002416397223 */ /* 0x000fe20000010039 */
[----:B------:R-:W-:-:S03]  /*1b40*/  FFMA.FTZ R56, R23, R37, R56 ;  /* 0x0000002517387223 */ /* 0x000fc60000010038 */
[----:B------:R-:W-:Y:S01]  /*1b50*/  FFMA.FTZ R57, R24, R38, R57 ;  /* 0x0000002618397223 */ /* 0x000fe20000010039 */
[----:B------:R-:W-:-:S03]  /*1b60*/  FFMA.FTZ R56, R25, R39, R56 ;  /* 0x0000002719387223 */ /* 0x000fc60000010038 */
[----:B---3--:R-:W-:Y:S01]  /*1b70*/  FFMA.FTZ R57, R26, R40, R57 ;  /* 0x000000281a397223 */ /* 0x008fe20000010039 */
[----:B------:R-:W-:-:S03]  /*1b80*/  FFMA.FTZ R56, R27, R41, R56 ;  /* 0x000000291b387223 */ /* 0x000fc60000010038 */
[----:B0-----:R-:W-:Y:S01]  /*1b90*/  FFMA.FTZ R57, R28, R42, R57 ;  /* 0x0000002a1c397223 */ /* 0x001fe20000010039 */
[----:B------:R-:W-:-:S03]  /*1ba0*/  FFMA.FTZ R56, R29, R43, R56 ;  /* 0x0000002b1d387223 */ /* 0x000fc60000010038 */
[----:B----4-:R-:W-:Y:S01]  /*1bb0*/  FFMA.FTZ R57, R30, R44, R57 ;  /* 0x0000002c1e397223 */ /* 0x010fe20000010039 */
[----:B------:R-:W-:-:S04]  /*1bc0*/  FFMA.FTZ R56, R31, R45, R56 ;  /* 0x0000002d1f387223 */ /* 0x000fc80000010038 */
[----:B------:R-:W-:Y:S01]  /*1bd0*/  FADD.FTZ R56, R57, R56 ;  /* 0x0000003839387221 */ /* 0x000fe20000010000 */
[----:B------:R-:W-:Y:S01]  /*1be0*/  ISETP.NE.AND P0, PT, R58, RZ, P0 ;  /* 0x000000ff3a00720c */ /* 0x000fe20000705270 */
[----:B------:R-:W-:-:S12]  /*1bf0*/  BRA.DIV UR6, `(.L_x_2215) ;  /* 0x0000003606407947 */ /* 0x000fd8000b800000 */
[----:B------:R0:W1:Y:S02]  /*1c00*/  SHFL.BFLY PT, R53, R56, 0x1, 0x1f ;  /* 0x0c201f0038357f89 */ /* 0x00006400000e0000 */
.L_x_2267:
        /* <DEDUP_REMOVED lines=10> */
[----:B------:R-:W-:Y:S01]  /*1cb0*/  @P2 IMAD.MOV.U32 R46, RZ, RZ, R8 ;  /* 0x000000ffff2e2224 */ /* 0x000fe200078e0008 */
[----:B------:R-:W-:-:S05]  /*1cc0*/  @P2 MOV R47, R7 ;  /* 0x00000007002f2202 */ /* 0x000fca0000000f00 */
[----:B------:R-:W2:Y:S04]  /*1cd0*/  @P2 LDG.E R46, desc[UR14][R46.64] ;  /* 0x0000000e2e2e2981 */ /* 0x000ea8000c1e1900 */
[----:B0-----:R-:W3:Y:S01]  /*1ce0*/  @P1 LDG.E R56, desc[UR14][R54.64] ;  /* 0x0000000e36381981 */ /* 0x001ee2000c1e1900 */
        /* <DEDUP_REMOVED lines=8> */
.L_x_2217:
[----:B------:R-:W-:Y:S05]  /*1d70*/  BSYNC B1 ;  /* 0x0000000000017941 */ /* 0x000fea0003800000 */
.L_x_2216:
        /* <DEDUP_REMOVED lines=8> */
.L_x_2214:
[----:B------:R-:W-:Y:S05]  /*1e00*/  BSYNC B0 ;  /* 0x0000000000007941 */ /* 0x000fea0003800000 */
.L_x_2213:
        /* <DEDUP_REMOVED lines=8> */
[----:B------:R1:W2:Y:S02]  /*1e90*/  SHFL.BFLY PT, R53, R8, 0x2, 0x1f ;  /* 0x0c401f0008357f89 */ /* 0x0002a400000e0000 */
.L_x_2273:
[----:B------:R-:W-:Y:S01]  /*1ea0*/  SHF.R.S32.HI R7, RZ, 0x1f, R6 ;  /* 0x0000001fff077819 */ /* 0x000fe20000011406 */
[----:B------:R-:W-:Y:S05]  /*1eb0*/  WARPSYNC.ALL ;  /* 0x0000000000007948 */ /* 0x000fea0003800000 */
[----:B------:R-:W-:Y:S02]  /*1ec0*/  LEA.HI R2, R7, R6, RZ, 0x5 ;  /* 0x0000000607027211 */ /* 0x000fe400078f28ff */
[----:B--2---:R-:W-:Y:S02]  /*1ed0*/  FMNMX.FTZ R53, R8, R53, !PT ;  /* 0x0000003508357209 */ /* 0x004fe40007810000 */
[----:B0-----:R-:W-:-:S05]  /*1ee0*/  LOP3.LUT R9, R2, 0xffffffe0, RZ, 0xc0, !PT ;  /* 0xffffffe002097812 */ /* 0x001fca00078ec0ff */
[----:B------:R-:W-:-:S05]  /*1ef0*/  IMAD.IADD R9, R6, 0x1, -R9 ;  /* 0x0000000106097824 */ /* 0x000fca00078e0a09 */
[----:B------:R-:W-:-:S13]  /*1f00*/  ISETP.NE.AND P0, PT, R9, RZ, PT ;  /* 0x000000ff0900720c */ /* 0x000fda0003f05270 */
[----:B------:R-:W0:Y:S01]  /*1f10*/  @!P0 S2R R4, SR_CgaCtaId ;  /* 0x0000000000048919 */ /* 0x000e220000008800 */
[----:B------:R-:W-:Y:S02]  /*1f20*/  @!P0 MOV R11, 0x400 ;  /* 0x00000400000b8802 */ /* 0x000fe40000000f00 */
[----:B------:R-:W-:Y:S02]  /*1f30*/  @!P0 SHF.R.S32.HI R2, RZ, 0x5, R2 ;  /* 0x00000005ff028819 */ /* 0x000fe40000011402 */
[----:B0-----:R-:W-:-:S04]  /*1f40*/  @!P0 LEA R11, R4, R11, 0x18 ;  /* 0x0000000b040b8211 */ /* 0x001fc800078ec0ff */
[----:B------:R-:W-:-:S05]  /*1f50*/  @!P0 LEA R2, R2, R11, 0x2 ;  /* 0x0000000b02028211 */ /* 0x000fca00078e10ff */
[----:B------:R0:W-:Y:S01]  /*1f60*/  @!P0 STS [R2], R53 ;  /* 0x0000003502008388 */ /* 0x0001e20000000800 */
[----:B------:R-:W-:Y:S01]  /*1f70*/  BAR.SYNC.DEFER_BLOCKING 0x0 ;  /* 0x0000000000007b1d */ /* 0x000fe20000010000 */
[----:B------:R-:W-:Y:S01]  /*1f80*/  ISETP.GT.AND P0, PT, R9, 0x3, PT ;  /* 0x000000030900780c */ /* 0x000fe20003f04270 */
[----:B------:R-:W-:Y:S01]  /*1f90*/  IMAD.MOV.U32 R12, RZ, RZ, RZ ;  /* 0x000000ffff0c7224 */ /* 0x000fe200078e00ff */
[----:B------:R-:W-:-:S03]  /*1fa0*/  IADD3 R10, R6, UR11, RZ ;  /* 0x0000000b060a7c10 */ /* 0x000fc6000fffe0ff */
[----:B------:R-:W-:Y:S01]  /*1fb0*/  ULDC.64 UR12, c[0x0][0x2b0] ;  /* 0x0000ac00000c7ab9 */ /* 0x000fe20000000a00 */
[----:B------:R-:W-:Y:S01]  /*1fc0*/  ISETP.GT.AND P1, PT, R10, UR8, PT ;  /* 0x000000080a007c0c */ /* 0x000fe2000bf24270 */
[----:B------:R-:W-:Y:S06]  /*1fd0*/  BSSY B0, `(.L_x_2220) ;  /* 0x0000029000007945 */ /* 0x000fec0003800000 */
[----:B------:R-:W2:Y:S01]  /*1fe0*/  @!P0 S2R R11, SR_CgaCtaId ;  /* 0x00000000000b8919 */ /* 0x000ea20000008800 */
[----:B0-----:R-:W-:-:S04]  /*1ff0*/  @!P0 MOV R2, 0x400 ;  /* 0x0000040000028802 */ /* 0x001fc80000000f00 */
[----:B--2---:R-:W-:Y:S01]  /*2000*/  @!P0 LEA R4, R11, R2, 0x18 ;  /* 0x000000020b048211 */ /* 0x004fe200078ec0ff */
[----:B------:R-:W-:-:S04]  /*2010*/  IMAD.MOV.U32 R2, RZ, RZ, -0x800001 ;  /* 0xff7fffffff027424 */ /* 0x000fc800078e00ff */
[----:B------:R-:W-:-:S05]  /*2020*/  @!P0 IMAD R9, R9, 0x4, R4 ;  /* 0x0000000409098824 */ /* 0x000fca00078e0204 */
[----:B------:R-:W0:Y:S04]  /*2030*/  @!P0 LDS R2, [R9] ;  /* 0x0000000009028984 */ /* 0x000e280000000800 */
[----:B0-----:R-:W0:Y:S02]  /*2040*/  SHFL.BFLY PT, R11, R2, 0x2, 0x1f ;  /* 0x0c401f00020b7f89 */ /* 0x001e2400000e0000 */
[----:B0-----:R-:W-:-:S05]  /*2050*/  FMNMX.FTZ R11, R11, R2, !PT ;  /* 0x000000020b0b7209 */ /* 0x001fca0007810000 */
[----:B------:R-:W0:Y:S02]  /*2060*/  SHFL.BFLY PT, R4, R11, 0x1, 0x1f ;  /* 0x0c201f000b047f89 */ /* 0x000e2400000e0000 */
[----:B0-----:R-:W-:-:S05]  /*2070*/  FMNMX.FTZ R4, R11, R4, !PT ;  /* 0x000000040b047209 */ /* 0x001fca0007810000 */
[----:B------:R0:W2:Y:S01]  /*2080*/  SHFL.IDX PT, R13, R4, RZ, 0x1f ;  /* 0x00001fff040d7589 */ /* 0x0000a200000e0000 */
[----:B------:R-:W-:Y:S05]  /*2090*/  @P1 BRA `(.L_x_2221) ;  /* 0x0000000000701947 */ /* 0x000fea0003800000 */
[----:B------:R-:W-:Y:S01]  /*20a0*/  ULDC.64 UR6, c[0x0][0x2b0] ;  /* 0x0000ac0000067ab9 */ /* 0x000fe20000000a00 */
[----:B------:R-:W-:Y:S01]  /*20b0*/  IMAD.MOV.U32 R12, RZ, RZ, RZ ;  /* 0x000000ffff0c7224 */ /* 0x000fe200078e00ff */
[----:B------:R-:W-:Y:S02]  /*20c0*/  ISETP.NE.U32.AND P0, PT, RZ, UR6, PT ;  /* 0x00000006ff007c0c */ /* 0x000fe4000bf05070 */
[----:B------:R-:W-:Y:S02]  /*20d0*/  MOV R2, R10 ;  /* 0x0000000a00027202 */ /* 0x000fe40000000f00 */
[----:B------:R-:W-:-:S13]  /*20e0*/  ISETP.NE.AND.EX P0, PT, RZ, UR7, PT, P0 ;  /* 0x00000007ff007c0c */ /* 0x000fda000bf05300 */
.L_x_2225:
[----:B------:R-:W-:Y:S01]  /*20f0*/  VIADD R9, R2, -UR11 ;  /* 0x8000000b02097c36 */ /* 0x000fe20008000000 */
[----:B------:R-:W-:Y:S03]  /*2100*/  BSSY B1, `(.L_x_2222) ;  /* 0x0000010000017945 */ /* 0x000fe60003800000 */
[----:B------:R-:W-:Y:S01]  /*2110*/  IMAD R14, R9, 0x4, R0 ;  /* 0x00000004090e7824 */ /* 0x000fe200078e0200 */
[----:B------:R-:W-:Y:S06]  /*2120*/  @!P0 BRA `(.L_x_2223) ;  /* 0x0000000000248947 */ /* 0x000fec0003800000 */
[----:B------:R-:W-:Y:S01]  /*2130*/  MOV R9, UR12 ;  /* 0x0000000c00097c02 */ /* 0x000fe20008000f00 */
[----:B------:R-:W-:Y:S01]  /*2140*/  IMAD.U32 R11, RZ, RZ, UR13 ;  /* 0x0000000dff0b7e24 */ /* 0x000fe2000f8e00ff */
[----:B0-----:R-:W-:Y:S02]  /*2150*/  SHF.R.S32.HI R4, RZ, 0x1f, R2 ;  /* 0x0000001fff047819 */ /* 0x001fe40000011402 */
[----:B-1----:R-:W-:-:S04]  /*2160*/  IADD3 R8, P2, P3, R2, UR16, R9 ;  /* 0x0000001002087c10 */ /* 0x002fc8000fb5e009 */
[----:B------:R-:W-:-:S05]  /*2170*/  IADD3.X R9, R4, UR17, R11, P2, P3 ;  /* 0x0000001104097c10 */ /* 0x000fca00097e640b */
[----:B------:R-:W3:Y:S02]  /*2180*/  LDG.E.U8 R8, desc[UR14][R8.64] ;  /* 0x0000000e08087981 */ /* 0x000ee4000c1e1100 */
[----:B---3--:R-:W-:-:S13]  /*2190*/  ISETP.NE.AND P2, PT, R8, RZ, PT ;  /* 0x000000ff0800720c */ /* 0x008fda0003f45270 */
[----:B------:R-:W-:Y:S01]  /*21a0*/  @P2 IMAD.MOV.U32 R11, RZ, RZ, RZ ;  /* 0x000000ffff0b2224 */ /* 0x000fe200078e00ff */
[----:B------:R-:W-:Y:S06]  /*21b0*/  @P2 BRA `(.L_x_2224) ;  /* 0x0000000000102947 */ /* 0x000fec0003800000 */
.L_x_2223:
[----:B0-----:R-:W2:Y:S02]  /*21c0*/  LDS R4, [R14] ;  /* 0x000000000e047984 */ /* 0x001ea40000000800 */
[----:B--2---:R-:W-:-:S04]  /*21d0*/  FADD.FTZ R4, -R13, R4 ;  /* 0x000000040d047221 */ /* 0x004fc80000010100 */
[----:B------:R-:W-:-:S04]  /*21e0*/  FMUL.FTZ R4, R4, 1.4426950216293334961 ;  /* 0x3fb8aa3b04047820 */ /* 0x000fc80000410000 */
[----:B------:R0:W3:Y:S03]  /*21f0*/  MUFU.EX2 R11, R4 ;  /* 0x00000004000b7308 */ /* 0x0000e60000000800 */
.L_x_2224:
[----:B------:R-:W-:Y:S05]  /*2200*/  BSYNC B1 ;  /* 0x0000000000017941 */ /* 0x000fea0003800000 */
.L_x_2222:
[----:B---3--:R3:W-:Y:S01]  /*2210*/  STS [R14], R11 ;  /* 0x0000000b0e007388 */ /* 0x0087e20000000800 */
[----:B------:R-:W-:Y:S01]  /*2220*/  IADD3 R2, R2, 0x80, RZ ;  /* 0x0000008002027810 */ /* 0x000fe20007ffe0ff */
[----:B------:R-:W-:-:S03]  /*2230*/  FADD.FTZ R12, R11, R12 ;  /* 0x0000000c0b0c7221 */ /* 0x000fc60000010000 */
[----:B------:R-:W-:-:S13]  /*2240*/  ISETP.GT.AND P2, PT, R2, UR8, PT ;  /* 0x0000000802007c0c */ /* 0x000fda000bf44270 */
[----:B---3--:R-:W-:Y:S05]  /*2250*/  @!P2 BRA `(.L_x_2225) ;  /* 0xfffffffc00a4a947 */ /* 0x008fea000383ffff */
.L_x_2221:
[----:B------:R-:W-:Y:S05]  /*2260*/  BSYNC B0 ;  /* 0x0000000000007941 */ /* 0x000fea0003800000 */
.L_x_2220:
[----:B------:R-:W3:Y:S01]  /*2270*/  SHFL.BFLY PT, R9, R12, 0x10, 0x1f ;  /* 0x0e001f000c097f89 */ /* 0x000ee200000e0000 */
[----:B-1----:R-:W-:Y:S01]  /*2280*/  LOP3.LUT P0, R8, R6, 0x1f, RZ, 0xc0, !PT ;  /* 0x0000001f06087812 */ /* 0x002fe2000780c0ff */
[----:B------:R-:W-:Y:S01]  /*2290*/  ULDC.U8 UR5, c[0x0][0x31c] ;  /* 0x0000c70000057ab9 */ /* 0x000fe20000000000 */
[----:B------:R-:W-:Y:S01]  /*22a0*/  UMOV UR6, URZ ;  /* 0x0000003f00067c82 */ /* 0x000fe20008000000 */
[----:B------:R-:W-:Y:S01]  /*22b0*/  UMOV UR7, URZ ;  /* 0x0000003f00077c82 */ /* 0x000fe20008000000 */
[----:B------:R-:W-:-:S09]  /*22c0*/  ISETP.GT.U32.AND P2, PT, R8, 0x3, PT ;  /* 0x000000030800780c */ /* 0x000fd20003f44070 */
[----:B------:R-:W1:Y:S04]  /*22d0*/  @!P0 S2R R15, SR_CgaCtaId ;  /* 0x00000000000f8919 */ /* 0x000e680000008800 */
[----:B------:R-:W4:Y:S01]  /*22e0*/  @!P2 S2R R17, SR_CgaCtaId ;  /* 0x000000000011a919 */ /* 0x000f220000008800 */
[----:B---3--:R-:W-:Y:S01]  /*22f0*/  FADD.FTZ R9, R9, R12 ;  /* 0x0000000c09097221 */ /* 0x008fe20000010000 */
[----:B------:R-:W-:-:S04]  /*2300*/  @!P0 MOV R12, 0x400 ;  /* 0x00000400000c8802 */ /* 0x000fc80000000f00 */
[----:B------:R-:W3:Y:S02]  /*2310*/  SHFL.BFLY PT, R2, R9, 0x8, 0x1f ;  /* 0x0d001f0009027f89 */ /* 0x000ee400000e0000 */
[----:B---3--:R-:W-:Y:S01]  /*2320*/  FADD.FTZ R2, R9, R2 ;  /* 0x0000000209027221 */ /* 0x008fe20000010000 */
[----:B------:R-:W-:-:S04]  /*2330*/  @!P0 SHF.R.U32.HI R9, RZ, 0x3, R6 ;  /* 0x00000003ff098819 */ /* 0x000fc80000011606 */
[----:B------:R-:W3:Y:S01]  /*2340*/  SHFL.BFLY PT, R11, R2, 0x4, 0x1f ;  /* 0x0c801f00020b7f89 */ /* 0x000ee200000e0000 */
[----:B------:R-:W-:Y:S01]  /*2350*/  @!P0 LOP3.LUT R9, R9, 0x1ffffffc, RZ, 0xc0, !PT ;  /* 0x1ffffffc09098812 */ /* 0x000fe200078ec0ff */
[----:B---3--:R-:W-:Y:S01]  /*2360*/  FADD.FTZ R11, R2, R11 ;  /* 0x0000000b020b7221 */ /* 0x008fe20000010000 */
[----:B-1----:R-:W-:Y:S02]  /*2370*/  @!P0 LEA R2, R15, R12, 0x18 ;  /* 0x0000000c0f028211 */ /* 0x002fe400078ec0ff */
[----:B------:R-:W-:Y:S02]  /*2380*/  @!P2 MOV R12, 0x400 ;  /* 0x00000400000ca802 */ /* 0x000fe40000000f00 */
[----:B0-----:R-:W0:Y:S01]  /*2390*/  SHFL.BFLY PT, R4, R11, 0x2, 0x1f ;  /* 0x0c401f000b047f89 */ /* 0x001e2200000e0000 */
[----:B------:R-:W-:Y:S01]  /*23a0*/  @!P0 IMAD.IADD R2, R2, 0x1, R9 ;  /* 0x0000000102028824 */ /* 0x000fe200078e0209 */
[----:B----4-:R-:W-:-:S05]  /*23b0*/  @!P2 LEA R17, R17, R12, 0x18 ;  /* 0x0000000c1111a211 */ /* 0x010fca00078ec0ff */
[----:B------:R-:W-:Y:S02]  /*23c0*/  @!P2 IMAD R8, R8, 0x4, R17 ;  /* 0x000000040808a824 */ /* 0x000fe400078e0211 */
[----:B0-----:R-:W-:-:S05]  /*23d0*/  FADD.FTZ R4, R11, R4 ;  /* 0x000000040b047221 */ /* 0x001fca0000010000 */
[----:B--2---:R-:W0:Y:S02]  /*23e0*/  SHFL.BFLY PT, R13, R4, 0x1, 0x1f ;  /* 0x0c201f00040d7f89 */ /* 0x004e2400000e0000 */
        /* <DEDUP_REMOVED lines=21> */
.L_x_2226:
[----:B------:R-:W-:Y:S01]  /*2540*/  ULDC.64 UR12, c[0x0][0x310] ;  /* 0x0000c400000c7ab9 */ /* 0x000fe20000000a00 */
[----:B------:R-:W-:Y:S04]  /*2550*/  BSSY B0, `(.L_x_2227) ;  /* 0x0000012000007945 */ /* 0x000fe80003800000 */
[----:B------:R-:W-:Y:S05]  /*2560*/  @P1 BRA `(.L_x_2228) ;  /* 0x0000000000401947 */ /* 0x000fea0003800000 */
[----:B0-----:R-:W-:-:S04]  /*2570*/  FADD.FTZ R2, R9, 9.9999999747524270788e-07 ;  /* 0x358637bd09027421 */ /* 0x001fc80000010000 */
[----:B------:R0:W1:Y:S03]  /*2580*/  MUFU.RCP R11, R2 ;  /* 0x00000002000b7308 */ /* 0x0000660000001000 */
.L_x_2230:
[----:B01----:R-:W-:-:S05]  /*2590*/  IADD3 R9, R10, -UR11, RZ ;  /* 0x8000000b0a097c10 */ /* 0x003fca000fffe0ff */
        /* <DEDUP_REMOVED lines=10> */
.L_x_2229:
[----:B------:R-:W-:-:S05]  /*2640*/  VIADD R10, R10, 0x80 ;  /* 0x000000800a0a7836 */ /* 0x000fca0000000000 */
[----:B------:R-:W-:-:S13]  /*2650*/  ISETP.GT.AND P1, PT, R10, UR8, PT ;  /* 0x000000080a007c0c */ /* 0x000fda000bf24270 */
[----:B------:R-:W-:Y:S05]  /*2660*/  @!P1 BRA `(.L_x_2230) ;  /* 0xfffffffc00c89947 */ /* 0x000fea000383ffff */
.L_x_2228:
[----:B------:R-:W-:Y:S05]  /*2670*/  BSYNC B0 ;  /* 0x0000000000007941 */ /* 0x000fea0003800000 */
.L_x_2227:
[----:B------:R-:W-:Y:S01]  /*2680*/  USHF.R.S32.HI UR5, URZ, 0x1f, UR8 ;  /* 0x0000001f3f057899 */ /* 0x000fe20008011408 */
[----:B------:R-:W-:Y:S01]  /*2690*/  LEA.HI R7, R7, R6, RZ, 0x3 ;  /* 0x0000000607077211 */ /* 0x000fe200078f18ff */
[----:B------:R-:W-:Y:S01]  /*26a0*/  ULDC.64 UR6, c[0x0][0x240] ;  /* 0x0000900000067ab9 */ /* 0x000fe20000000a00 */
[----:B------:R-:W-:Y:S01]  /*26b0*/  CS2R R14, SRZ ;  /* 0x00000000000e7805 */ /* 0x000fe2000001ff00 */
[----:B------:R-:W-:Y:S01]  /*26c0*/  ULEA.HI UR5, UR5, UR8, URZ, 0x4 ;  /* 0x0000000805057291 */ /* 0x000fe2000f8f203f */
[----:B------:R-:W-:Y:S01]  /*26d0*/  ISETP.NE.U32.AND P0, PT, RZ, UR6, PT ;  /* 0x00000006ff007c0c */ /* 0x000fe2000bf05070 */
[----:B------:R-:W-:Y:S01]  /*26e0*/  ULDC UR6, c[0x0][0x284] ;  /* 0x0000a10000067ab9 */ /* 0x000fe20000000800 */
[----:B------:R-:W-:Y:S01]  /*26f0*/  SHF.R.S32.HI R51, RZ, 0x3, R7 ;  /* 0x00000003ff337819 */ /* 0x000fe20000011407 */
[----:B------:R-:W-:Y:S01]  /*2700*/  ULOP3.LUT UR5, UR5, 0xfffffff0, URZ, 0xc0, !UPT ;  /* 0xfffffff005057892 */ /* 0x000fe2000f8ec03f */
[----:B------:R-:W-:Y:S02]  /*2710*/  ISETP.NE.AND.EX P0, PT, RZ, UR7, PT, P0 ;  /* 0x00000007ff007c0c */ /* 0x000fe4000bf05300 */
[----:B------:R-:W-:-:S02]  /*2720*/  CS2R R12, SRZ ;  /* 0x00000000000c7805 */ /* 0x000fc4000001ff00 */
[----:B------:R-:W-:Y:S01]  /*2730*/  LOP3.LUT R7, R7, 0x3ffffff8, RZ, 0xc0, !PT ;  /* 0x3ffffff807077812 */ /* 0x000fe200078ec0ff */
[----:B------:R-:W-:-:S03]  /*2740*/  UIADD3 UR5, -UR5, UR8, URZ ;  /* 0x0000000805057290 */ /* 0x000fc6000fffe13f */
[----:B------:R-:W-:-:S03]  /*2750*/  IADD3 R7, -R7, R6, RZ ;  /* 0x0000000607077210 */ /* 0x000fc60007ffe1ff */
[----:B------:R-:W-:Y:S02]  /*2760*/  ISETP.NE.OR P0, PT, R51, UR5, !P0 ;  /* 0x0000000533007c0c */ /* 0x000fe4000c705670 */
[----:B------:R-:W-:-:S11]  /*2770*/  IMAD.SHL.U32 R53, R7, 0x4, RZ ;  /* 0x0000000407357824 */ /* 0x000fd600078e00ff */
[----:B------:R-:W2:Y:S01]  /*2780*/  @!P0 S2R R2, SR_CTAID.X ;  /* 0x0000000000028919 */ /* 0x000ea20000002500 */
[----:B01----:R-:W0:Y:S01]  /*2790*/  @!P0 LDC.64 R8, c[0x0][0x240] ;  /* 0x00009000ff088b82 */ /* 0x003e220000000a00 */
[C---:B------:R-:W-:Y:S01]  /*27a0*/  VIADD R49, R51.reuse, UR11 ;  /* 0x0000000b33317c36 */ /* 0x040fe20008000000 */
[----:B------:R-:W-:Y:S01]  /*27b0*/  ISETP.NE.AND P1, PT, R51, UR5, PT ;  /* 0x0000000533007c0c */ /* 0x000fe2000bf25270 */
[----:B------:R-:W-:Y:S01]  /*27c0*/  BSSY B0, `(.L_x_2231) ;  /* 0x00000ff000007945 */ /* 0x000fe20003800000 */
[----:B------:R-:W-:Y:S02]  /*27d0*/  CS2R R42, SRZ ;  /* 0x00000000002a7805 */ /* 0x000fe4000001ff00 */
[----:B------:R-:W-:Y:S01]  /*27e0*/  CS2R R40, SRZ ;  /* 0x0000000000287805 */ /* 0x000fe2000001ff00 */
[----:B--2---:R-:W-:Y:S01]  /*27f0*/  @!P0 IMAD R7, R2, 0x20, R53 ;  /* 0x0000002002078824 */ /* 0x004fe200078e0235 */
[----:B------:R-:W-:-:S03]  /*2800*/  MOV R2, UR6 ;  /* 0x0000000600027c02 */ /* 0x000fc60008000f00 */
[----:B0-----:R-:W-:Y:S01]  /*2810*/  @!P0 IMAD.WIDE R8, R7, 0x4, R8 ;  /* 0x0000000407088825 */ /* 0x001fe200078e0208 */
[----:B------:R-:W-:-:S04]  /*2820*/  VIMNMX R48, R2, UR8, PT ;  /* 0x0000000802307c48 */ /* 0x000fc8000bfe0100 */
[----:B------:R0:W5:Y:S01]  /*2830*/  @!P0 LDG.E.128 R12, desc[UR14][R8.64] ;  /* 0x0000000e080c8981 */ /* 0x000162000c1e1d00 */
[----:B------:R-:W-:Y:S01]  /*2840*/  BAR.SYNC.DEFER_BLOCKING 0x0 ;  /* 0x0000000000007b1d */ /* 0x000fe20000010000 */
[----:B------:R-:W-:Y:S01]  /*2850*/  ISETP.GE.AND P0, PT, R49, R48, PT ;  /* 0x000000303100720c */ /* 0x000fe20003f06270 */
[----:B------:R-:W-:-:S05]  /*2860*/  IMAD R3, R3, R2, R53 ;  /* 0x0000000203037224 */ /* 0x000fca00078e0235 */
[----:B------:R-:W-:-:S07]  /*2870*/  SHF.R.S32.HI R4, RZ, 0x1f, R3 ;  /* 0x0000001fff047819 */ /* 0x000fce0000011403 */
[----:B0-----:R-:W-:Y:S05]  /*2880*/  @P0 BRA `(.L_x_2232) ;  /* 0x0000000c00c80947 */ /* 0x001fea0003800000 */
[----:B------:R-:W-:Y:S01]  /*2890*/  IMAD.U32 R10, RZ, RZ, UR11 ;  /* 0x0000000bff0a7e24 */ /* 0x000fe2000f8e00ff */
[----:B------:R-:W-:Y:S01]  /*28a0*/  LOP3.LUT R8, RZ, R48, RZ, 0x33, !PT ;  /* 0x00000030ff087212 */ /* 0x000fe200078e33ff */
[----:B------:R-:W-:Y:S01]  /*28b0*/  BSSY B1, `(.L_x_2233) ;  /* 0x0000022000017945 */ /* 0x000fe20003800000 */
[----:B------:R-:W-:Y:S01]  /*28c0*/  IMAD.MOV.U32 R55, RZ, RZ, R49 ;  /* 0x000000ffff377224 */ /* 0x000fe200078e0031 */
[----:B------:R-:W-:Y:S02]  /*28d0*/  CS2R R40, SRZ ;  /* 0x0000000000287805 */ /* 0x000fe4000001ff00 */
[----:B------:R-:W-:Y:S02]  /*28e0*/  IADD3 R7, -R10, -0x2, -R51 ;  /* 0xfffffffe0a077810 */ /* 0x000fe40007ffe933 */
[----:B------:R-:W-:Y:S02]  /*28f0*/  CS2R R42, SRZ ;  /* 0x00000000002a7805 */ /* 0x000fe4000001ff00 */
[----:B------:R-:W-:-:S04]  /*2900*/  IADD3 R8, R7, -R8, RZ ;  /* 0x8000000807087210 */ /* 0x000fc80007ffe0ff */
[C---:B------:R-:W-:Y:S02]  /*2910*/  LEA.HI R7, R8.reuse, 0x1, RZ, 0x1c ;  /* 0x0000000108077811 */ /* 0x040fe400078fe0ff */
[----:B------:R-:W-:Y:S02]  /*2920*/  ISETP.GE.U32.AND P2, PT, R8, 0x30, PT ;  /* 0x000000300800780c */ /* 0x000fe40003f46070 */
[----:B------:R-:W-:-:S13]  /*2930*/  LOP3.LUT P0, R7, R7, 0x3, RZ, 0xc0, !PT ;  /* 0x0000000307077812 */ /* 0x000fda000780c0ff */
[----:B------:R-:W-:Y:S05]  /*2940*/  @!P0 BRA `(.L_x_2234) ;  /* 0x0000000000608947 */ /* 0x000fea0003800000 */
[----:B------:R-:W-:Y:S01]  /*2950*/  IMAD.SHL.U32 R8, R49, 0x20, RZ ;  /* 0x0000002031087824 */ /* 0x000fe200078e00ff */
[----:B------:R-:W-:Y:S01]  /*2960*/  ULDC.64 UR6, c[0x0][0x250] ;  /* 0x0000940000067ab9 */ /* 0x000fe20000000a00 */
[----:B------:R-:W-:Y:S01]  /*2970*/  LEA R16, R51, R0, 0x2 ;  /* 0x0000000033107211 */ /* 0x000fe200078e10ff */
[----:B------:R-:W-:Y:S02]  /*2980*/  IMAD.MOV.U32 R55, RZ, RZ, R49 ;  /* 0x000000ffff377224 */ /* 0x000fe400078e0031 */
[----:B------:R-:W-:Y:S01]  /*2990*/  IADD3 R19, P0, R3, R8, RZ ;  /* 0x0000000803137210 */ /* 0x000fe20007f1e0ff */
[----:B------:R-:W-:-:S03]  /*29a0*/  IMAD.MOV.U32 R40, RZ, RZ, RZ ;  /* 0x000000ffff287224 */ /* 0x000fc600078e00ff */
[----:B------:R-:W-:Y:S02]  /*29b0*/  LEA.HI.X.SX32 R8, R8, R4, 0x1, P0 ;  /* 0x0000000408087211 */ /* 0x000fe400000f0eff */
[----:B------:R-:W-:-:S04]  /*29c0*/  LEA R18, P0, R19, UR6, 0x2 ;  /* 0x0000000613127c11 */ /* 0x000fc8000f8010ff */
[----:B------:R-:W-:-:S09]  /*29d0*/  LEA.HI.X R19, R19, UR7, R8, 0x2, P0 ;  /* 0x0000000713137c11 */ /* 0x000fd200080f1408 */
.L_x_2235:
[----:B------:R-:W-:Y:S01]  /*29e0*/  MOV R8, R18 ;  /* 0x0000001200087202 */ /* 0x000fe20000000f00 */
[----:B------:R-:W-:Y:S01]  /*29f0*/  IMAD.MOV.U32 R9, RZ, RZ, R19 ;  /* 0x000000ffff097224 */ /* 0x000fe200078e0013 */
[----:B------:R0:W1:Y:S05]  /*2a00*/  LDS R17, [R16] ;  /* 0x0000000010117984 */ /* 0x00006a0000000800 */
[----:B------:R-:W1:Y:S01]  /*2a10*/  LDG.E.128 R8, desc[UR14][R8.64] ;  /* 0x0000000e08087981 */ /* 0x000e62000c1e1d00 */
[----:B------:R-:W-:Y:S01]  /*2a20*/  VIADD R7, R7, 0xffffffff ;  /* 0xffffffff07077836 */ /* 0x000fe20000000000 */
[----:B------:R-:W-:Y:S01]  /*2a30*/  IADD3 R18, P3, R18, 0x800, RZ ;  /* 0x0000080012127810 */ /* 0x000fe20007f7e0ff */
[----:B0-----:R-:W-:Y:S01]  /*2a40*/  VIADD R16, R16, 0x40 ;  /* 0x0000004010107836 */ /* 0x001fe20000000000 */
[----:B------:R-:W-:-:S02]  /*2a50*/  IADD3 R55, R55, 0x10, RZ ;  /* 0x0000001037377810 */ /* 0x000fc40007ffe0ff */
[----:B------:R-:W-:Y:S01]  /*2a60*/  ISETP.NE.AND P0, PT, R7, RZ, PT ;  /* 0x000000ff0700720c */ /* 0x000fe20003f05270 */
[----:B------:R-:W-:Y:S02]  /*2a70*/  IMAD.X R19, RZ, RZ, R19, P3 ;  /* 0x000000ffff137224 */ /* 0x000fe400018e0613 */
[-C--:B-1----:R-:W-:Y:S01]  /*2a80*/  FFMA.FTZ R40, R8, R17.reuse, R40 ;  /* 0x0000001108287223 */ /* 0x082fe20000010028 */
[-C--:B------:R-:W-:Y:S01]  /*2a90*/  FFMA.FTZ R41, R9, R17.reuse, R41 ;  /* 0x0000001109297223 */ /* 0x080fe20000010029 */
[-C--:B------:R-:W-:Y:S01]  /*2aa0*/  FFMA.FTZ R42, R10, R17.reuse, R42 ;  /* 0x000000110a2a7223 */ /* 0x080fe2000001002a */
[----:B------:R-:W-:-:S07]  /*2ab0*/  FFMA.FTZ R43, R11, R17, R43 ;  /* 0x000000110b2b7223 */ /* 0x000fce000001002b */
[----:B------:R-:W-:Y:S05]  /*2ac0*/  @P0 BRA `(.L_x_2235) ;  /* 0xfffffffc00c40947 */ /* 0x000fea000383ffff */
.L_x_2234:
[----:B------:R-:W-:Y:S05]  /*2ad0*/  BSYNC B1 ;  /* 0x0000000000017941 */ /* 0x000fea0003800000 */
.L_x_2233:
[----:B------:R-:W-:Y:S05]  /*2ae0*/  @!P2 BRA `(.L_x_2232) ;  /* 0x0000000c0030a947 */ /* 0x000fea0003800000 */
[----:B------:R-:W-:Y:S01]  /*2af0*/  IMAD.IADD R16, R48, 0x1, -R55 ;  /* 0x0000000130107824 */ /* 0x000fe200078e0a37 */
[C---:B------:R-:W-:Y:S01]  /*2b00*/  SHF.L.U32 R7, R55.reuse, 0x5, RZ ;  /* 0x0000000537077819 */ /* 0x040fe200000006ff */
[----:B------:R-:W-:Y:S01]  /*2b10*/  IMAD.U32 R11, RZ, RZ, UR11 ;  /* 0x0000000bff0b7e24 */ /* 0x000fe2000f8e00ff */
[----:B------:R-:W-:Y:S01]  /*2b20*/  LEA R8, R55, 0x80, 0x2 ;  /* 0x0000008037087811 */ /* 0x000fe200078e10ff */
[----:B------:R-:W-:Y:S01]  /*2b30*/  ULDC.64 UR6, c[0x0][0x250] ;  /* 0x0000940000067ab9 */ /* 0x000fe20000000a00 */
[----:B------:R-:W-:Y:S01]  /*2b40*/  ISETP.GT.AND P2, PT, R16, 0xc0, PT ;  /* 0x000000c01000780c */ /* 0x000fe20003f44270 */
[----:B------:R-:W-:Y:S01]  /*2b50*/  BSSY B1, `(.L_x_2236) ;  /* 0x0000071000017945 */ /* 0x000fe20003800000 */
[----:B------:R-:W-:-:S04]  /*2b60*/  IADD3 R9, P0, R3, R7, RZ ;  /* 0x0000000703097210 */ /* 0x000fc80007f1e0ff */
[----:B------:R-:W-:Y:S01]  /*2b70*/  LEA.HI.X.SX32 R10, R7, R4, 0x1, P0 ;  /* 0x00000004070a7211 */ /* 0x000fe200000f0eff */
[----:B------:R-:W-:Y:S01]  /*2b80*/  IMAD R7, R11, -0x4, R8 ;  /* 0xfffffffc0b077824 */ /* 0x000fe200078e0208 */
[----:B------:R-:W-:-:S04]  /*2b90*/  LEA R56, P0, R9, UR6, 0x2 ;  /* 0x0000000609387c11 */ /* 0x000fc8000f8010ff */
[----:B------:R-:W-:Y:S02]  /*2ba0*/  LEA.HI.X R57, R9, UR7, R10, 0x2, P0 ;  /* 0x0000000709397c11 */ /* 0x000fe400080f140a */
[----:B------:R-:W-:Y:S02]  /*2bb0*/  PLOP3.LUT P0, PT, PT, PT, PT, 0x80, 0x0 ;  /* 0x000000000000781c */ /* 0x000fe40003f0f070 */
[----:B------:R-:W-:Y:S01]  /*2bc0*/  IADD3 R7, R0, R7, RZ ;  /* 0x0000000700077210 */ /* 0x000fe20007ffe0ff */
[----:B------:R-:W-:Y:S10]  /*2bd0*/  @!P2 BRA `(.L_x_2237) ;  /* 0x0000000400a0a947 */ /* 0x000ff40003800000 */
[----:B------:R-:W-:Y:S01]  /*2be0*/  PLOP3.LUT P0, PT, PT, PT, PT, 0x8, 0x0 ;  /* 0x000000000000781c */ /* 0x000fe20003f0e170 */
[----:B------:R-:W-:-:S12]  /*2bf0*/  VIADD R50, R48, 0xffffff40 ;  /* 0xffffff4030327836 */ /* 0x000fd80000000000 */
.L_x_2238:
[----:B------:R-:W2:Y:S04]  /*2c00*/  LDG.E.128 R44, desc[UR14][R56.64] ;  /* 0x0000000e382c7981 */ /* 0x000ea8000c1e1d00 */
[----:B------:R-:W3:Y:S04]  /*2c10*/  LDG.E.128 R8, desc[UR14][R56.64+0x800] ;  /* 0x0008000e38087981 */ /* 0x000ee8000c1e1d00 */
[----:B------:R-:W4:Y:S04]  /*2c20*/  LDG.E.128 R24, desc[UR14][R56.64+0x1000] ;  /* 0x0010000e38187981 */ /* 0x000f28000c1e1d00 */
[----:B------:R-:W4:Y:S04]  /*2c30*/  LDG.E.128 R20, desc[UR14][R56.64+0x1800] ;  /* 0x0018000e38147981 */ /* 0x000f28000c1e1d00 */
[----:B------:R-:W4:Y:S04]  /*2c40*/  LDG.E.128 R36, desc[UR14][R56.64+0x2000] ;  /* 0x0020000e38247981 */ /* 0x000f28000c1e1d00 */
[----:B------:R-:W4:Y:S04]  /*2c50*/  LDG.E.128 R32, desc[UR14][R56.64+0x2800] ;  /* 0x0028000e38207981 */ /* 0x000f28000c1e1d00 */
[----:B------:R-:W4:Y:S04]  /*2c60*/  LDG.E.128 R28, desc[UR14][R56.64+0x3000] ;  /* 0x0030000e381c7981 */ /* 0x000f28000c1e1d00 */
[----:B------:R-:W4:Y:S04]  /*2c70*/  LDG.E.128 R16, desc[UR14][R56.64+0x3800] ;  /* 0x0038000e38107981 */ /* 0x000f28000c1e1d00 */
[----:B------:R-:W2:Y:S04]  /*2c80*/  LDS R58, [R7+-0x80] ;  /* 0xffff8000073a7984 */ /* 0x000ea80000000800 */
[----:B------:R-:W3:Y:S04]  /*2c90*/  LDS R52, [R7+-0x40] ;  /* 0xffffc00007347984 */ /* 0x000ee80000000800 */
[----:B------:R-:W4:Y:S01]  /*2ca0*/  LDS R54, [R7] ;  /* 0x0000000007367984 */ /* 0x000f220000000800 */
[-C--:B--2---:R-:W-:Y:S01]  /*2cb0*/  FFMA.FTZ R61, R44, R58.reuse, R40 ;  /* 0x0000003a2c3d7223 */ /* 0x084fe20000010028 */
[-C--:B------:R-:W-:Y:S01]  /*2cc0*/  FFMA.FTZ R40, R45, R58.reuse, R41 ;  /* 0x0000003a2d287223 */ /* 0x080fe20000010029 */
[-C--:B------:R-:W-:Y:S01]  /*2cd0*/  FFMA.FTZ R59, R46, R58.reuse, R42 ;  /* 0x0000003a2e3b7223 */ /* 0x080fe2000001002a */
[----:B------:R-:W-:Y:S01]  /*2ce0*/  FFMA.FTZ R58, R47, R58, R43 ;  /* 0x0000003a2f3a7223 */ /* 0x000fe2000001002b */
[-C--:B---3--:R-:W-:Y:S01]  /*2cf0*/  FFMA.FTZ R61, R8, R52.reuse, R61 ;  /* 0x00000034083d7223 */ /* 0x088fe2000001003d */
[----:B------:R-:W0:Y:S01]  /*2d00*/  LDS R47, [R7+0x40] ;  /* 0x00004000072f7984 */ /* 0x000e220000000800 */
[----:B------:R-:W-:-:S03]  /*2d10*/  FFMA.FTZ R8, R9, R52, R40 ;  /* 0x0000003409087223 */ /* 0x000fc60000010028 */
[----:B------:R-:W1:Y:S04]  /*2d20*/  LDS R46, [R7+0x80] ;  /* 0x00008000072e7984 */ /* 0x000e680000000800 */
[----:B------:R-:W2:Y:S01]  /*2d30*/  LDG.E.128 R40, desc[UR14][R56.64+0x4000] ;  /* 0x0040000e38287981 */ /* 0x000ea2000c1e1d00 */
[-C--:B------:R-:W-:Y:S01]  /*2d40*/  FFMA.FTZ R59, R10, R52.reuse, R59 ;  /* 0x000000340a3b7223 */ /* 0x080fe2000001003b */
[----:B------:R-:W-:Y:S01]  /*2d50*/  FFMA.FTZ R58, R11, R52, R58 ;  /* 0x000000340b3a7223 */ /* 0x000fe2000001003a */
[-C--:B----4-:R-:W-:Y:S01]  /*2d60*/  FFMA.FTZ R61, R24, R54.reuse, R61 ;  /* 0x00000036183d7223 */ /* 0x090fe2000001003d */
[----:B------:R-:W3:Y:S01]  /*2d70*/  LDS R45, [R7+0xc0] ;  /* 0x0000c000072d7984 */ /* 0x000ee20000000800 */
[-C--:B------:R-:W-:Y:S01]  /*2d80*/  FFMA.FTZ R24, R25, R54.reuse, R8 ;  /* 0x0000003619187223 */ /* 0x080fe20000010008 */
[-C--:B------:R-:W-:Y:S01]  /*2d90*/  FFMA.FTZ R59, R26, R54.reuse, R59 ;  /* 0x000000361a3b7223 */ /* 0x080fe2000001003b */
[----:B------:R-:W-:Y:S01]  /*2da0*/  FFMA.FTZ R58, R27, R54, R58 ;  /* 0x000000361b3a7223 */ /* 0x000fe2000001003a */
[----:B------:R-:W4:Y:S04]  /*2db0*/  LDS R44, [R7+0x100] ;  /* 0x00010000072c7984 */ /* 0x000f280000000800 */
[----:B------:R-:W4:Y:S04]  /*2dc0*/  LDS R52, [R7+0x140] ;  /* 0x0001400007347984 */ /* 0x000f280000000800 */
[----:B------:R-:W2:Y:S01]  /*2dd0*/  LDG.E.128 R8, desc[UR14][R56.64+0x4800] ;  /* 0x0048000e38087981 */ /* 0x000ea2000c1e1d00 */
[-C--:B0-----:R-:W-:Y:S01]  /*2de0*/  FFMA.FTZ R61, R20, R47.reuse, R61 ;  /* 0x0000002f143d7223 */ /* 0x081fe2000001003d */
[-C--:B------:R-:W-:Y:S01]  /*2df0*/  FFMA.FTZ R24, R21, R47.reuse, R24 ;  /* 0x0000002f15187223 */ /* 0x080fe20000010018 */
[-C--:B------:R-:W-:Y:S01]  /*2e00*/  FFMA.FTZ R59, R22, R47.reuse, R59 ;  /* 0x0000002f163b7223 */ /* 0x080fe2000001003b */
[----:B------:R-:W-:Y:S01]  /*2e10*/  FFMA.FTZ R58, R23, R47, R58 ;  /* 0x0000002f173a7223 */ /* 0x000fe2000001003a */
[-C--:B-1----:R-:W-:Y:S01]  /*2e20*/  FFMA.FTZ R61, R36, R46.reuse, R61 ;  /* 0x0000002e243d7223 */ /* 0x082fe2000001003d */
[----:B------:R-:W2:Y:S01]  /*2e30*/  LDG.E.128 R20, desc[UR14][R56.64+0x5000] ;  /* 0x0050000e38147981 */ /* 0x000ea2000c1e1d00 */
[-C--:B------:R-:W-:Y:S01]  /*2e40*/  FFMA.FTZ R36, R37, R46.reuse, R24 ;  /* 0x0000002e25247223 */ /* 0x080fe20000010018 */
[----:B------:R-:W-:-:S02]  /*2e50*/  FFMA.FTZ R59, R38, R46, R59 ;  /* 0x0000002e263b7223 */ /* 0x000fc4000001003b */
[----:B------:R-:W2:Y:S01]  /*2e60*/  LDG.E.128 R24, desc[UR14][R56.64+0x5800] ;  /* 0x0058000e38187981 */ /* 0x000ea2000c1e1d00 */
[----:B------:R-:W-:Y:S01]  /*2e70*/  FFMA.FTZ R58, R39, R46, R58 ;  /* 0x0000002e273a7223 */ /* 0x000fe2000001003a */
[-C--:B---3--:R-:W-:Y:S02]  /*2e80*/  FFMA.FTZ R46, R33, R45.reuse, R36 ;  /* 0x0000002d212e7223 */ /* 0x088fe40000010024 */
[----:B------:R-:W3:Y:S01]  /*2e90*/  LDG.E.128 R36, desc[UR14][R56.64+0x6000] ;  /* 0x0060000e38247981 */ /* 0x000ee2000c1e1d00 */
[-C--:B------:R-:W-:Y:S01]  /*2ea0*/  FFMA.FTZ R61, R32, R45.reuse, R61 ;  /* 0x0000002d203d7223 */ /* 0x080fe2000001003d */
[-C--:B------:R-:W-:Y:S01]  /*2eb0*/  FFMA.FTZ R59, R34, R45.reuse, R59 ;  /* 0x0000002d223b7223 */ /* 0x080fe2000001003b */
[----:B------:R-:W-:Y:S02]  /*2ec0*/  FFMA.FTZ R54, R35, R45, R58 ;  /* 0x0000002d23367223 */ /* 0x000fe4000001003a */
[----:B------:R-:W3:Y:S01]  /*2ed0*/  LDG.E.128 R32, desc[UR14][R56.64+0x6800] ;  /* 0x0068000e38207981 */ /* 0x000ee2000c1e1d00 */
[-C--:B----4-:R-:W-:Y:S01]  /*2ee0*/  FFMA.FTZ R61, R28, R44.reuse, R61 ;  /* 0x0000002c1c3d7223 */ /* 0x090fe2000001003d */
[-C--:B------:R-:W-:Y:S01]  /*2ef0*/  FFMA.FTZ R46, R29, R44.reuse, R46 ;  /* 0x0000002c1d2e7223 */ /* 0x080fe2000001002e */
[-C--:B------:R-:W-:Y:S01]  /*2f00*/  FFMA.FTZ R59, R30, R44.reuse, R59 ;  /* 0x0000002c1e3b7223 */ /* 0x080fe2000001003b */
[----:B------:R-:W-:-:S02]  /*2f10*/  FFMA.FTZ R54, R31, R44, R54 ;  /* 0x0000002c1f367223 */ /* 0x000fc40000010036 */
[----:B------:R-:W4:Y:S01]  /*2f20*/  LDG.E.128 R28, desc[UR14][R56.64+0x7000] ;  /* 0x0070000e381c7981 */ /* 0x000f22000c1e1d00 */
[-C--:B------:R-:W-:Y:S01]  /*2f30*/  FFMA.FTZ R61, R16, R52.reuse, R61 ;  /* 0x00000034103d7223 */ /* 0x080fe2000001003d */
[-C--:B------:R-:W-:Y:S02]  /*2f40*/  FFMA.FTZ R16, R17, R52.reuse, R46 ;  /* 0x0000003411107223 */ /* 0x080fe4000001002e */
[----:B------:R0:W4:Y:S04]  /*2f50*/  LDG.E.128 R44, desc[UR14][R56.64+0x7800] ;  /* 0x0078000e382c7981 */ /* 0x000128000c1e1d00 */
[----:B------:R-:W2:Y:S01]  /*2f60*/  LDS R17, [R7+0x180] ;  /* 0x0001800007117984 */ /* 0x000ea20000000800 */
[----:B------:R-:W-:-:S03]  /*2f70*/  FFMA.FTZ R59, R18, R52, R59 ;  /* 0x00000034123b7223 */ /* 0x000fc6000001003b */
[----:B------:R-:W1:Y:S01]  /*2f80*/  LDS R18, [R7+0x1c0] ;  /* 0x0001c00007127984 */ /* 0x000e620000000800 */
[----:B------:R-:W-:-:S03]  /*2f90*/  FFMA.FTZ R54, R19, R52, R54 ;  /* 0x0000003413367223 */ /* 0x000fc60000010036 */
[----:B------:R-:W1:Y:S01]  /*2fa0*/  LDS R19, [R7+0x200] ;  /* 0x0002000007137984 */ /* 0x000e620000000800 */
[----:B0-----:R-:W-:Y:S01]  /*2fb0*/  IADD3 R56, P2, R56, 0x8000, RZ ;  /* 0x0000800038387810 */ /* 0x001fe20007f5e0ff */
[----:B------:R-:W-:-:S03]  /*2fc0*/  VIADD R55, R55, 0x100 ;  /* 0x0000010037377836 */ /* 0x000fc60000000000 */
[----:B------:R-:W-:Y:S02]  /*2fd0*/  IADD3.X R57, RZ, R57, RZ, P2, !PT ;  /* 0x00000039ff397210 */ /* 0x000fe400017fe4ff */
[----:B------:R-:W-:Y:S01]  /*2fe0*/  ISETP.GE.AND P2, PT, R55, R50, PT ;  /* 0x000000323700720c */ /* 0x000fe20003f46270 */
[-C--:B--2---:R-:W-:Y:S02]  /*2ff0*/  FFMA.FTZ R59, R42, R17.reuse, R59 ;  /* 0x000000112a3b7223 */ /* 0x084fe4000001003b */
[----:B------:R-:W0:Y:S01]  /*3000*/  LDS R42, [R7+0x240] ;  /* 0x00024000072a7984 */ /* 0x000e220000000800 */
[----:B------:R-:W-:-:S03]  /*3010*/  FFMA.FTZ R16, R41, R17, R16 ;  /* 0x0000001129107223 */ /* 0x000fc60000010010 */
[----:B------:R-:W3:Y:S01]  /*3020*/  LDS R41, [R7+0x280] ;  /* 0x0002800007297984 */ /* 0x000ee20000000800 */
[----:B------:R-:W-:-:S03]  /*3030*/  FFMA.FTZ R61, R40, R17, R61 ;  /* 0x00000011283d7223 */ /* 0x000fc6000001003d */
[----:B------:R-:W2:Y:S01]  /*3040*/  LDS R40, [R7+0x2c0] ;  /* 0x0002c00007287984 */ /* 0x000ea20000000800 */
[----:B------:R-:W-:-:S03]  /*3050*/  FFMA.FTZ R54, R43, R17, R54 ;  /* 0x000000112b367223 */ /* 0x000fc60000010036 */
[----:B------:R-:W4:Y:S04]  /*3060*/  LDS R17, [R7+0x300] ;  /* 0x0003000007117984 */ /* 0x000f280000000800 */
[----:B------:R-:W4:Y:S01]  /*3070*/  LDS R43, [R7+0x340] ;  /* 0x00034000072b7984 */ /* 0x000f220000000800 */
        /* <DEDUP_REMOVED lines=8> */
[-C--:B0-----:R-:W-:Y:S01]  /*3100*/  FFMA.FTZ R61, R24, R42.reuse, R61 ;  /* 0x0000002a183d7223 */ /* 0x081fe2000001003d */
[-C--:B------:R-:W-:Y:S01]  /*3110*/  FFMA.FTZ R16, R25, R42.reuse, R16 ;  /* 0x0000002a19107223 */ /* 0x080fe20000010010 */
[-C--:B------:R-:W-:Y:S01]  /*3120*/  FFMA.FTZ R59, R26, R42.reuse, R59 ;  /* 0x0000002a1a3b7223 */ /* 0x080fe2000001003b */
[----:B------:R-:W-:Y:S01]  /*3130*/  FFMA.FTZ R54, R27, R42, R54 ;  /* 0x0000002a1b367223 */ /* 0x000fe20000010036 */
[-C--:B---3--:R-:W-:Y:S01]  /*3140*/  FFMA.FTZ R61, R36, R41.reuse, R61 ;  /* 0x00000029243d7223 */ /* 0x088fe2000001003d */
[-C--:B------:R-:W-:Y:S01]  /*3150*/  FFMA.FTZ R16, R37, R41.reuse, R16 ;  /* 0x0000002925107223 */ /* 0x080fe20000010010 */
[-C--:B------:R-:W-:Y:S01]  /*3160*/  FFMA.FTZ R59, R38, R41.reuse, R59 ;  /* 0x00000029263b7223 */ /* 0x080fe2000001003b */
[----:B------:R-:W-:Y:S01]  /*3170*/  FFMA.FTZ R54, R39, R41, R54 ;  /* 0x0000002927367223 */ /* 0x000fe20000010036 */
[-C--:B--2---:R-:W-:Y:S01]  /*3180*/  FFMA.FTZ R61, R32, R40.reuse, R61 ;  /* 0x00000028203d7223 */ /* 0x084fe2000001003d */
[-C--:B------:R-:W-:Y:S01]  /*3190*/  FFMA.FTZ R16, R33, R40.reuse, R16 ;  /* 0x0000002821107223 */ /* 0x080fe20000010010 */
[-C--:B------:R-:W-:Y:S01]  /*31a0*/  FFMA.FTZ R59, R34, R40.reuse, R59 ;  /* 0x00000028223b7223 */ /* 0x080fe2000001003b */
[----:B------:R-:W-:Y:S01]  /*31b0*/  FFMA.FTZ R54, R35, R40, R54 ;  /* 0x0000002823367223 */ /* 0x000fe20000010036 */
[-C--:B----4-:R-:W-:Y:S01]  /*31c0*/  FFMA.FTZ R61, R28, R17.reuse, R61 ;  /* 0x000000111c3d7223 */ /* 0x090fe2000001003d */
[-C--:B------:R-:W-:Y:S01]  /*31d0*/  FFMA.FTZ R16, R29, R17.reuse, R16 ;  /* 0x000000111d107223 */ /* 0x080fe20000010010 */
[-C--:B------:R-:W-:Y:S01]  /*31e0*/  FFMA.FTZ R59, R30, R17.reuse, R59 ;  /* 0x000000111e3b7223 */ /* 0x080fe2000001003b */
[----:B------:R-:W-:Y:S01]  /*31f0*/  FFMA.FTZ R54, R31, R17, R54 ;  /* 0x000000111f367223 */ /* 0x000fe20000010036 */
[-C--:B------:R-:W-:Y:S01]  /*3200*/  FFMA.FTZ R40, R44, R43.reuse, R61 ;  /* 0x0000002b2c287223 */ /* 0x080fe2000001003d */
[-C--:B------:R-:W-:Y:S01]  /*3210*/  FFMA.FTZ R41, R45, R43.reuse, R16 ;  /* 0x0000002b2d297223 */ /* 0x080fe20000010010 */
[-C--:B------:R-:W-:Y:S01]  /*3220*/  FFMA.FTZ R42, R46, R43.reuse, R59 ;  /* 0x0000002b2e2a7223 */ /* 0x080fe2000001003b */
[----:B------:R-:W-:Y:S01]  /*3230*/  FFMA.FTZ R43, R47, R43, R54 ;  /* 0x0000002b2f2b7223 */ /* 0x000fe20000010036 */
[----:B------:R-:W-:Y:S01]  /*3240*/  IADD3 R7, R7, 0x400, RZ ;  /* 0x0000040007077810 */ /* 0x000fe20007ffe0ff */
[----:B------:R-:W-:Y:S06]  /*3250*/  @!P2 BRA `(.L_x_2238) ;  /* 0xfffffff80068a947 */ /* 0x000fec000383ffff */
.L_x_2237:
[----:B------:R-:W-:Y:S05]  /*3260*/  BSYNC B1 ;  /* 0x0000000000017941 */ /* 0x000fea0003800000 */
.L_x_2236:
[----:B------:R-:W-:Y:S01]  /*3270*/  IMAD.IADD R8, R48, 0x1, -R55 ;  /* 0x0000000130087824 */ /* 0x000fe200078e0a37 */
[----:B------:R-:W-:Y:S04]  /*3280*/  BSSY B1, `(.L_x_2239) ;  /* 0x0000038000017945 */ /* 0x000fe80003800000 */
[----:B------:R-:W-:-:S13]  /*3290*/  ISETP.GT.AND P2, PT, R8, 0x40, PT ;  /* 0x000000400800780c */ /* 0x000fda0003f44270 */
[----:B------:R-:W-:Y:S05]  /*32a0*/  @!P2 BRA `(.L_x_2240) ;  /* 0x0000000000d4a947 */ /* 0x000fea0003800000 */
[----:B------:R-:W2:Y:S04]  /*32b0*/  LDG.E.128 R8, desc[UR14][R56.64] ;  /* 0x0000000e38087981 */ /* 0x000ea8000c1e1d00 */
[----:B------:R-:W3:Y:S04]  /*32c0*/  LDG.E.128 R16, desc[UR14][R56.64+0x800] ;  /* 0x0008000e38107981 */ /* 0x000ee8000c1e1d00 */
[----:B------:R-:W4:Y:S04]  /*32d0*/  LDG.E.128 R20, desc[UR14][R56.64+0x1000] ;  /* 0x0010000e38147981 */ /* 0x000f28000c1e1d00 */
[----:B------:R-:W4:Y:S04]  /*32e0*/  LDG.E.128 R24, desc[UR14][R56.64+0x1800] ;  /* 0x0018000e38187981 */ /* 0x000f28000c1e1d00 */
[----:B------:R-:W4:Y:S04]  /*32f0*/  LDG.E.128 R28, desc[UR14][R56.64+0x2000] ;  /* 0x0020000e381c7981 */ /* 0x000f28000c1e1d00 */
[----:B------:R-:W4:Y:S04]  /*3300*/  LDG.E.128 R32, desc[UR14][R56.64+0x2800] ;  /* 0x0028000e38207981 */ /* 0x000f28000c1e1d00 */
[----:B------:R-:W4:Y:S04]  /*3310*/  LDG.E.128 R36, desc[UR14][R56.64+0x3000] ;  /* 0x0030000e38247981 */ /* 0x000f28000c1e1d00 */
[----:B------:R0:W4:Y:S01]  /*3320*/  LDG.E.128 R44, desc[UR14][R56.64+0x3800] ;  /* 0x0038000e382c7981 */ /* 0x000122000c1e1d00 */
[----:B------:R-:W-:-:S03]  /*3330*/  VIADD R55, R55, 0x80 ;  /* 0x0000008037377836 */ /* 0x000fc60000000000 */
[----:B------:R-:W2:Y:S04]  /*3340*/  LDS R52, [R7+-0x80] ;  /* 0xffff800007347984 */ /* 0x000ea80000000800 */
[----:B------:R-:W3:Y:S01]  /*3350*/  LDS R50, [R7+-0x40] ;  /* 0xffffc00007327984 */ /* 0x000ee20000000800 */
[----:B0-----:R-:W-:-:S04]  /*3360*/  IADD3 R56, P0, R56, 0x4000, RZ ;  /* 0x0000400038387810 */ /* 0x001fc80007f1e0ff */
[----:B------:R-:W-:Y:S02]  /*3370*/  IADD3.X R57, RZ, R57, RZ, P0, !PT ;  /* 0x00000039ff397210 */ /* 0x000fe400007fe4ff */
[----:B------:R-:W-:Y:S01]  /*3380*/  PLOP3.LUT P0, PT, PT, PT, PT, 0x8, 0x0 ;  /* 0x000000000000781c */ /* 0x000fe20003f0e170 */
[-C--:B--2---:R-:W-:Y:S01]  /*3390*/  FFMA.FTZ R59, R8, R52.reuse, R40 ;  /* 0x00000034083b7223 */ /* 0x084fe20000010028 */
[-C--:B------:R-:W-:Y:S01]  /*33a0*/  FFMA.FTZ R40, R9, R52.reuse, R41 ;  /* 0x0000003409287223 */ /* 0x080fe20000010029 */
[----:B------:R-:W4:Y:S01]  /*33b0*/  LDS R8, [R7] ;  /* 0x0000000007087984 */ /* 0x000f220000000800 */
[-C--:B------:R-:W-:Y:S01]  /*33c0*/  FFMA.FTZ R41, R10, R52.reuse, R42 ;  /* 0x000000340a297223 */ /* 0x080fe2000001002a */
[----:B------:R-:W-:Y:S01]  /*33d0*/  FFMA.FTZ R10, R11, R52, R43 ;  /* 0x000000340b0a7223 */ /* 0x000fe2000001002b */
[-C--:B---3--:R-:W-:Y:S01]  /*33e0*/  FFMA.FTZ R59, R16, R50.reuse, R59 ;  /* 0x00000032103b7223 */ /* 0x088fe2000001003b */
[----:B------:R-:W0:Y:S01]  /*33f0*/  LDS R9, [R7+0x40] ;  /* 0x0000400007097984 */ /* 0x000e220000000800 */
[-C--:B------:R-:W-:Y:S01]  /*3400*/  FFMA.FTZ R40, R17, R50.reuse, R40 ;  /* 0x0000003211287223 */ /* 0x080fe20000010028 */
[-C--:B------:R-:W-:Y:S01]  /*3410*/  FFMA.FTZ R41, R18, R50.reuse, R41 ;  /* 0x0000003212297223 */ /* 0x080fe20000010029 */
[----:B------:R-:W-:Y:S01]  /*3420*/  FFMA.FTZ R10, R19, R50, R10 ;  /* 0x00000032130a7223 */ /* 0x000fe2000001000a */
[----:B------:R-:W1:Y:S04]  /*3430*/  LDS R52, [R7+0x80] ;  /* 0x0000800007347984 */ /* 0x000e680000000800 */
[----:B------:R-:W2:Y:S04]  /*3440*/  LDS R42, [R7+0xc0] ;  /* 0x0000c000072a7984 */ /* 0x000ea80000000800 */
[----:B------:R-:W3:Y:S04]  /*3450*/  LDS R11, [R7+0x100] ;  /* 0x00010000070b7984 */ /* 0x000ee80000000800 */
[----:B------:R4:W3:Y:S02]  /*3460*/  LDS R43, [R7+0x140] ;  /* 0x00014000072b7984 */ /* 0x0008e40000000800 */
[----:B----4-:R-:W-:Y:S01]  /*3470*/  IADD3 R7, R7, 0x200, RZ ;  /* 0x0000020007077810 */ /* 0x010fe20007ffe0ff */
        /* <DEDUP_REMOVED lines=8> */
[-C--:B-1----:R-:W-:Y:S01]  /*3500*/  FFMA.FTZ R59, R28, R52.reuse, R59 ;  /* 0x000000341c3b7223 */ /* 0x082fe2000001003b */
[-C--:B------:R-:W-:Y:S01]  /*3510*/  FFMA.FTZ R40, R29, R52.reuse, R40 ;  /* 0x000000341d287223 */ /* 0x080fe20000010028 */
[-C--:B------:R-:W-:Y:S01]  /*3520*/  FFMA.FTZ R41, R30, R52.reuse, R41 ;  /* 0x000000341e297223 */ /* 0x080fe20000010029 */
[----:B------:R-:W-:Y:S01]  /*3530*/  FFMA.FTZ R10, R31, R52, R10 ;  /* 0x000000341f0a7223 */ /* 0x000fe2000001000a */
        /* <DEDUP_REMOVED lines=8> */
[-C--:B------:R-:W-:Y:S01]  /*35c0*/  FFMA.FTZ R40, R44, R43.reuse, R59 ;  /* 0x0000002b2c287223 */ /* 0x080fe2000001003b */
[-C--:B------:R-:W-:Y:S01]  /*35d0*/  FFMA.FTZ R41, R45, R43.reuse, R8 ;  /* 0x0000002b2d297223 */ /* 0x080fe20000010008 */
[-C--:B------:R-:W-:Y:S01]  /*35e0*/  FFMA.FTZ R42, R46, R43.reuse, R9 ;  /* 0x0000002b2e2a7223 */ /* 0x080fe20000010009 */
[----:B------:R-:W-:-:S07]  /*35f0*/  FFMA.FTZ R43, R47, R43, R10 ;  /* 0x0000002b2f2b7223 */ /* 0x000fce000001000a */
.L_x_2240:
[----:B------:R-:W-:Y:S05]  /*3600*/  BSYNC B1 ;  /* 0x0000000000017941 */ /* 0x000fea0003800000 */
.L_x_2239:
[----:B------:R-:W-:-:S13]  /*3610*/  ISETP.LT.OR P0, PT, R55, R48, P0 ;  /* 0x000000303700720c */ /* 0x000fda0000701670 */
[----:B------:R-:W-:Y:S05]  /*3620*/  @!P0 BRA `(.L_x_2232) ;  /* 0x0000000000608947 */ /* 0x000fea0003800000 */
[----:B------:R-:W2:Y:S04]  /*3630*/  LDG.E.128 R8, desc[UR14][R56.64] ;  /* 0x0000000e38087981 */ /* 0x000ea8000c1e1d00 */
[----:B------:R-:W3:Y:S04]  /*3640*/  LDG.E.128 R16, desc[UR14][R56.64+0x800] ;  /* 0x0008000e38107981 */ /* 0x000ee8000c1e1d00 */
[----:B------:R-:W4:Y:S04]  /*3650*/  LDG.E.128 R20, desc[UR14][R56.64+0x1000] ;  /* 0x0010000e38147981 */ /* 0x000f28000c1e1d00 */
[----:B------:R-:W4:Y:S04]  /*3660*/  LDG.E.128 R24, desc[UR14][R56.64+0x1800] ;  /* 0x0018000e38187981 */ /* 0x000f28000c1e1d00 */
[----:B------:R-:W2:Y:S04]  /*3670*/  LDS R28, [R7+-0x80] ;  /* 0xffff8000071c7984 */ /* 0x000ea80000000800 */
[----:B------:R-:W3:Y:S04]  /*3680*/  LDS R30, [R7+-0x40] ;  /* 0xffffc000071e7984 */ /* 0x000ee80000000800 */
[----:B------:R-:W4:Y:S04]  /*3690*/  LDS R31, [R7] ;  /* 0x00000000071f7984 */ /* 0x000f280000000800 */
[----:B------:R-:W0:Y:S01]  /*36a0*/  LDS R32, [R7+0x40] ;  /* 0x0000400007207984 */ /* 0x000e220000000800 */
        /* <DEDUP_REMOVED lines=15> */
[----:B------:R-:W-:-:S07]  /*37a0*/  FFMA.FTZ R43, R27, R32, R28 ;  /* 0x000000201b2b7223 */ /* 0x000fce000001001c */
.L_x_2232:
[----:B------:R-:W-:Y:S05]  /*37b0*/  BSYNC B0 ;  /* 0x0000000000007941 */ /* 0x000fea0003800000 */
.L_x_2231:
[----:B------:R-:W-:Y:S01]  /*37c0*/  ISETP.GE.AND P0, PT, R49, UR8, PT ;  /* 0x0000000831007c0c */ /* 0x000fe2000bf06270 */
[----:B------:R-:W-:Y:S01]  /*37d0*/  ULDC.64 UR12, c[0x0][0x250] ;  /* 0x00009400000c7ab9 */ /* 0x000fe20000000a00 */
[----:B------:R-:W-:Y:S01]  /*37e0*/  ULDC.64 UR6, c[0x0][0x250] ;  /* 0x0000940000067ab9 */ /* 0x000fe20000000a00 */
[----:B------:R-:W-:Y:S10]  /*37f0*/  BSSY B0, `(.L_x_2241) ;  /* 0x00000d8000007945 */ /* 0x000ff40003800000 */
        /* <DEDUP_REMOVED lines=8> */
[----:B------:R-:W0:Y:S01]  /*3880*/  LDC R2, c[0x0][0x284] ;  /* 0x0000a100ff027b82 */ /* 0x000e220000000800 */
[----:B------:R-:W-:-:S07]  /*3890*/  LEA R16, R51, R0, 0x2 ;  /* 0x0000000033107211 */ /* 0x000fce00078e10ff */
.L_x_2247:
        /* <DEDUP_REMOVED lines=13> */
[----:B0-----:R-:W0:Y:S01]  /*3970*/  LDS R17, [R16] ;  /* 0x0000000010117984 */ /* 0x001e220000000800 */
        /* <DEDUP_REMOVED lines=24> */
.L_x_2246:
[----:B------:R-:W-:Y:S05]  /*3b00*/  BSYNC B2 ;  /* 0x0000000000027941 */ /* 0x000fea0003800000 */
.L_x_2245:
[----:B------:R-:W-:Y:S01]  /*3b10*/  VIADD R49, R49, 0x10 ;  /* 0x0000001031317836 */ /* 0x000fe20000000000 */
[----:B------:R-:W-:Y:S01]  /*3b20*/  IADD3 R16, R16, 0x40, RZ ;  /* 0x0000004010107810 */ /* 0x000fe20007ffe0ff */
[----:B------:R-:W-:Y:S06]  /*3b30*/  @P0 BRA `(.L_x_2247) ;  /* 0xfffffffc00580947 */ /* 0x000fec000383ffff */
.L_x_2244:
[----:B------:R-:W-:Y:S05]  /*3b40*/  BSYNC B1 ;  /* 0x0000000000017941 */ /* 0x000fea0003800000 */
.L_x_2243:
[----:B------:R-:W-:-:S13]  /*3b50*/  ISETP.GE.U32.AND P0, PT, R18, 0x30, PT ;  /* 0x000000301200780c */ /* 0x000fda0003f06070 */
[----:B------:R-:W-:Y:S05]  /*3b60*/  @!P0 BRA `(.L_x_2242) ;  /* 0x0000000800808947 */ /* 0x000fea0003800000 */
[----:B------:R-:W0:Y:S01]  /*3b70*/  LDC R2, c[0x0][0x284] ;  /* 0x0000a100ff027b82 */ /* 0x000e220000000800 */
[----:B------:R-:W-:Y:S01]  /*3b80*/  LEA R7, R49, 0x80, 0x2 ;  /* 0x0000008031077811 */ /* 0x000fe200078e10ff */
[----:B------:R-:W-:-:S04]  /*3b90*/  IMAD.U32 R8, RZ, RZ, UR11 ;  /* 0x0000000bff087e24 */ /* 0x000fc8000f8e00ff */
[----:B------:R-:W-:-:S05]  /*3ba0*/  IMAD R7, R8, -0x4, R7 ;  /* 0xfffffffc08077824 */ /* 0x000fca00078e0207 */
[----:B------:R-:W-:-:S07]  /*3bb0*/  IADD3 R7, R0, R7, RZ ;  /* 0x0000000700077210 */ /* 0x000fce0007ffe0ff */
.L_x_2256:
        /* <DEDUP_REMOVED lines=17> */
[----:B0-----:R-:W0:Y:S01]  /*3cd0*/  LDS R16, [R7+-0x80] ;  /* 0xffff800007107984 */ /* 0x001e220000000800 */
        /* <DEDUP_REMOVED lines=24> */
.L_x_2249:
[----:B------:R-:W-:Y:S05]  /*3e60*/  BSYNC B1 ;  /* 0x0000000000017941 */ /* 0x000fea0003800000 */
.L_x_2248:
[----:B------:R-:W-:Y:S04]  /*3e70*/  BSSY B1, `(.L_x_2250) ;  /* 0x0000023000017945 */ /* 0x000fe80003800000 */
[----:B------:R-:W-:Y:S05]  /*3e80*/  @!P0 BRA `(.L_x_2251) ;  /* 0x0000000000848947 */ /* 0x000fea0003800000 */
        /* <DEDUP_REMOVED lines=8> */
[----:B0-----:R-:W0:Y:S01]  /*3f10*/  LDS R16, [R7+-0x40] ;  /* 0xffffc00007107984 */ /* 0x001e220000000800 */
        /* <DEDUP_REMOVED lines=24> */
.L_x_2251:
[----:B------:R-:W-:Y:S05]  /*40a0*/  BSYNC B1 ;  /* 0x0000000000017941 */ /* 0x000fea0003800000 */
.L_x_2250:
        /* <DEDUP_REMOVED lines=35> */
.L_x_2253:
[----:B------:R-:W-:Y:S05]  /*42e0*/  BSYNC B1 ;  /* 0x0000000000017941 */ /* 0x000fea0003800000 */
.L_x_2252:
        /* <DEDUP_REMOVED lines=10> */
[----:B0-----:R-:W0:Y:S01]  /*4390*/  LDS R16, [R7+0x40] ;  /* 0x0000400007107984 */ /* 0x001e220000000800 */
        /* <DEDUP_REMOVED lines=24> */
.L_x_2255:
[----:B------:R-:W-:Y:S05]  /*4520*/  BSYNC B1 ;  /* 0x0000000000017941 */ /* 0x000fea0003800000 */
.L_x_2254:
[----:B------:R-:W-:Y:S01]  /*4530*/  IADD3 R49, R49, 0x40, RZ ;  /* 0x0000004031317810 */ /* 0x000fe20007ffe0ff */
[----:B------:R-:W-:-:S03]  /*4540*/  VIADD R7, R7, 0x100 ;  /* 0x0000010007077836 */ /* 0x000fc60000000000 */
[----:B------:R-:W-:-:S13]  /*4550*/  ISETP.GE.AND P0, PT, R49, UR8, PT ;  /* 0x0000000831007c0c */ /* 0x000fda000bf06270 */
[----:B------:R-:W-:Y:S05]  /*4560*/  @!P0 BRA `(.L_x_2256) ;  /* 0xfffffff400948947 */ /* 0x000fea000383ffff */
.L_x_2242:
[----:B------:R-:W-:Y:S05]  /*4570*/  BSYNC B0 ;  /* 0x0000000000007941 */ /* 0x000fea0003800000 */
.L_x_2241:
        /* <DEDUP_REMOVED lines=8> */
[----:B------:R-:W-:Y:S01]  /*4600*/  VIADD R3, R53, UR10 ;  /* 0x0000000a35037c36 */ /* 0x000fe20008000000 */
[----:B------:R-:W-:-:S04]  /*4610*/  ISETP.NE.U32.AND P0, PT, RZ, UR6, PT ;  /* 0x00000006ff007c0c */ /* 0x000fc8000bf05070 */
[----:B------:R-:W-:-:S13]  /*4620*/  ISETP.NE.AND.EX P0, PT, RZ, UR7, PT, P0 ;  /* 0x00000007ff007c0c */ /* 0x000fda000bf05300 */
[----:B------:R-:W1:Y:S01]  /*4630*/  @P0 S2R R4, SR_CTAID.X ;  /* 0x0000000000040919 */ /* 0x000e620000002500 */
[----:B------:R-:W1:Y:S01]  /*4640*/  @P0 LDC R7, c[0x0][0x288] ;  /* 0x0000a200ff070b82 */ /* 0x000e620000000800 */
[----:B0-----:R-:W-:-:S07]  /*4650*/  ISETP.NE.AND P1, PT, R0, 0x2, PT ;  /* 0x000000020000780c */ /* 0x001fce0003f25270 */
[----:B------:R-:W0:Y:S08]  /*4660*/  @P0 LDC.64 R16, c[0x0][0x2e8] ;  /* 0x0000ba00ff100b82 */ /* 0x000e300000000a00 */
[----:B------:R-:W2:Y:S08]  /*4670*/  @!P1 LDC.64 R18, c[0x0][0x238] ;  /* 0x00008e00ff129b82 */ /* 0x000eb00000000a00 */
[----:B------:R-:W3:Y:S01]  /*4680*/  @P1 LDC.64 R8, c[0x0][0x238] ;  /* 0x00008e00ff081b82 */ /* 0x000ee20000000a00 */
[----:B--2---:R-:W-:-:S04]  /*4690*/  @!P1 IADD3 R18, P4, R3, R18, RZ ;  /* 0x0000001203129210 */ /* 0x004fc80007f9e0ff */
[----:B------:R-:W-:-:S03]  /*46a0*/  @!P1 LEA.HI.X.SX32 R19, R3, R19, 0x1, P4 ;  /* 0x0000001303139211 */ /* 0x000fc600020f0eff */
[----:B------:R-:W2:Y:S02]  /*46b0*/  @!P1 LDC.64 R20, c[0x0][0x2f8] ;  /* 0x0000be00ff149b82 */ /* 0x000ea40000000a00 */
[----:B------:R-:W4:Y:S01]  /*46c0*/  @!P1 LDG.E R0, desc[UR14][R18.64] ;  /* 0x0000000e12009981 */ /* 0x000f22000c1e1900 */
[----:B-1----:R-:W-:Y:S02]  /*46d0*/  @P0 IMAD R4, R7, UR4, R4 ;  /* 0x0000000407040c24 */ /* 0x002fe4000f8e0204 */
[----:B---3--:R-:W-:-:S03]  /*46e0*/  @P1 IMAD.WIDE R8, R3, 0x4, R8 ;  /* 0x0000000403081825 */ /* 0x008fc600078e0208 */
[----:B------:R-:W-:-:S03]  /*46f0*/  @P0 LEA R3, R4, R53, 0x5 ;  /* 0x0000003504030211 */ /* 0x000fc600078e28ff */
[----:B------:R-:W3:Y:S02]  /*4700*/  @P1 LDG.E.128 R8, desc[UR14][R8.64] ;  /* 0x0000000e08081981 */ /* 0x000ee4000c1e1d00 */
[----:B0-----:R-:W-:-:S06]  /*4710*/  @P0 IMAD.WIDE R16, R3, 0x4, R16 ;  /* 0x0000000403100825 */ /* 0x001fcc00078e0210 */
[----:B------:R-:W3:Y:S04]  /*4720*/  @P0 LDG.E.128 R16, desc[UR14][R16.64] ;  /* 0x0000000e10100981 */ /* 0x000ee8000c1e1d00 */
[----:B--2---:R0:W2:Y:S01]  /*4730*/  @!P1 LDG.E R20, desc[UR14][R20.64+0x8] ;  /* 0x0000080e14149981 */ /* 0x0040a2000c1e1900 */
[----:B------:R-:W1:Y:S01]  /*4740*/  S2UR UR6, SR_CgaCtaId ;  /* 0x00000000000679c3 */ /* 0x000e620000008800 */
[----:B------:R-:W-:Y:S02]  /*4750*/  UMOV UR5, 0x400 ;  /* 0x0000040000057882 */ /* 0x000fe40000000000 */
[----:B------:R-:W-:Y:S02]  /*4760*/  UIADD3 UR5, UR5, 0xa0, URZ ;  /* 0x000000a005057890 */ /* 0x000fe4000fffe03f */
[----:B------:R-:W-:-:S06]  /*4770*/  UIADD3 UR7, -UR11, UR8, URZ ;  /* 0x000000080b077290 */ /* 0x000fcc000fffe13f */
[----:B------:R-:W-:Y:S02]  /*4780*/  IMAD.U32 R25, RZ, RZ, UR7 ;  /* 0x00000007ff197e24 */ /* 0x000fe4000f8e00ff */
[----:B0-----:R-:W-:Y:S02]  /*4790*/  IMAD R21, R2, UR9, R53 ;  /* 0x0000000902157c24 */ /* 0x001fe4000f8e0235 */
[----:B------:R-:W-:Y:S01]  /*47a0*/  IMAD.SHL.U32 R2, R5, 0x20, RZ ;  /* 0x0000002005027824 */ /* 0x000fe200078e00ff */
[----:B-1----:R-:W-:-:S03]  /*47b0*/  ULEA UR5, UR6, UR5, 0x18 ;  /* 0x0000000506057291 */ /* 0x002fc6000f8ec03f */
[----:B------:R-:W-:Y:S01]  /*47c0*/  ULDC.64 UR6, c[0x0][0x250] ;  /* 0x0000940000067ab9 */ /* 0x000fe20000000a00 */
[----:B----4-:R-:W-:Y:S02]  /*47d0*/  @!P1 PRMT R4, R0, 0x9910, RZ ;  /* 0x0000991000049816 */ /* 0x010fe400000000ff */
[----:B------:R-:W-:Y:S02]  /*47e0*/  @!P1 SHF.R.U32.HI R7, RZ, 0x18, R0 ;  /* 0x00000018ff079819 */ /* 0x000fe40000011600 */
[----:B------:R-:W-:Y:S01]  /*47f0*/  @!P1 SHF.R.S32.HI R4, RZ, 0x8, R4 ;  /* 0x00000008ff049819 */ /* 0x000fe20000011404 */
[----:B------:R0:W2:Y:S01]  /*4800*/  @!P1 I2F.S8 R22, R0 ;  /* 0x0000000000169306 */ /* 0x0000a20000001400 */
[----:B------:R-:W-:Y:S02]  /*4810*/  @!P1 SHF.R.U32.HI R3, RZ, 0x10, R0 ;  /* 0x00000010ff039819 */ /* 0x000fe40000011600 */
[----:B0-----:R-:W-:-:S05]  /*4820*/  MOV R0, UR5 ;  /* 0x0000000500007c02 */ /* 0x001fca0008000f00 */
[----:B------:R0:W1:Y:S01]  /*4830*/  @!P1 I2F.S8 R23, R3 ;  /* 0x0000000300179306 */ /* 0x0000620000001400 */
[----:B------:R-:W-:-:S07]  /*4840*/  LEA R5, R25, R0, 0x2 ;  /* 0x0000000019057211 */ /* 0x000fce00078e10ff */
[----:B------:R-:W4:Y:S01]  /*4850*/  @!P1 I2F.S8 R7, R7 ;  /* 0x0000000700079306 */ /* 0x000f220000001400 */
[----:B------:R-:W3:Y:S07]  /*4860*/  LDS R5, [R5] ;  /* 0x0000000005057984 */ /* 0x000eee0000000800 */
[----:B------:R-:W3:Y:S01]  /*4870*/  @!P1 I2F.S16 R4, R4 ;  /* 0x0000000400049306 */ /* 0x000ee20000101400 */
[----:B0-----:R-:W-:Y:S01]  /*4880*/  SHF.R.S32.HI R3, RZ, 0x1f, R21 ;  /* 0x0000001fff037819 */ /* 0x001fe20000011415 */
[-C--:B--2---:R-:W-:Y:S01]  /*4890*/  @!P1 FMUL.FTZ R8, R22, R20.reuse ;  /* 0x0000001416089220 */ /* 0x084fe20000410000 */
[----:B------:R-:W-:Y:S01]  /*48a0*/  IADD3 R21, P4, R2, R21, RZ ;  /* 0x0000001502157210 */ /* 0x000fe20007f9e0ff */
[-C--:B-1----:R-:W-:Y:S01]  /*48b0*/  @!P1 FMUL.FTZ R10, R23, R20.reuse ;  /* 0x00000014170a9220 */ /* 0x082fe20000410000 */
[----:B----4-:R-:W-:-:S02]  /*48c0*/  @!P1 FMUL.FTZ R11, R7, R20 ;  /* 0x00000014070b9220 */ /* 0x010fc40000410000 */
[----:B------:R-:W-:Y:S01]  /*48d0*/  LEA.HI.X.SX32 R24, R2, R3, 0x1, P4 ;  /* 0x0000000302187211 */ /* 0x000fe200020f0eff */
[----:B---3-5:R-:W-:Y:S01]  /*48e0*/  FADD.FTZ R8, R8, R12 ;  /* 0x0000000c08087221 */ /* 0x028fe20000010000 */
        /* <DEDUP_REMOVED lines=15> */
.L_x_2258:
[----:B------:R-:W-:Y:S05]  /*49e0*/  BSYNC B0 ;  /* 0x0000000000007941 */ /* 0x000fea0003800000 */
.L_x_2257:
[----:B------:R-:W-:Y:S01]  /*49f0*/  BAR.SYNC.DEFER_BLOCKING 0x0 ;  /* 0x0000000000007b1d */ /* 0x000fe20000010000 */
[----:B------:R-:W-:Y:S01]  /*4a00*/  IMAD R51, R51, 0x4, R0 ;  /* 0x0000000433337824 */ /* 0x000fe200078e0200 */
[C---:B------:R-:W-:Y:S02]  /*4a10*/  LOP3.LUT R0, R6.reuse, 0xffffffe0, RZ, 0xc0, !PT ;  /* 0xffffffe006007812 */ /* 0x040fe400078ec0ff */
[----:B------:R-:W-:Y:S02]  /*4a20*/  ISETP.GT.AND P1, PT, R6, 0xf, PT ;  /* 0x0000000f0600780c */ /* 0x000fe40003f24270 */
[----:B------:R-:W-:Y:S02]  /*4a30*/  ISETP.NE.AND P0, PT, R0, 0x20, PT ;  /* 0x000000200000780c */ /* 0x000fe40003f05270 */
[C---:B------:R-:W-:Y:S01]  /*4a40*/  LOP3.LUT R0, R6.reuse, 0xfffffff0, RZ, 0xc0, !PT ;  /* 0xfffffff006007812 */ /* 0x040fe200078ec0ff */
[----:B------:R-:W-:Y:S01]  /*4a50*/  @!P3 STS.128 [R51+-0x400], R40 ;  /* 0xfffc00283300b388 */ /* 0x000fe20000000c00 */
[----:B------:R-:W-:Y:S01]  /*4a60*/  BAR.SYNC.DEFER_BLOCKING 0x0 ;  /* 0x0000000000007b1d */ /* 0x000fe20000010000 */
[----:B------:R-:W-:-:S05]  /*4a70*/  ISETP.GT.AND P3, PT, R6, 0x1f, PT ;  /* 0x0000001f0600780c */ /* 0x000fca0003f64270 */
        /* <DEDUP_REMOVED lines=10> */
[C---:B------:R-:W-:Y:S02]  /*4b20*/  LOP3.LUT R0, R6.reuse, 0xfffffff8, RZ, 0xc0, !PT ;  /* 0xfffffff806007812 */ /* 0x040fe400078ec0ff */
[----:B------:R-:W-:Y:S01]  /*4b30*/  IADD3 R6, R6, 0x7, RZ ;  /* 0x0000000706067810 */ /* 0x000fe20007ffe0ff */
        /* <DEDUP_REMOVED lines=21> */
[----:B------:R-:W2:Y:S01]  /*4c90*/  LDC R0, c[0x0][0x308] ;  /* 0x0000c200ff007b82 */ /* 0x000ea20000000800 */
[----:B01----:R-:W-:Y:S01]  /*4ca0*/  @!P2 FADD.FTZ R40, R40, R4 ;  /* 0x000000042828a221 */ /* 0x003fe20000010000 */
[----:B------:R-:W-:Y:S01]  /*4cb0*/  @!P2 FADD.FTZ R41, R41, R5 ;  /* 0x000000052929a221 */ /* 0x000fe20000010000 */
[----:B------:R-:W-:Y:S01]  /*4cc0*/  @!P2 FADD.FTZ R42, R42, R6 ;  /* 0x000000062a2aa221 */ /* 0x000fe20000010000 */
[----:B------:R-:W-:Y:S01]  /*4cd0*/  @!P2 FADD.FTZ R43, R43, R7 ;  /* 0x000000072b2ba221 */ /* 0x000fe20000010000 */
[----:B--2---:R-:W-:-:S13]  /*4ce0*/  ISETP.NE.AND P0, PT, R0, 0x2, PT ;  /* 0x000000020000780c */ /* 0x004fda0003f05270 */
[----:B------:R-:W0:Y:S01]  /*4cf0*/  @P0 LDC.64 R2, c[0x0][0x210] ;  /* 0x00008400ff020b82 */ /* 0x000e220000000a00 */
[----:B------:R-:W-:-:S04]  /*4d00*/  @P0 VIADD R9, R53, UR9 ;  /* 0x0000000935090c36 */ /* 0x000fc80008000000 */
[----:B0-----:R-:W-:-:S05]  /*4d10*/  @P0 IMAD.WIDE R2, R9, 0x4, R2 ;  /* 0x0000000409020825 */ /* 0x001fca00078e0202 */
[----:B------:R0:W-:Y:S01]  /*4d20*/  @P0 STG.E.128 desc[UR14][R2.64], R40 ;  /* 0x0000002802000986 */ /* 0x0001e2000c101d0e */
[----:B------:R-:W-:Y:S05]  /*4d30*/  @P0 EXIT ;  /* 0x000000000000094d */ /* 0x000fea0003800000 */
[----:B0-----:R-:W0:Y:S01]  /*4d40*/  LDC.64 R2, c[0x0][0x300] ;  /* 0x0000c000ff027b82 */ /* 0x001e220000000a00 */
[----:B------:R-:W-:Y:S01]  /*4d50*/  IADD3 R53, R53, UR9, RZ ;  /* 0x0000000935357c10 */ /* 0x000fe2000fffe0ff */
        /* <DEDUP_REMOVED lines=26> */
.L_x_2210:
[----:B------:R-:W-:Y:S01]  /*4f00*/  HFMA2.MMA R52, -RZ, RZ, 0, 9.5367431640625e-07 ;  /* 0x00000010ff347435 */ /* 0x000fe200000001ff */
[----:B------:R-:W-:Y:S01]  /*4f10*/  IMAD.MOV.U32 R57, RZ, RZ, R4 ;  /* 0x000000ffff397224 */ /* 0x000fe200078e0004 */
[----:B------:R-:W-:Y:S01]  /*4f20*/  MOV R46, 0xffffffff ;  /* 0xffffffff002e7802 */ /* 0x000fe20000000f00 */
[----:B------:R-:W-:-:S08]  /*4f30*/  IMAD.MOV.U32 R47, RZ, RZ, 0x1f ;  /* 0x0000001fff2f7424 */ /* 0x000fd000078e00ff */
[----:B0-----:R-:W-:Y:S05]  /*4f40*/  WARPSYNC.COLLECTIVE R46, `(.L_x_2259) ;  /* 0x000000002e087348 */ /* 0x001fea0003c00000 */
[----:B------:R1:W2:Y:S02]  /*4f50*/  SHFL.BFLY P1, R53, R57, R52, R47 ;  /* 0x0c00003439357389 */ /* 0x0002a4000002002f */
[----:B012---:R-:W-:Y:S01]  /*4f60*/  ENDCOLLECTIVE ;  /* 0x000000000000791b */ /* 0x007fe20003800000 */
.L_x_2259:
[----:B------:R-:W-:Y:S01]  /*4f70*/  HFMA2.MMA R52, -RZ, RZ, 0, 4.76837158203125e-07 ;  /* 0x00000008ff347435 */ /* 0x000fe200000001ff */
[----:B------:R-:W-:-:S04]  /*4f80*/  FADD.FTZ R0, R4, R53 ;  /* 0x0000003504007221 */ /* 0x000fc80000010000 */
[----:B------:R-:W-:-:S07]  /*4f90*/  IMAD.MOV.U32 R57, RZ, RZ, R0 ;  /* 0x000000ffff397224 */ /* 0x000fce00078e0000 */
[----:B------:R-:W-:Y:S05]  /*4fa0*/  WARPSYNC.COLLECTIVE R46, `(.L_x_2260) ;  /* 0x000000002e087348 */ /* 0x000fea0003c00000 */
[----:B------:R0:W1:Y:S02]  /*4fb0*/  SHFL.BFLY P1, R53, R57, R52, R47 ;  /* 0x0c00003439357389 */ /* 0x000064000002002f */
[----:B01----:R-:W-:Y:S01]  /*4fc0*/  ENDCOLLECTIVE ;  /* 0x000000000000791b */ /* 0x003fe20003800000 */
.L_x_2260:
[----:B------:R-:W-:Y:S01]  /*4fd0*/  MOV R52, 0x4 ;  /* 0x0000000400347802 */ /* 0x000fe20000000f00 */
[----:B------:R-:W-:-:S04]  /*4fe0*/  FADD.FTZ R7, R0, R53 ;  /* 0x0000003500077221 */ /* 0x000fc80000010000 */
[----:B------:R-:W-:-:S07]  /*4ff0*/  IMAD.MOV.U32 R57, RZ, RZ, R7 ;  /* 0x000000ffff397224 */ /* 0x000fce00078e0007 */
[----:B------:R-:W-:Y:S05]  /*5000*/  WARPSYNC.COLLECTIVE R46, `(.L_x_2261) ;  /* 0x000000002e087348 */ /* 0x000fea0003c00000 */
[----:B------:R0:W1:Y:S02]  /*5010*/  SHFL.BFLY P1, R53, R57, R52, R47 ;  /* 0x0c00003439357389 */ /* 0x000064000002002f */
[----:B01----:R-:W-:Y:S01]  /*5020*/  ENDCOLLECTIVE ;  /* 0x000000000000791b */ /* 0x003fe20003800000 */
.L_x_2261:
[----:B------:R-:W-:Y:S01]  /*5030*/  HFMA2.MMA R52, -RZ, RZ, 0, 1.1920928955078125e-07 ;  /* 0x00000002ff347435 */ /* 0x000fe200000001ff */
[----:B------:R-:W-:-:S04]  /*5040*/  FADD.FTZ R8, R7, R53 ;  /* 0x0000003507087221 */ /* 0x000fc80000010000 */
[----:B------:R-:W-:-:S07]  /*5050*/  IMAD.MOV.U32 R57, RZ, RZ, R8 ;  /* 0x000000ffff397224 */ /* 0x000fce00078e0008 */
[----:B------:R-:W-:Y:S05]  /*5060*/  WARPSYNC.COLLECTIVE R46, `(.L_x_2262) ;  /* 0x000000002e087348 */ /* 0x000fea0003c00000 */
[----:B------:R0:W1:Y:S02]  /*5070*/  SHFL.BFLY P1, R53, R57, R52, R47 ;  /* 0x0c00003439357389 */ /* 0x000064000002002f */
[----:B01----:R-:W-:Y:S01]  /*5080*/  ENDCOLLECTIVE ;  /* 0x000000000000791b */ /* 0x003fe20003800000 */
.L_x_2262:
[----:B------:R-:W-:Y:S01]  /*5090*/  MOV R52, 0x1 ;  /* 0x0000000100347802 */ /* 0x000fe20000000f00 */
[----:B------:R-:W-:-:S04]  /*50a0*/  FADD.FTZ R9, R8, R53 ;  /* 0x0000003508097221 */ /* 0x000fc80000010000 */
[----:B------:R-:W-:-:S07]  /*50b0*/  IMAD.MOV.U32 R57, RZ, RZ, R9 ;  /* 0x000000ffff397224 */ /* 0x000fce00078e0009 */
[----:B------:R-:W-:Y:S05]  /*50c0*/  WARPSYNC.COLLECTIVE R46, `(.L_x_2263) ;  /* 0x000000002e087348 */ /* 0x000fea0003c00000 */
[----:B------:R0:W1:Y:S02]  /*50d0*/  SHFL.BFLY P1, R53, R57, R52, R47 ;  /* 0x0c00003439357389 */ /* 0x000064000002002f */
[----:B01----:R-:W-:Y:S01]  /*50e0*/  ENDCOLLECTIVE ;  /* 0x000000000000791b */ /* 0x003fe20003800000 */
.L_x_2263:
[----:B------:R-:W-:Y:S05]  /*50f0*/  BRA `(.L_x_2264) ;  /* 0xffffffbc00d07947 */ /* 0x000fea000383ffff */
.L_x_2215:
[----:B------:R-:W-:Y:S01]  /*5100*/  HFMA2.MMA R52, -RZ, RZ, 0, 5.9604644775390625e-08 ;  /* 0x00000001ff347435 */ /* 0x000fe200000001ff */
[----:B------:R-:W-:Y:S01]  /*5110*/  BSSY B1, `(.L_x_2265) ;  /* 0x0000007000017945 */ /* 0x000fe20003800000 */
[----:B------:R-:W-:Y:S01]  /*5120*/  IMAD.MOV.U32 R57, RZ, RZ, R56 ;  /* 0x000000ffff397224 */ /* 0x000fe200078e0038 */
[----:B------:R-:W-:Y:S01]  /*5130*/  MOV R46, 0xffffffff ;  /* 0xffffffff002e7802 */ /* 0x000fe20000000f00 */
[----:B------:R-:W-:-:S07]  /*5140*/  IMAD.MOV.U32 R47, RZ, RZ, 0x1f ;  /* 0x0000001fff2f7424 */ /* 0x000fce00078e00ff */
[----:B------:R-:W-:Y:S05]  /*5150*/  WARPSYNC.COLLECTIVE R46, `(.L_x_2266) ;  /* 0x000000002e087348 */ /* 0x000fea0003c00000 */
[----:B------:R0:W1:Y:S02]  /*5160*/  SHFL.BFLY P1, R53, R57, R52, R47 ;  /* 0x0c00003439357389 */ /* 0x000064000002002f */
[----:B01----:R-:W-:Y:S01]  /*5170*/  ENDCOLLECTIVE ;  /* 0x000000000000791b */ /* 0x003fe20003800000 */
.L_x_2266:
[----:B------:R-:W-:Y:S05]  /*5180*/  BSYNC B1 ;  /* 0x0000000000017941 */ /* 0x000fea0003800000 */
.L_x_2265:
[----:B------:R-:W-:Y:S05]  /*5190*/  BRA `(.L_x_2267) ;  /* 0xffffffc8009c7947 */ /* 0x000fea000383ffff */
.L_x_2219:
[----:B------:R-:W-:Y:S01]  /*51a0*/  HFMA2.MMA R52, -RZ, RZ, 0, 9.5367431640625e-07 ;  /* 0x00000010ff347435 */ /* 0x000fe200000001ff */
[----:B------:R-:W-:Y:S01]  /*51b0*/  BSSY B0, `(.L_x_2268) ;  /* 0x0000007000007945 */ /* 0x000fe20003800000 */
[----:B------:R-:W-:Y:S01]  /*51c0*/  IMAD.MOV.U32 R57, RZ, RZ, R50 ;  /* 0x000000ffff397224 */ /* 0x000fe200078e0032 */
[----:B------:R-:W-:Y:S01]  /*51d0*/  MOV R46, 0xffffffff ;  /* 0xffffffff002e7802 */ /* 0x000fe20000000f00 */
[----:B------:R-:W-:-:S07]  /*51e0*/  IMAD.MOV.U32 R47, RZ, RZ, 0x1f ;  /* 0x0000001fff2f7424 */ /* 0x000fce00078e00ff */
[----:B0-----:R-:W-:Y:S05]  /*51f0*/  WARPSYNC.COLLECTIVE R46, `(.L_x_2269) ;  /* 0x000000002e087348 */ /* 0x001fea0003c00000 */
[----:B------:R1:W2:Y:S02]  /*5200*/  SHFL.BFLY P1, R53, R57, R52, R47 ;  /* 0x0c00003439357389 */ /* 0x0002a4000002002f */
[----:B012---:R-:W-:Y:S01]  /*5210*/  ENDCOLLECTIVE ;  /* 0x000000000000791b */ /* 0x007fe20003800000 */
.L_x_2269:
[----:B------:R-:W-:Y:S05]  /*5220*/  BSYNC B0 ;  /* 0x0000000000007941 */ /* 0x000fea0003800000 */
.L_x_2268:
[----:B------:R-:W-:Y:S01]  /*5230*/  FMNMX.FTZ R2, R53, R50, !PT ;  /* 0x0000003235027209 */ /* 0x000fe20007810000 */
[----:B------:R-:W-:Y:S01]  /*5240*/  HFMA2.MMA R52, -RZ, RZ, 0, 4.76837158203125e-07 ;  /* 0x00000008ff347435 */ /* 0x000fe200000001ff */
[----:B------:R-:W-:Y:S01]  /*5250*/  IMAD.MOV.U32 R47, RZ, RZ, 0x1f ;  /* 0x0000001fff2f7424 */ /* 0x000fe200078e00ff */
[----:B------:R-:W-:Y:S02]  /*5260*/  MOV R46, 0xffffffff ;  /* 0xffffffff002e7802 */ /* 0x000fe40000000f00 */
[----:B------:R-:W-:-:S07]  /*5270*/  IMAD.MOV.U32 R57, RZ, RZ, R2 ;  /* 0x000000ffff397224 */ /* 0x000fce00078e0002 */
[----:B------:R-:W-:Y:S05]  /*5280*/  WARPSYNC.COLLECTIVE R46, `(.L_x_2270) ;  /* 0x000000002e087348 */ /* 0x000fea0003c00000 */
[----:B------:R0:W1:Y:S02]  /*5290*/  SHFL.BFLY P1, R53, R57, R52, R47 ;  /* 0x0c00003439357389 */ /* 0x000064000002002f */
[----:B01----:R-:W-:Y:S01]  /*52a0*/  ENDCOLLECTIVE ;  /* 0x000000000000791b */ /* 0x003fe20003800000 */
.L_x_2270:
[----:B------:R-:W-:Y:S01]  /*52b0*/  HFMA2.MMA R52, -RZ, RZ, 0, 2.384185791015625e-07 ;  /* 0x00000004ff347435 */ /* 0x000fe200000001ff */
[----:B------:R-:W-:-:S05]  /*52c0*/  FMNMX.FTZ R4, R2, R53, !PT ;  /* 0x0000003502047209 */ /* 0x000fca0007810000 */
[----:B------:R-:W-:-:S07]  /*52d0*/  IMAD.MOV.U32 R57, RZ, RZ, R4 ;  /* 0x000000ffff397224 */ /* 0x000fce00078e0004 */
[----:B------:R-:W-:Y:S05]  /*52e0*/  WARPSYNC.COLLECTIVE R46, `(.L_x_2271) ;  /* 0x000000002e087348 */ /* 0x000fea0003c00000 */
[----:B------:R0:W1:Y:S02]  /*52f0*/  SHFL.BFLY P1, R53, R57, R52, R47 ;  /* 0x0c00003439357389 */ /* 0x000064000002002f */
[----:B01----:R-:W-:Y:S01]  /*5300*/  ENDCOLLECTIVE ;  /* 0x000000000000791b */ /* 0x003fe20003800000 */
.L_x_2271:
[----:B------:R-:W-:Y:S02]  /*5310*/  MOV R52, 0x2 ;  /* 0x0000000200347802 */ /* 0x000fe40000000f00 */
[----:B------:R-:W-:-:S05]  /*5320*/  FMNMX.FTZ R8, R4, R53, !PT ;  /* 0x0000003504087209 */ /* 0x000fca0007810000 */
[----:B------:R-:W-:-:S07]  /*5330*/  IMAD.MOV.U32 R57, RZ, RZ, R8 ;  /* 0x000000ffff397224 */ /* 0x000fce00078e0008 */
[----:B------:R-:W-:Y:S05]  /*5340*/  WARPSYNC.COLLECTIVE R46, `(.L_x_2272) ;  /* 0x000000002e087348 */ /* 0x000fea0003c00000 */
[----:B------:R0:W1:Y:S02]  /*5350*/  SHFL.BFLY P1, R53, R57, R52, R47 ;  /* 0x0c00003439357389 */ /* 0x000064000002002f */
[----:B01----:R-:W-:Y:S01]  /*5360*/  ENDCOLLECTIVE ;  /* 0x000000000000791b */ /* 0x003fe20003800000 */
.L_x_2272:
[----:B------:R-:W-:Y:S05]  /*5370*/  BRA `(.L_x_2273) ;  /* 0xffffffc800c87947 */ /* 0x000fea000383ffff */
.L_x_2274:
        /* <DEDUP_REMOVED lines=16> */
.L_x_2372:


//--------------------- .text._ZN4mmha33masked_multihead_attention_kernelIfLi32ELi32ELi4ELi8ELi64ELb0ELb0EEEv26Multihead_attention_paramsIT_XT5_EE --------------------------
	.section	.text._ZN4mmha33masked_multihead_attention_kernelIfLi32ELi32ELi4ELi8ELi64ELb0ELb0EEEv26Multihead_attention_paramsIT_XT5_EE,"ax",@progbits
	.align	128
        .global         _ZN4mmha33masked_multihead_attention_kernelIfLi32ELi32ELi4ELi8ELi64ELb0ELb0EEEv26Multihead_attention_paramsIT_XT5_EE
        .type           _ZN4mmha33masked_multihead_attention_kernelIfLi32ELi32ELi4ELi8ELi64ELb0ELb0EEEv26Multihead_attention_paramsIT_XT5_EE,@function
        .size           _ZN4mmha33masked_multihead_attention_kernelIfLi32ELi32ELi4ELi8ELi64ELb0ELb0EEEv26Multihead_attention_paramsIT_XT5_EE,(.L_x_2373 - _ZN4mmha33masked_multihead_attention_kernelIfLi32ELi32ELi4ELi8ELi64ELb0ELb0EEEv26Multihead_attention_paramsIT_XT5_EE)
        .other          _ZN4mmha33masked_multihead_attention_kernelIfLi32ELi32ELi4ELi8ELi64ELb0ELb0EEEv26Multihead_attention_paramsIT_XT5_EE,@"STO_CUDA_ENTRY STV_DEFAULT"
_ZN4mmha33masked_multihead_attention_kernelIfLi32ELi32ELi4ELi8ELi64ELb0ELb0EEEv26Multihead_attention_paramsIT_XT5_EE:
.text._ZN4mmha33masked_multihead_attention_kernelIfLi32ELi32ELi4ELi8ELi64ELb0ELb0EEEv26Multihead_attention_paramsIT_XT5_EE:
        /* <DEDUP_REMOVED lines=14> */
.L_x_2275:
        /* <DEDUP_REMOVED lines=12> */
[----:B------:R-:W0:Y:S01]  /*01a0*/  S2UR UR16, SR_CTAID.X ;  /* 0x00000000001079c3 */ /* 0x000e220000002500 */
[----:B------:R-:W1:Y:S01]  /*01b0*/  I2F.RP R0, R9 ;  /* 0x0000000900007306 */ /* 0x000e620000209400 */
[----:B------:R-:W-:Y:S01]  /*01c0*/  IMAD.U32 R4, RZ, RZ, UR4 ;  /* 0x00000004ff047e24 */ /* 0x000fe2000f8e00ff */
[----:B------:R-:W-:Y:S01]  /*01d0*/  @UP0 ULDC UR4, c[0x0][0x2c0] ;  /* 0x0000b00000040ab9 */ /* 0x000fe20000000800 */
[----:B------:R-:W-:-:S03]  /*01e0*/  ULDC UR5, c[0x0][0x288] ;  /* 0x0000a20000057ab9 */ /* 0x000fc60000000800 */
[----:B------:R3:W4:Y:S02]  /*01f0*/  @P4 LDG.E R5, desc[UR14][R4.64] ;  /* 0x0000000e04054981 */ /* 0x000724000c1e1900 */
[----:B-1----:R-:W1:Y:S02]  /*0200*/  MUFU.RCP R0, R0 ;  /* 0x0000000000007308 */ /* 0x002e640000001000 */
[----:B-1----:R-:W-:-:S06]  /*0210*/  IADD3 R6, R0, 0xffffffe, RZ ;  /* 0x0ffffffe00067810 */ /* 0x002fcc0007ffe0ff */
[----:B------:R1:W5:Y:S01]  /*0220*/  F2I.FTZ.U32.TRUNC.NTZ R7, R6 ;  /* 0x0000000600077305 */ /* 0x000362000021f000 */
[----:B--2---:R-:W-:Y:S01]  /*0230*/  IABS R2, R2 ;  /* 0x0000000200027213 */ /* 0x004fe20000000000 */
[----:B-1----:R-:W-:Y:S01]  /*0240*/  IMAD.MOV.U32 R6, RZ, RZ, RZ ;  /* 0x000000ffff067224 */ /* 0x002fe200078e00ff */
[----:B-----5:R-:W-:-:S05]  /*0250*/  IADD3 R0, RZ, -R7, RZ ;  /* 0x80000007ff007210 */ /* 0x020fca0007ffe0ff */
[----:B------:R-:W-:-:S04]  /*0260*/  IMAD R11, R0, R9, RZ ;  /* 0x00000009000b7224 */ /* 0x000fc800078e02ff */
[----:B------:R-:W-:Y:S02]  /*0270*/  IMAD.HI.U32 R6, R7, R11, R6 ;  /* 0x0000000b07067227 */ /* 0x000fe400078e0006 */
[----:B------:R-:W1:Y:S04]  /*0280*/  LDC.64 R10, c[0x0][0x2f0] ;  /* 0x0000bc00ff0a7b82 */ /* 0x000e680000000a00 */
[----:B------:R-:W-:-:S04]  /*0290*/  IMAD.HI.U32 R0, R6, R2, RZ ;  /* 0x0000000206007227 */ /* 0x000fc800078e00ff */
[----:B------:R-:W-:-:S04]  /*02a0*/  IMAD.MOV R6, RZ, RZ, -R0 ;  /* 0x000000ffff067224 */ /* 0x000fc800078e0a00 */
[----:B------:R-:W-:-:S05]  /*02b0*/  IMAD R2, R9, R6, R2 ;  /* 0x0000000609027224 */ /* 0x000fca00078e0202 */
[----:B------:R-:W-:Y:S02]  /*02c0*/  ISETP.GT.U32.AND P2, PT, R9, R2, PT ;  /* 0x000000020900720c */ /* 0x000fe40003f44070 */
[----:B-1----:R-:W-:-:S04]  /*02d0*/  ISETP.NE.U32.AND P0, PT, R10, RZ, PT ;  /* 0x000000ff0a00720c */ /* 0x002fc80003f05070 */
[----:B------:R-:W-:-:S07]  /*02e0*/  ISETP.NE.AND.EX P0, PT, R11, RZ, PT, P0 ;  /* 0x000000ff0b00720c */ /* 0x000fce0003f05300 */
[----:B------:R-:W-:-:S04]  /*02f0*/  @!P2 IADD3 R2, R2, -R9, RZ ;  /* 0x800000090202a210 */ /* 0x000fc80007ffe0ff */
[----:B------:R-:W-:Y:S02]  /*0300*/  ISETP.GE.U32.AND P1, PT, R2, R9, PT ;  /* 0x000000090200720c */ /* 0x000fe40003f26070 */
[C---:B------:R-:W-:Y:S01]  /*0310*/  LOP3.LUT R2, R3.reuse, UR12, RZ, 0x3c, !PT ;  /* 0x0000000c03027c12 */ /* 0x040fe2000f8e3cff */
[----:B------:R-:W-:Y:S01]  /*0320*/  @!P2 VIADD R0, R0, 0x1 ;  /* 0x000000010000a836 */ /* 0x000fe20000000000 */
[----:B------:R-:W1:Y:S02]  /*0330*/  @P0 LDC.64 R6, c[0x0][0x2f0] ;  /* 0x0000bc00ff060b82 */ /* 0x000e640000000a00 */
[----:B------:R-:W-:Y:S02]  /*0340*/  ISETP.GE.AND P3, PT, R2, RZ, PT ;  /* 0x000000ff0200720c */ /* 0x000fe40003f66270 */
[----:B------:R-:W-:-:S05]  /*0350*/  ISETP.NE.AND P2, PT, R3, RZ, PT ;  /* 0x000000ff0300720c */ /* 0x000fca0003f45270 */
[----:B------:R-:W-:-:S05]  /*0360*/  @P1 VIADD R0, R0, 0x1 ;  /* 0x0000000100001836 */ /* 0x000fca0000000000 */
[----:B------:R-:W-:-:S05]  /*0370*/  MOV R13, R0 ;  /* 0x00000000000d7202 */ /* 0x000fca0000000f00 */
[----:B------:R-:W-:Y:S01]  /*0380*/  @!P3 IMAD.MOV R13, RZ, RZ, -R13 ;  /* 0x000000ffff0db224 */ /* 0x000fe200078e0a0d */
[----:B------:R-:W-:-:S05]  /*0390*/  @!P2 LOP3.LUT R13, RZ, R3, RZ, 0x33, !PT ;  /* 0x00000003ff0da212 */ /* 0x000fca00078e33ff */
[----:B-1----:R-:W-:-:S06]  /*03a0*/  @P0 IMAD.WIDE R6, R13, 0x4, R6 ;  /* 0x000000040d060825 */ /* 0x002fcc00078e0206 */
[----:B------:R1:W2:Y:S01]  /*03b0*/  @P0 LDG.E R7, desc[UR14][R6.64] ;  /* 0x0000000e06070981 */ /* 0x0002a2000c1e1900 */
[----:B------:R-:W-:-:S05]  /*03c0*/  IMAD.U32 R0, RZ, RZ, UR13 ;  /* 0x0000000dff007e24 */ /* 0x000fca000f8e00ff */
[----:B---3--:R-:W-:-:S04]  /*03d0*/  IABS R4, R0 ;  /* 0x0000000000047213 */ /* 0x008fc80000000000 */
[----:B------:R-:W3:Y:S08]  /*03e0*/  I2F.RP R0, R4 ;  /* 0x0000000400007306 */ /* 0x000ef00000209400 */
[----:B---3--:R-:W3:Y:S02]  /*03f0*/  MUFU.RCP R0, R0 ;  /* 0x0000000000007308 */ /* 0x008ee40000001000 */
[----:B---3--:R-:W-:-:S06]  /*0400*/  IADD3 R8, R0, 0xffffffe, RZ ;  /* 0x0ffffffe00087810 */ /* 0x008fcc0007ffe0ff */
[----:B------:R3:W5:Y:S02]  /*0410*/  F2I.FTZ.U32.TRUNC.NTZ R9, R8 ;  /* 0x0000000800097305 */ /* 0x000764000021f000 */
[----:B---3--:R-:W-:Y:S02]  /*0420*/  IMAD.MOV.U32 R8, RZ, RZ, RZ ;  /* 0x000000ffff087224 */ /* 0x008fe400078e00ff */
[----:B-----5:R-:W-:-:S04]  /*0430*/  IMAD.MOV R37, RZ, RZ, -R9 ;  /* 0x000000ffff257224 */ /* 0x020fc800078e0a09 */
[----:B------:R-:W-:-:S04]  /*0440*/  IMAD R37, R37, R4, RZ ;  /* 0x0000000425257224 */ /* 0x000fc800078e02ff */
[----:B------:R-:W-:Y:S01]  /*0450*/  IMAD.HI.U32 R37, R9, R37, R8 ;  /* 0x0000002509257227 */ /* 0x000fe200078e0008 */
[----:B-1----:R-:W1:Y:S01]  /*0460*/  S2R R6, SR_TID.X ;  /* 0x0000000000067919 */ /* 0x002e620000002100 */
[----:B0-----:R-:W-:Y:S02]  /*0470*/  UIMAD UR9, UR12, UR5, UR16 ;  /* 0x000000050c0972a4 */ /* 0x001fe4000f8e0210 */
[----:B------:R-:W-:Y:S02]  /*0480*/  USHF.L.U32 UR6, UR16, 0x5, URZ ;  /* 0x0000000510067899 */ /* 0x000fe4000800063f */
[----:B------:R-:W-:Y:S02]  /*0490*/  USHF.L.U32 UR9, UR9, 0x5, URZ ;  /* 0x0000000509097899 */ /* 0x000fe4000800063f */
[----:B------:R-:W-:Y:S01]  /*04a0*/  UIMAD UR17, UR12, UR13, URZ ;  /* 0x0000000d0c1172a4 */ /* 0x000fe2000f8e023f */
[----:B------:R-:W-:Y:S03]  /*04b0*/  BSSY B0, `(.L_x_2276) ;  /* 0x000002d000007945 */ /* 0x000fe60003800000 */
[----:B------:R-:W-:Y:S01]  /*04c0*/  USHF.R.S32.HI UR18, URZ, 0x1f, UR17 ;  /* 0x0000001f3f127899 */ /* 0x000fe20008011411 */
[----:B------:R-:W-:Y:S01]  /*04d0*/  IMAD R8, R13, UR5, RZ ;  /* 0x000000050d087c24 */ /* 0x000fe2000f8e02ff */
[----:B----4-:R-:W-:-:S13]  /*04e0*/  @P4 R2UR UR8, R5 ;  /* 0x00000000050842ca */ /* 0x010fda00000e0000 */
[----:B------:R-:W-:-:S07]  /*04f0*/  @UP0 UIADD3 UR8, UR8, UR4, URZ ;  /* 0x0000000408080290 */ /* 0x000fce000fffe03f */
[----:B------:R-:W-:Y:S02]  /*0500*/  @!UP0 ULDC UR8, c[0x0][0x29c] ;  /* 0x0000a70000088ab9 */ /* 0x000fe40000000800 */
[----:B------:R-:W-:-:S05]  /*0510*/  IABS R5, UR8 ;  /* 0x0000000800057c13 */ /* 0x000fca0008000000 */
[----:B------:R-:W-:-:S05]  /*0520*/  IMAD.HI.U32 R0, R37, R5, RZ ;  /* 0x0000000525007227 */ /* 0x000fca00078e00ff */
[----:B------:R-:W-:-:S05]  /*0530*/  IADD3 R0, -R0, RZ, RZ ;  /* 0x000000ff00007210 */ /* 0x000fca0007ffe1ff */
[----:B------:R-:W-:-:S05]  /*0540*/  IMAD R5, R4, R0, R5 ;  /* 0x0000000004057224 */ /* 0x000fca00078e0205 */
[----:B------:R-:W-:Y:S02]  /*0550*/  ISETP.GT.U32.AND P1, PT, R4, R5, PT ;  /* 0x000000050400720c */ /* 0x000fe40003f24070 */
[----:B-1----:R-:W-:-:S11]  /*0560*/  ISETP.GT.AND P4, PT, R6, 0x1f, PT ;  /* 0x0000001f0600780c */ /* 0x002fd60003f84270 */
        /* <DEDUP_REMOVED lines=14> */
[----:B------:R-:W-:Y:S02]  /*0650*/  @!P1 LOP3.LUT R5, RZ, UR13, RZ, 0x33, !PT ;  /* 0x0000000dff059c12 */ /* 0x000fe4000f8e33ff */
        /* <DEDUP_REMOVED lines=17> */
.L_x_2277:
[----:B------:R-:W-:-:S11]  /*0770*/  HFMA2.MMA R2, -RZ, RZ, 0, 0 ;  /* 0x00000000ff027435 */ /* 0x000fd600000001ff */
.L_x_2278:
[----:B------:R-:W-:Y:S05]  /*0780*/  BSYNC B0 ;  /* 0x0000000000007941 */ /* 0x000fea0003800000 */
.L_x_2276:
        /* <DEDUP_REMOVED lines=10> */
.L_x_2280:
        /* <DEDUP_REMOVED lines=8> */
.L_x_2281:
[----:B------:R-:W-:Y:S05]  /*08b0*/  BSYNC B0 ;  /* 0x0000000000007941 */ /* 0x000fea0003800000 */
.L_x_2279:
        /* <DEDUP_REMOVED lines=20> */
[----:B------:R-:W-:Y:S02]  /*0a00*/  ULDC.U8 UR5, c[0x0][0x294] ;  /* 0x0000a50000057ab9 */ /* 0x000fe40000000000 */
[----:B------:R-:W2:Y:S01]  /*0a10*/  @!P3 LDC.64 R10, c[0x0][0x220] ;  /* 0x00008800ff0abb82 */ /* 0x000ea20000000a00 */
[----:B------:R-:W-:Y:S01]  /*0a20*/  IMAD.MOV.U32 R18, RZ, RZ, RZ ;  /* 0x000000ffff127224 */ /* 0x000fe200078e00ff */
[----:B------:R-:W-:Y:S01]  /*0a30*/  @!P1 LEA R19, R19, R6, 0x5 ;  /* 0x0000000613139211 */ /* 0x000fe200078e28ff */
[----:B------:R-:W-:Y:S01]  /*0a40*/  IMAD.U32 R16, RZ, RZ, UR6 ;  /* 0x00000006ff107e24 */ /* 0x000fe2000f8e00ff */
[----:B------:R-:W-:Y:S01]  /*0a50*/  MOV R17, UR7 ;  /* 0x0000000700117c02 */ /* 0x000fe20008000f00 */
[----:B------:R-:W-:-:S02]  /*0a60*/  IMAD.MOV.U32 R7, RZ, RZ, RZ ;  /* 0x000000ffff077224 */ /* 0x000fc400078e00ff */
[C---:B0-----:R-:W-:Y:S02]  /*0a70*/  @!P2 IMAD.WIDE R12, R0.reuse, 0x4, R12 ;  /* 0x00000004000ca825 */ /* 0x041fe400078e020c */
        /* <DEDUP_REMOVED lines=61> */
.L_x_2282:
        /* <DEDUP_REMOVED lines=13> */
[----:B------:R-:W-:Y:S01]  /*0f20*/  IMAD R9, R9, UR13, R2 ;  /* 0x0000000d09097c24 */ /* 0x000fe2000f8e0202 */
        /* <DEDUP_REMOVED lines=17> */
.L_x_2339:
[----:B-1----:R-:W-:-:S07]  /*1040*/  FADD.FTZ R2, R10, R25 ;  /* 0x000000190a027221 */ /* 0x002fce0000010000 */
.L_x_2284:
[----:B------:R-:W-:Y:S05]  /*1050*/  BSYNC B0 ;  /* 0x0000000000007941 */ /* 0x000fea0003800000 */
.L_x_2283:
[----:B------:R-:W3:Y:S01]  /*1060*/  S2R R13, SR_CgaCtaId ;  /* 0x00000000000d7919 */ /* 0x000ee20000008800 */
[----:B------:R-:W-:Y:S01]  /*1070*/  ISETP.NE.AND P0, PT, R6, RZ, PT ;  /* 0x000000ff0600720c */ /* 0x000fe20003f05270 */
[----:B-1----:R-:W-:Y:S01]  /*1080*/  IMAD.U32 R7, RZ, RZ, UR11 ;  /* 0x0000000bff077e24 */ /* 0x002fe2000f8e00ff */
[----:B------:R-:W-:-:S04]  /*1090*/  MOV R12, 0x400 ;  /* 0x00000400000c7802 */ /* 0x000fc80000000f00 */
[----:B--2---:R-:W-:Y:S02]  /*10a0*/  IADD3 R0, R12, 0x90, RZ ;  /* 0x000000900c007810 */ /* 0x004fe40007ffe0ff */
        /* <DEDUP_REMOVED lines=17> */
[----:B------:R-:W-:Y:S01]  /*11c0*/  IMAD.U32 R11, RZ, RZ, UR7 ;  /* 0x00000007ff0b7e24 */ /* 0x000fe2000f8e00ff */
[----:B0-----:R-:W-:-:S05]  /*11d0*/  MOV R10, UR6 ;  /* 0x00000006000a7c02 */ /* 0x001fca0008000f00 */
[----:B------:R-:W2:Y:S02]  /*11e0*/  LDG.E R11, desc[UR14][R10.64] ;  /* 0x0000000e0a0b7981 */ /* 0x000ea4000c1e1900 */
[----:B--2---:R-:W-:-:S07]  /*11f0*/  FADD.FTZ R36, R36, R11 ;  /* 0x0000000b24247221 */ /* 0x004fce0000010000 */
.L_x_2287:
[----:B------:R1:W-:Y:S02]  /*1200*/  STS [R9], R36 ;  /* 0x0000002409007388 */ /* 0x0003e40000000800 */
.L_x_2286:
[----:B------:R-:W-:Y:S05]  /*1210*/  WARPSYNC.ALL ;  /* 0x0000000000007948 */ /* 0x000fea0003800000 */
[----:B------:R-:W-:Y:S01]  /*1220*/  VIADD R2, R7, 0x7 ;  /* 0x0000000707027836 */ /* 0x000fe20000000000 */
[----:B-1----:R-:W-:Y:S01]  /*1230*/  SHF.R.S32.HI R9, RZ, 0x1f, R6 ;  /* 0x0000001fff097819 */ /* 0x002fe20000011406 */
[----:B------:R-:W-:Y:S01]  /*1240*/  IMAD R3, R8, R3, UR16 ;  /* 0x0000001008037e24 */ /* 0x000fe2000f8e0203 */
[----:B------:R-:W-:Y:S02]  /*1250*/  BAR.SYNC.DEFER_BLOCKING 0x0 ;  /* 0x0000000000007b1d */ /* 0x000fe40000010000 */
[----:B------:R-:W-:Y:S01]  /*1260*/  SHF.R.S32.HI R7, RZ, 0x1f, R2 ;  /* 0x0000001fff077819 */ /* 0x000fe20000011402 */
[----:B------:R-:W-:Y:S01]  /*1270*/  IMAD.SHL.U32 R3, R3, 0x20, RZ ;  /* 0x0000002003037824 */ /* 0x000fe200078e00ff */
[----:B------:R-:W-:-:S02]  /*1280*/  LEA.HI R9, R9, R6, RZ, 0x2 ;  /* 0x0000000609097211 */ /* 0x000fc400078f10ff */
[----:B------:R-:W-:Y:S01]  /*1290*/  LEA.HI R7, R7, R2, RZ, 0x3 ;  /* 0x0000000207077211 */ /* 0x000fe200078f18ff */
[----:B------:R-:W-:Y:S01]  /*12a0*/  ULDC UR12, c[0x0][0x2a0] ;  /* 0x0000a800000c7ab9 */ /* 0x000fe20000000800 */
[----:B------:R-:W-:Y:S01]  /*12b0*/  SHF.R.S32.HI R19, RZ, 0x2, R9 ;  /* 0x00000002ff137819 */ /* 0x000fe20000011409 */
[----:B------:R-:W-:Y:S01]  /*12c0*/  ULDC.64 UR22, c[0x0][0x2b0] ;  /* 0x0000ac0000167ab9 */ /* 0x000fe20000000a00 */
[----:B------:R-:W-:Y:S01]  /*12d0*/  LOP3.LUT R2, R7, 0xfffffff8, RZ, 0xc0, !PT ;  /* 0xfffffff807027812 */ /* 0x000fe200078ec0ff */
[----:B------:R-:W-:Y:S01]  /*12e0*/  ULDC.64 UR24, c[0x0][0x2c8] ;  /* 0x0000b20000187ab9 */ /* 0x000fe20000000a00 */
[----:B------:R-:W-:Y:S01]  /*12f0*/  IADD3 R35, R19, UR11, RZ ;  /* 0x0000000b13237c10 */ /* 0x000fe2000fffe0ff */
[----:B------:R-:W-:Y:S01]  /*1300*/  ULDC.64 UR20, c[0x0][0x2d8] ;  /* 0x0000b60000147ab9 */ /* 0x000fe20000000a00 */
[----:B------:R-:W-:Y:S01]  /*1310*/  BSSY B0, `(.L_x_2288) ;  /* 0x00000a2000007945 */ /* 0x000fe20003800000 */
[----:B------:R-:W-:-:S05]  /*1320*/  VIADD R2, R2, UR11 ;  /* 0x0000000b02027c36 */ /* 0x000fca0008000000 */
[----:B------:R-:W-:-:S13]  /*1330*/  ISETP.GE.AND P0, PT, R35, R2, PT ;  /* 0x000000022300720c */ /* 0x000fda0003f06270 */
[----:B------:R-:W-:Y:S05]  /*1340*/  @P0 BRA `(.L_x_2289) ;  /* 0x0000000800780947 */ /* 0x000fea0003800000 */
[----:B------:R-:W1:Y:S01]  /*1350*/  S2R R21, SR_CTAID.X ;  /* 0x0000000000157919 */ /* 0x000e620000002500 */
[----:B------:R-:W2:Y:S01]  /*1360*/  LDC.64 R16, c[0x0][0x2c8] ;  /* 0x0000b200ff107b82 */ /* 0x000ea20000000a00 */
[----:B------:R-:W-:Y:S01]  /*1370*/  ULDC UR7, c[0x0][0x2d0] ;  /* 0x0000b40000077ab9 */ /* 0x000fe20000000800 */
[----:B------:R-:W-:Y:S01]  /*1380*/  IADD3 R12, R12, 0x10, RZ ;  /* 0x000000100c0c7810 */ /* 0x000fe20007ffe0ff */
[----:B------:R-:W-:Y:S01]  /*1390*/  UIMAD UR6, UR16, UR7, UR8 ;  /* 0x00000007100672a4 */ /* 0x000fe2000f8e0208 */
[----:B------:R-:W-:Y:S02]  /*13a0*/  LOP3.LUT R9, R9, 0xfffffffc, RZ, 0xc0, !PT ;  /* 0xfffffffc09097812 */ /* 0x000fe400078ec0ff */
[----:B------:R-:W-:Y:S02]  /*13b0*/  MOV R22, UR7 ;  /* 0x0000000700167c02 */ /* 0x000fe40008000f00 */
[----:B------:R-:W1:Y:S01]  /*13c0*/  LDC.64 R38, c[0x0][0x2d8] ;  /* 0x0000b600ff267b82 */ /* 0x000e620000000a00 */
[----:B------:R-:W-:Y:S01]  /*13d0*/  LEA R13, R13, R12, 0x18 ;  /* 0x0000000c0d0d7211 */ /* 0x000fe200078ec0ff */
[----:B------:R-:W-:Y:S01]  /*13e0*/  IMAD.IADD R18, R6, 0x1, -R9 ;  /* 0x0000000106127824 */ /* 0x000fe200078e0a09 */
[----:B------:R-:W-:Y:S01]  /*13f0*/  LEA R19, R19, R0, 0x2 ;  /* 0x0000000013137211 */ /* 0x000fe200078e10ff */
[----:B------:R-:W-:Y:S01]  /*1400*/  IMAD R15, R22, UR6, R35 ;  /* 0x00000006160f7c24 */ /* 0x000fe2000f8e0223 */
[----:B------:R-:W-:Y:S01]  /*1410*/  ULDC.64 UR6, c[0x0][0x2b0] ;  /* 0x0000ac0000067ab9 */ /* 0x000fe20000000a00 */
[----:B------:R-:W-:-:S02]  /*1420*/  IMAD R14, R18, 0x4, R13 ;  /* 0x00000004120e7824 */ /* 0x000fc400078e020d */
[----:B------:R-:W3:Y:S01]  /*1430*/  LDC R20, c[0x0][0x2c0] ;  /* 0x0000b000ff147b82 */ /* 0x000ee20000000800 */
[----:B------:R-:W-:Y:S01]  /*1440*/  IMAD.U32 R22, RZ, RZ, UR6 ;  /* 0x00000006ff167e24 */ /* 0x000fe2000f8e00ff */
[----:B------:R-:W-:Y:S01]  /*1450*/  ULDC UR6, c[0x0][0x298] ;  /* 0x0000a60000067ab9 */ /* 0x000fe20000000800 */
[----:B------:R-:W4:Y:S01]  /*1460*/  LDS R33, [R14] ;  /* 0x000000000e217984 */ /* 0x000f220000000800 */
[----:B------:R-:W-:Y:S02]  /*1470*/  IMAD.U32 R24, RZ, RZ, UR7 ;  /* 0x00000007ff187e24 */ /* 0x000fe4000f8e00ff */
[----:B------:R-:W-:Y:S01]  /*1480*/  IMAD R18, R3, UR13, R18 ;  /* 0x0000000d03127c24 */ /* 0x000fe2000f8e0212 */
[----:B------:R-:W3:Y:S01]  /*1490*/  LDS R7, [R14+0x10] ;  /* 0x000010000e077984 */ /* 0x000ee20000000800 */
[----:B--2---:R-:W-:Y:S01]  /*14a0*/  IMAD.WIDE R16, R15, 0x4, R16 ;  /* 0x000000040f107825 */ /* 0x004fe200078e0210 */
[----:B------:R-:W-:Y:S02]  /*14b0*/  SHF.R.S32.HI R15, RZ, 0x1f, R35 ;  /* 0x0000001fff0f7819 */ /* 0x000fe40000011423 */
[----:B------:R-:W2:Y:S04]  /*14c0*/  LDS R8, [R14+0x20] ;  /* 0x000020000e087984 */ /* 0x000ea80000000800 */
[----:B------:R-:W2:Y:S01]  /*14d0*/  LDS R9, [R14+0x30] ;  /* 0x000030000e097984 */ /* 0x000ea20000000800 */
[----:B-1----:R-:W-:Y:S01]  /*14e0*/  IMAD.WIDE R38, R21, 0x4, R38 ;  /* 0x0000000415267825 */ /* 0x002fe200078e0226 */
[----:B------:R-:W-:-:S02]  /*14f0*/  SHF.R.S32.HI R21, RZ, 0x1f, R18 ;  /* 0x0000001fff157819 */ /* 0x000fc40000011412 */
[----:B0-----:R-:W0:Y:S04]  /*1500*/  LDS R10, [R14+0x40] ;  /* 0x000040000e0a7984 */ /* 0x001e280000000800 */
[----:B------:R-:W1:Y:S01]  /*1510*/  LDS R11, [R14+0x50] ;  /* 0x000050000e0b7984 */ /* 0x000e620000000800 */
[----:B---3--:R-:W-:-:S03]  /*1520*/  VIADD R20, R20, UR6 ;  /* 0x0000000614147c36 */ /* 0x008fc60008000000 */
[----:B------:R-:W3:Y:S04]  /*1530*/  LDS R12, [R14+0x60] ;  /* 0x000060000e0c7984 */ /* 0x000ee80000000800 */
[----:B------:R5:W0:Y:S02]  /*1540*/  LDS R13, [R14+0x70] ;  /* 0x000070000e0d7984 */ /* 0x000a240000000800 */
[----:B-----5:R-:W-:-:S04]  /*1550*/  IADD3 R14, P0, P1, R22, UR17, R35 ;  /* 0x00000011160e7c10 */ /* 0x020fc8000f91e023 */
[----:B----4-:R-:W-:-:S09]  /*1560*/  IADD3.X R15, R24, UR18, R15, P0, P1 ;  /* 0x00000012180f7c10 */ /* 0x010fd200087e240f */
.L_x_2293:
[----:B------:R-:W4:Y:S01]  /*1570*/  LDC R24, c[0x0][0x284] ;  /* 0x0000a100ff187b82 */ /* 0x000f220000000800 */
[----:B------:R-:W-:Y:S02]  /*1580*/  IABS R40, R35 ;  /* 0x0000002300287213 */ /* 0x000fe40000000000 */
[C---:B------:R-:W-:Y:S02]  /*1590*/  ISETP.GE.AND P1, PT, R35.reuse, UR8, PT ;  /* 0x0000000823007c0c */ /* 0x040fe4000bf26270 */
[----:B------:R-:W-:Y:S01]  /*15a0*/  ISETP.GE.AND P2, PT, R35, RZ, PT ;  /* 0x000000ff2300720c */ /* 0x000fe20003f46270 */
[----:B------:R-:W-:-:S04]  /*15b0*/  IMAD.HI.U32 R22, R37, R40, RZ ;  /* 0x0000002825167227 */ /* 0x000fc800078e00ff */
[----:B------:R-:W-:-:S06]  /*15c0*/  IMAD.MOV R45, RZ, RZ, -R22 ;  /* 0x000000ffff2d7224 */ /* 0x000fcc00078e0a16 */
[----:B------:R-:W5:Y:S01]  /*15d0*/  @!P1 LDC.64 R22, c[0x0][0x248] ;  /* 0x00009200ff169b82 */ /* 0x000f620000000a00 */
[----:B----4-:R-:W-:Y:S02]  /*15e0*/  IABS R42, R24 ;  /* 0x00000018002a7213 */ /* 0x010fe40000000000 */
        /* <DEDUP_REMOVED lines=11> */
[----:B-----5:R-:W-:-:S04]  /*16a0*/  @!P1 LEA R42, P0, R40, R22, 0x2 ;  /* 0x00000016282a9211 */ /* 0x020fc800078010ff */
[----:B------:R-:W-:Y:S02]  /*16b0*/  @!P1 LEA.HI.X R43, R40, R23, R25, 0x2, P0 ;  /* 0x00000017282b9211 */ /* 0x000fe400000f1419 */
[----:B------:R-:W4:Y:S01]  /*16c0*/  @!P1 LDC.64 R22, c[0x0][0x248] ;  /* 0x00009200ff169b82 */ /* 0x000f220000000a00 */
[----:B------:R-:W-:Y:S02]  /*16d0*/  IMAD.IADD R45, R45, 0x1, R24 ;  /* 0x000000012d2d7824 */ /* 0x000fe400078e0218 */
[----:B------:R5:W2:Y:S02]  /*16e0*/  @!P1 LDG.E R26, desc[UR14][R42.64] ;  /* 0x0000000e2a1a9981 */ /* 0x000aa4000c1e1900 */
[----:B------:R-:W-:-:S05]  /*16f0*/  @!P1 IMAD.SHL.U32 R25, R45, 0x4, RZ ;  /* 0x000000042d199824 */ /* 0x000fca00078e00ff */
[----:B0-----:R-:W-:-:S04]  /*1700*/  @!P1 IADD3 R41, P0, R18, R25, RZ ;  /* 0x0000001912299210 */ /* 0x001fc80007f1e0ff */
[----:B------:R-:W-:Y:S02]  /*1710*/  @!P1 LEA.HI.X.SX32 R44, R25, R21, 0x1, P0 ;  /* 0x00000015192c9211 */ /* 0x000fe400000f0eff */
[----:B----4-:R-:W-:-:S04]  /*1720*/  @!P1 LEA R40, P0, R41, R22, 0x2 ;  /* 0x0000001629289211 */ /* 0x010fc800078010ff */
[----:B------:R-:W-:Y:S02]  /*1730*/  @!P1 LEA.HI.X R41, R41, R23, R44, 0x2, P0 ;  /* 0x0000001729299211 */ /* 0x000fe400000f142c */
[----:B------:R-:W4:Y:S01]  /*1740*/  @!P1 LDC.64 R22, c[0x0][0x248] ;  /* 0x00009200ff169b82 */ /* 0x000f220000000a00 */
[----:B------:R-:W-:Y:S02]  /*1750*/  IADD3 R45, R45, R24, RZ ;  /* 0x000000182d2d7210 */ /* 0x000fe40007ffe0ff */
[----:B------:R1:W3:Y:S03]  /*1760*/  @!P1 LDG.E R28, desc[UR14][R40.64] ;  /* 0x0000000e281c9981 */ /* 0x0002e6000c1e1900 */
[----:B------:R-:W-:-:S05]  /*1770*/  @!P1 IMAD.SHL.U32 R25, R45, 0x4, RZ ;  /* 0x000000042d199824 */ /* 0x000fca00078e00ff */
[----:B-----5:R-:W-:-:S04]  /*1780*/  @!P1 IADD3 R43, P0, R18, R25, RZ ;  /* 0x00000019122b9210 */ /* 0x020fc80007f1e0ff */
[----:B------:R-:W-:Y:S02]  /*1790*/  @!P1 LEA.HI.X.SX32 R44, R25, R21, 0x1, P0 ;  /* 0x00000015192c9211 */ /* 0x000fe400000f0eff */
[----:B----4-:R-:W-:-:S04]  /*17a0*/  @!P1 LEA R42, P0, R43, R22, 0x2 ;  /* 0x000000162b2a9211 */ /* 0x010fc800078010ff */
[----:B------:R-:W-:Y:S02]  /*17b0*/  @!P1 LEA.HI.X R43, R43, R23, R44, 0x2, P0 ;  /* 0x000000172b2b9211 */ /* 0x000fe400000f142c */
[----:B------:R-:W4:Y:S01]  /*17c0*/  @!P1 LDC.64 R22, c[0x0][0x248] ;  /* 0x00009200ff169b82 */ /* 0x000f220000000a00 */
[----:B------:R-:W-:Y:S02]  /*17d0*/  IMAD.IADD R45, R45, 0x1, R24 ;  /* 0x000000012d2d7824 */ /* 0x000fe400078e0218 */
[----:B------:R5:W2:Y:S03]  /*17e0*/  @!P1 LDG.E R27, desc[UR14][R42.64] ;  /* 0x0000000e2a1b9981 */ /* 0x000aa6000c1e1900 */
[----:B------:R-:W-:-:S04]  /*17f0*/  @!P1 SHF.L.U32 R25, R45, 0x2, RZ ;  /* 0x000000022d199819 */ /* 0x000fc800000006ff */
[----:B-1----:R-:W-:-:S04]  /*1800*/  @!P1 IADD3 R41, P0, R18, R25, RZ ;  /* 0x0000001912299210 */ /* 0x002fc80007f1e0ff */
[----:B------:R-:W-:Y:S02]  /*1810*/  @!P1 LEA.HI.X.SX32 R44, R25, R21, 0x1, P0 ;  /* 0x00000015192c9211 */ /* 0x000fe400000f0eff */
[----:B----4-:R-:W-:-:S04]  /*1820*/  @!P1 LEA R40, P0, R41, R22, 0x2 ;  /* 0x0000001629289211 */ /* 0x010fc800078010ff */
[----:B------:R-:W-:Y:S02]  /*1830*/  @!P1 LEA.HI.X R41, R41, R23, R44, 0x2, P0 ;  /* 0x0000001729299211 */ /* 0x000fe400000f142c */
[----:B------:R-:W1:Y:S01]  /*1840*/  @!P1 LDC.64 R22, c[0x0][0x248] ;  /* 0x00009200ff169b82 */ /* 0x000e620000000a00 */
[----:B------:R-:W-:Y:S02]  /*1850*/  IMAD.IADD R45, R45, 0x1, R24 ;  /* 0x000000012d2d7824 */ /* 0x000fe400078e0218 */
[----:B------:R4:W2:Y:S02]  /*1860*/  @!P1 LDG.E R30, desc[UR14][R40.64] ;  /* 0x0000000e281e9981 */ /* 0x0008a4000c1e1900 */
[----:B------:R-:W-:-:S05]  /*1870*/  @!P1 IMAD.SHL.U32 R25, R45, 0x4, RZ ;  /* 0x000000042d199824 */ /* 0x000fca00078e00ff */
[----:B-----5:R-:W-:-:S04]  /*1880*/  @!P1 IADD3 R43, P0, R18, R25, RZ ;  /* 0x00000019122b9210 */ /* 0x020fc80007f1e0ff */
[----:B------:R-:W-:Y:S02]  /*1890*/  @!P1 LEA.HI.X.SX32 R44, R25, R21, 0x1, P0 ;  /* 0x00000015192c9211 */ /* 0x000fe400000f0eff */
[----:B-1----:R-:W-:-:S04]  /*18a0*/  @!P1 LEA R42, P0, R43, R22, 0x2 ;  /* 0x000000162b2a9211 */ /* 0x002fc800078010ff */
[----:B------:R-:W-:Y:S02]  /*18b0*/  @!P1 LEA.HI.X R43, R43, R23, R44, 0x2, P0 ;  /* 0x000000172b2b9211 */ /* 0x000fe400000f142c */
[----:B------:R-:W1:Y:S01]  /*18c0*/  @!P1 LDC.64 R22, c[0x0][0x248] ;  /* 0x00009200ff169b82 */ /* 0x000e620000000a00 */
[----:B------:R-:W-:Y:S02]  /*18d0*/  IADD3 R45, R45, R24, RZ ;  /* 0x000000182d2d7210 */ /* 0x000fe40007ffe0ff */
[----:B------:R5:W0:Y:S03]  /*18e0*/  @!P1 LDG.E R29, desc[UR14][R42.64] ;  /* 0x0000000e2a1d9981 */ /* 0x000a26000c1e1900 */
[----:B------:R-:W-:-:S05]  /*18f0*/  @!P1 IMAD.SHL.U32 R25, R45, 0x4, RZ ;  /* 0x000000042d199824 */ /* 0x000fca00078e00ff */
[----:B----4-:R-:W-:-:S04]  /*1900*/  @!P1 IADD3 R41, P0, R18, R25, RZ ;  /* 0x0000001912299210 */ /* 0x010fc80007f1e0ff */
[----:B------:R-:W-:Y:S01]  /*1910*/  @!P1 LEA.HI.X.SX32 R44, R25, R21, 0x1, P0 ;  /* 0x00000015192c9211 */ /* 0x000fe200000f0eff */
[----:B------:R-:W-:Y:S01]  /*1920*/  IMAD.IADD R45, R45, 0x1, R24 ;  /* 0x000000012d2d7824 */ /* 0x000fe200078e0218 */
[----:B-1----:R-:W-:-:S04]  /*1930*/  @!P1 LEA R40, P0, R41, R22, 0x2 ;  /* 0x0000001629289211 */ /* 0x002fc800078010ff */
[----:B------:R-:W-:Y:S02]  /*1940*/  @!P1 LEA.HI.X R41, R41, R23, R44, 0x2, P0 ;  /* 0x0000001729299211 */ /* 0x000fe400000f142c */
[----:B------:R-:W1:Y:S01]  /*1950*/  @!P1 LDC.64 R22, c[0x0][0x248] ;  /* 0x00009200ff169b82 */ /* 0x000e620000000a00 */
[C---:B------:R-:W-:Y:S02]  /*1960*/  IADD3 R24, R45.reuse, R24, RZ ;  /* 0x000000182d187210 */ /* 0x040fe40007ffe0ff */
[----:B------:R4:W2:Y:S01]  /*1970*/  @!P1 LDG.E R32, desc[UR14][R40.64] ;  /* 0x0000000e28209981 */ /* 0x0008a2000c1e1900 */
[----:B------:R-:W-:Y:S02]  /*1980*/  @!P1 IMAD.SHL.U32 R45, R45, 0x4, RZ ;  /* 0x000000042d2d9824 */ /* 0x000fe400078e00ff */
[----:B-----5:R-:W-:Y:S02]  /*1990*/  @!P1 IMAD.SHL.U32 R42, R24, 0x4, RZ ;  /* 0x00000004182a9824 */ /* 0x020fe400078e00ff */
[----:B------:R-:W5:Y:S03]  /*19a0*/  @!P1 LDC.64 R24, c[0x0][0x248] ;  /* 0x00009200ff189b82 */ /* 0x000f660000000a00 */
[----:B------:R-:W-:-:S02]  /*19b0*/  @!P1 IADD3 R43, P0, R18, R42, RZ ;  /* 0x0000002a122b9210 */ /* 0x000fc40007f1e0ff */
[----:B----4-:R-:W-:Y:S02]  /*19c0*/  @!P1 IADD3 R40, P2, R18, R45, RZ ;  /* 0x0000002d12289210 */ /* 0x010fe40007f5e0ff */
[-C--:B------:R-:W-:Y:S02]  /*19d0*/  @!P1 LEA.HI.X.SX32 R42, R42, R21.reuse, 0x1, P0 ;  /* 0x000000152a2a9211 */ /* 0x080fe400000f0eff */
[----:B------:R-:W-:Y:S02]  /*19e0*/  @!P1 LEA.HI.X.SX32 R45, R45, R21, 0x1, P2 ;  /* 0x000000152d2d9211 */ /* 0x000fe400010f0eff */
[----:B-1----:R-:W-:-:S04]  /*19f0*/  @!P1 LEA R22, P0, R43, R22, 0x2 ;  /* 0x000000162b169211 */ /* 0x002fc800078010ff */
[----:B------:R-:W-:Y:S02]  /*1a00*/  @!P1 LEA.HI.X R23, R43, R23, R42, 0x2, P0 ;  /* 0x000000172b179211 */ /* 0x000fe400000f142a */
[----:B------:R-:W-:Y:S02]  /*1a10*/  ISETP.NE.U32.AND P0, PT, RZ, UR22, PT ;  /* 0x00000016ff007c0c */ /* 0x000fe4000bf05070 */
[C---:B-----5:R-:W-:Y:S01]  /*1a20*/  @!P1 LEA R24, P2, R40.reuse, R24, 0x2 ;  /* 0x0000001828189211 */ /* 0x060fe200078410ff */
[----:B------:R-:W4:Y:S01]  /*1a30*/  @!P1 LDG.E R34, desc[UR14][R22.64] ;  /* 0x0000000e16229981 */ /* 0x000f22000c1e1900 */
[----:B------:R-:W-:Y:S02]  /*1a40*/  ISETP.NE.AND.EX P0, PT, RZ, UR23, PT, P0 ;  /* 0x00000017ff007c0c */ /* 0x000fe4000bf05300 */
[----:B------:R-:W-:-:S05]  /*1a50*/  @!P1 LEA.HI.X R25, R40, R25, R45, 0x2, P2 ;  /* 0x0000001928199211 */ /* 0x000fca00010f142d */
[----:B------:R-:W5:Y:S06]  /*1a60*/  @!P1 LDG.E R31, desc[UR14][R24.64] ;  /* 0x0000000e181f9981 */ /* 0x000f6c000c1e1900 */
[----:B------:R-:W4:Y:S01]  /*1a70*/  @P0 LDG.E.U8 R42, desc[UR14][R14.64] ;  /* 0x0000000e0e2a0981 */ /* 0x000f22000c1e1100 */
[----:B------:R-:W-:Y:S01]  /*1a80*/  UMOV UR6, 0xffffffff ;  /* 0xffffffff00067882 */ /* 0x000fe20000000000 */
[----:B---3--:R-:W-:-:S04]  /*1a90*/  FMUL.FTZ R40, R7, R28 ;  /* 0x0000001c07287220 */ /* 0x008fc80000410000 */
[----:B--2---:R-:W-:-:S04]  /*1aa0*/  FFMA.FTZ R41, R33, R26, R40 ;  /* 0x0000001a21297223 */ /* 0x004fc80000010028 */
[----:B------:R-:W-:-:S04]  /*1ab0*/  FFMA.FTZ R40, R8, R27, R41 ;  /* 0x0000001b08287223 */ /* 0x000fc80000010029 */
[----:B------:R-:W-:-:S04]  /*1ac0*/  FFMA.FTZ R41, R9, R30, R40 ;  /* 0x0000001e09297223 */ /* 0x000fc80000010028 */
[----:B0-----:R-:W-:-:S04]  /*1ad0*/  FFMA.FTZ R40, R10, R29, R41 ;  /* 0x0000001d0a287223 */ /* 0x001fc80000010029 */
[----:B------:R-:W-:-:S04]  /*1ae0*/  FFMA.FTZ R41, R11, R32, R40 ;  /* 0x000000200b297223 */ /* 0x000fc80000010028 */
[----:B-----5:R-:W-:-:S04]  /*1af0*/  FFMA.FTZ R40, R12, R31, R41 ;  /* 0x0000001f0c287223 */ /* 0x020fc80000010029 */
[----:B----4-:R-:W-:Y:S01]  /*1b00*/  FFMA.FTZ R40, R13, R34, R40 ;  /* 0x000000220d287223 */ /* 0x010fe20000010028 */
[----:B------:R-:W-:Y:S01]  /*1b10*/  ISETP.NE.AND P0, PT, R42, RZ, P0 ;  /* 0x000000ff2a00720c */ /* 0x000fe20000705270 */
[----:B------:R-:W-:-:S12]  /*1b20*/  BRA.DIV UR6, `(.L_x_2290) ;  /* 0x0000003606047947 */ /* 0x000fd8000b800000 */
[----:B------:R-:W0:Y:S02]  /*1b30*/  SHFL.BFLY PT, R25, R40, 0x2, 0x1f ;  /* 0x0c401f0028197f89 */ /* 0x000e2400000e0000 */
[----:B0-----:R-:W-:-:S05]  /*1b40*/  FADD.FTZ R41, R40, R25 ;  /* 0x0000001928297221 */ /* 0x001fca0000010000 */
[----:B------:R0:W1:Y:S02]  /*1b50*/  SHFL.BFLY PT, R25, R41, 0x1, 0x1f ;  /* 0x0c201f0029197f89 */ /* 0x00006400000e0000 */
.L_x_2343:
        /* <DEDUP_REMOVED lines=20> */
.L_x_2292:
[----:B------:R-:W-:Y:S05]  /*1ca0*/  BSYNC B1 ;  /* 0x0000000000017941 */ /* 0x000fea0003800000 */
.L_x_2291:
        /* <DEDUP_REMOVED lines=8> */
.L_x_2289:
[----:B------:R-:W-:Y:S05]  /*1d30*/  BSYNC B0 ;  /* 0x0000000000007941 */ /* 0x000fea0003800000 */
.L_x_2288:
        /* <DEDUP_REMOVED lines=8> */
.L_x_2348:
        /* <DEDUP_REMOVED lines=9> */
[----:B--2---:R-:W-:-:S05]  /*1e50*/  @!P0 LEA R9, R8, R9, 0x18 ;  /* 0x0000000908098211 */ /* 0x004fca00078ec0ff */
[----:B------:R-:W-:-:S05]  /*1e60*/  @!P0 IMAD R2, R2, 0x4, R9 ;  /* 0x0000000402028824 */ /* 0x000fca00078e0209 */
[----:B------:R2:W-:Y:S01]  /*1e70*/  @!P0 STS [R2], R25 ;  /* 0x0000001902008388 */ /* 0x0005e20000000800 */
[----:B------:R-:W-:Y:S01]  /*1e80*/  BAR.SYNC.DEFER_BLOCKING 0x0 ;  /* 0x0000000000007b1d */ /* 0x000fe20000010000 */
[----:B------:R-:W-:Y:S01]  /*1e90*/  ISETP.GT.AND P0, PT, R7, 0x1, PT ;  /* 0x000000010700780c */ /* 0x000fe20003f04270 */
[----:B0-----:R-:W-:Y:S01]  /*1ea0*/  HFMA2.MMA R10, -RZ, RZ, 0, 0 ;  /* 0x00000000ff0a7435 */ /* 0x001fe200000001ff */
[----:B-1----:R-:W-:-:S03]  /*1eb0*/  MOV R4, 0xff7fffff ;  /* 0xff7fffff00047802 */ /* 0x002fc60000000f00 */
[----:B------:R-:W-:Y:S01]  /*1ec0*/  ULDC.64 UR12, c[0x0][0x2b0] ;  /* 0x0000ac00000c7ab9 */ /* 0x000fe20000000a00 */
[----:B------:R-:W-:Y:S07]  /*1ed0*/  BSSY B0, `(.L_x_2295) ;  /* 0x0000028000007945 */ /* 0x000fee0003800000 */
[----:B------:R-:W0:Y:S01]  /*1ee0*/  @!P0 S2R R9, SR_CgaCtaId ;  /* 0x0000000000098919 */ /* 0x000e220000008800 */
[----:B--2---:R-:W-:-:S04]  /*1ef0*/  @!P0 MOV R2, 0x400 ;  /* 0x0000040000028802 */ /* 0x004fc80000000f00 */
[----:B0-----:R-:W-:-:S05]  /*1f00*/  @!P0 LEA R2, R9, R2, 0x18 ;  /* 0x0000000209028211 */ /* 0x001fca00078ec0ff */
[----:B------:R-:W-:Y:S02]  /*1f10*/  @!P0 IMAD R7, R7, 0x4, R2 ;  /* 0x0000000407078824 */ /* 0x000fe400078e0202 */
[----:B------:R-:W-:-:S03]  /*1f20*/  VIADD R2, R6, UR11 ;  /* 0x0000000b06027c36 */ /* 0x000fc60008000000 */
[----:B------:R-:W0:Y:S02]  /*1f30*/  @!P0 LDS R4, [R7] ;  /* 0x0000000007048984 */ /* 0x000e240000000800 */
[----:B------:R-:W-:Y:S02]  /*1f40*/  ISETP.GT.AND P1, PT, R2, UR8, PT ;  /* 0x0000000802007c0c */ /* 0x000fe4000bf24270 */
[----:B0-----:R-:W0:Y:S02]  /*1f50*/  SHFL.BFLY PT, R9, R4, 0x1, 0x1f ;  /* 0x0c201f0004097f89 */ /* 0x001e2400000e0000 */
[----:B0-----:R-:W-:-:S05]  /*1f60*/  FMNMX.FTZ R9, R9, R4, !PT ;  /* 0x0000000409097209 */ /* 0x001fca0007810000 */
[----:B------:R0:W1:Y:S04]  /*1f70*/  SHFL.IDX PT, R12, R9, RZ, 0x1f ;  /* 0x00001fff090c7589 */ /* 0x00006800000e0000 */
[----:B------:R-:W-:Y:S05]  /*1f80*/  @P1 BRA `(.L_x_2296) ;  /* 0x0000000000701947 */ /* 0x000fea0003800000 */
[----:B------:R-:W-:Y:S01]  /*1f90*/  ULDC.64 UR6, c[0x0][0x2b0] ;  /* 0x0000ac0000067ab9 */ /* 0x000fe20000000a00 */
[----:B------:R-:W-:Y:S01]  /*1fa0*/  IMAD.MOV.U32 R10, RZ, RZ, RZ ;  /* 0x000000ffff0a7224 */ /* 0x000fe200078e00ff */
[----:B------:R-:W-:Y:S01]  /*1fb0*/  ISETP.NE.U32.AND P0, PT, RZ, UR6, PT ;  /* 0x00000006ff007c0c */ /* 0x000fe2000bf05070 */
[----:B------:R-:W-:-:S03]  /*1fc0*/  IMAD.MOV.U32 R4, RZ, RZ, R2 ;  /* 0x000000ffff047224 */ /* 0x000fc600078e0002 */
[----:B------:R-:W-:-:S13]  /*1fd0*/  ISETP.NE.AND.EX P0, PT, RZ, UR7, PT, P0 ;  /* 0x00000007ff007c0c */ /* 0x000fda000bf05300 */
.L_x_2300:
[----:B------:R-:W-:Y:S01]  /*1fe0*/  IADD3 R7, R4, -UR11, RZ ;  /* 0x8000000b04077c10 */ /* 0x000fe2000fffe0ff */
[----:B------:R-:W-:Y:S04]  /*1ff0*/  BSSY B1, `(.L_x_2297) ;  /* 0x0000010000017945 */ /* 0x000fe80003800000 */
[----:B------:R-:W-:Y:S01]  /*2000*/  IMAD R14, R7, 0x4, R0 ;  /* 0x00000004070e7824 */ /* 0x000fe200078e0200 */
[----:B------:R-:W-:Y:S06]  /*2010*/  @!P0 BRA `(.L_x_2298) ;  /* 0x0000000000248947 */ /* 0x000fec0003800000 */
[----:B0-----:R-:W-:Y:S01]  /*2020*/  IMAD.U32 R9, RZ, RZ, UR12 ;  /* 0x0000000cff097e24 */ /* 0x001fe2000f8e00ff */
        /* <DEDUP_REMOVED lines=8> */
.L_x_2298:
[----:B------:R-:W1:Y:S02]  /*20b0*/  LDS R7, [R14] ;  /* 0x000000000e077984 */ /* 0x000e640000000800 */
[----:B-1----:R-:W-:-:S04]  /*20c0*/  FADD.FTZ R7, -R12, R7 ;  /* 0x000000070c077221 */ /* 0x002fc80000010100 */
[----:B------:R-:W-:-:S06]  /*20d0*/  FMUL.FTZ R7, R7, 1.4426950216293334961 ;  /* 0x3fb8aa3b07077820 */ /* 0x000fcc0000410000 */
[----:B------:R-:W2:Y:S02]  /*20e0*/  MUFU.EX2 R7, R7 ;  /* 0x0000000700077308 */ /* 0x000ea40000000800 */
.L_x_2299:
[----:B------:R-:W-:Y:S05]  /*20f0*/  BSYNC B1 ;  /* 0x0000000000017941 */ /* 0x000fea0003800000 */
.L_x_2297:
[----:B--2---:R2:W-:Y:S01]  /*2100*/  STS [R14], R7 ;  /* 0x000000070e007388 */ /* 0x0045e20000000800 */
[----:B------:R-:W-:Y:S02]  /*2110*/  VIADD R4, R4, 0x40 ;  /* 0x0000004004047836 */ /* 0x000fe40000000000 */
[----:B------:R-:W-:-:S03]  /*2120*/  FADD.FTZ R10, R7, R10 ;  /* 0x0000000a070a7221 */ /* 0x000fc60000010000 */
[----:B------:R-:W-:-:S13]  /*2130*/  ISETP.GT.AND P2, PT, R4, UR8, PT ;  /* 0x0000000804007c0c */ /* 0x000fda000bf44270 */
[----:B--2---:R-:W-:Y:S05]  /*2140*/  @!P2 BRA `(.L_x_2300) ;  /* 0xfffffffc00a4a947 */ /* 0x004fea000383ffff */
.L_x_2296:
[----:B------:R-:W-:Y:S05]  /*2150*/  BSYNC B0 ;  /* 0x0000000000007941 */ /* 0x000fea0003800000 */
.L_x_2295:
[----:B------:R-:W2:Y:S01]  /*2160*/  SHFL.BFLY PT, R7, R10, 0x10, 0x1f ;  /* 0x0e001f000a077f89 */ /* 0x000ea200000e0000 */
[----:B-1----:R-:W-:Y:S01]  /*2170*/  LOP3.LUT P0, R12, R6, 0x1f, RZ, 0xc0, !PT ;  /* 0x0000001f060c7812 */ /* 0x002fe2000780c0ff */
[----:B------:R-:W-:Y:S01]  /*2180*/  ULDC.U8 UR5, c[0x0][0x31c] ;  /* 0x0000c70000057ab9 */ /* 0x000fe20000000000 */
[----:B------:R-:W-:Y:S01]  /*2190*/  UMOV UR6, URZ ;  /* 0x0000003f00067c82 */ /* 0x000fe20008000000 */
[----:B------:R-:W-:Y:S01]  /*21a0*/  UMOV UR7, URZ ;  /* 0x0000003f00077c82 */ /* 0x000fe20008000000 */
[----:B------:R-:W-:-:S09]  /*21b0*/  ISETP.GT.U32.AND P2, PT, R12, 0x1, PT ;  /* 0x000000010c00780c */ /* 0x000fd20003f44070 */
[----:B------:R-:W1:Y:S04]  /*21c0*/  @!P0 S2R R13, SR_CgaCtaId ;  /* 0x00000000000d8919 */ /* 0x000e680000008800 */
[----:B------:R-:W3:Y:S01]  /*21d0*/  @!P2 S2R R15, SR_CgaCtaId ;  /* 0x00000000000fa919 */ /* 0x000ee20000008800 */
[----:B--2---:R-:W-:Y:S01]  /*21e0*/  FADD.FTZ R7, R7, R10 ;  /* 0x0000000a07077221 */ /* 0x004fe20000010000 */
[----:B------:R-:W-:-:S04]  /*21f0*/  @!P0 MOV R10, 0x400 ;  /* 0x00000400000a8802 */ /* 0x000fc80000000f00 */
[----:B------:R-:W2:Y:S02]  /*2200*/  SHFL.BFLY PT, R4, R7, 0x8, 0x1f ;  /* 0x0d001f0007047f89 */ /* 0x000ea400000e0000 */
[----:B--2---:R-:W-:Y:S01]  /*2210*/  FADD.FTZ R4, R7, R4 ;  /* 0x0000000407047221 */ /* 0x004fe20000010000 */
[----:B------:R-:W-:-:S04]  /*2220*/  @!P0 SHF.R.U32.HI R7, RZ, 0x3, R6 ;  /* 0x00000003ff078819 */ /* 0x000fc80000011606 */
[----:B0-----:R-:W0:Y:S01]  /*2230*/  SHFL.BFLY PT, R9, R4, 0x4, 0x1f ;  /* 0x0c801f0004097f89 */ /* 0x001e2200000e0000 */
[----:B------:R-:W-:Y:S01]  /*2240*/  @!P0 LOP3.LUT R7, R7, 0x1ffffffc, RZ, 0xc0, !PT ;  /* 0x1ffffffc07078812 */ /* 0x000fe200078ec0ff */
[----:B0-----:R-:W-:Y:S01]  /*2250*/  FADD.FTZ R9, R4, R9 ;  /* 0x0000000904097221 */ /* 0x001fe20000010000 */
[----:B-1----:R-:W-:Y:S02]  /*2260*/  @!P0 LEA R4, R13, R10, 0x18 ;  /* 0x0000000a0d048211 */ /* 0x002fe400078ec0ff */
[----:B------:R-:W-:Y:S02]  /*2270*/  @!P2 MOV R10, 0x400 ;  /* 0x00000400000aa802 */ /* 0x000fe40000000f00 */
[----:B------:R-:W0:Y:S01]  /*2280*/  SHFL.BFLY PT, R8, R9, 0x2, 0x1f ;  /* 0x0c401f0009087f89 */ /* 0x000e2200000e0000 */
[----:B------:R-:W-:Y:S02]  /*2290*/  @!P0 IADD3 R4, R4, R7, RZ ;  /* 0x0000000704048210 */ /* 0x000fe40007ffe0ff */
[----:B---3--:R-:W-:-:S05]  /*22a0*/  @!P2 LEA R15, R15, R10, 0x18 ;  /* 0x0000000a0f0fa211 */ /* 0x008fca00078ec0ff */
        /* <DEDUP_REMOVED lines=22> */
.L_x_2301:
[----:B------:R-:W-:Y:S01]  /*2410*/  ULDC.64 UR12, c[0x0][0x310] ;  /* 0x0000c400000c7ab9 */ /* 0x000fe20000000a00 */
[----:B------:R-:W-:Y:S04]  /*2420*/  BSSY B0, `(.L_x_2302) ;  /* 0x0000012000007945 */ /* 0x000fe80003800000 */
[----:B------:R-:W-:Y:S05]  /*2430*/  @P1 BRA `(.L_x_2303) ;  /* 0x0000000000401947 */ /* 0x000fea0003800000 */
[----:B0-----:R-:W-:-:S04]  /*2440*/  FADD.FTZ R4, R8, 9.9999999747524270788e-07 ;  /* 0x358637bd08047421 */ /* 0x001fc80000010000 */
[----:B------:R0:W1:Y:S03]  /*2450*/  MUFU.RCP R11, R4 ;  /* 0x00000004000b7308 */ /* 0x0000660000001000 */
.L_x_2305:
[----:B0-----:R-:W-:-:S05]  /*2460*/  VIADD R7, R2, -UR11 ;  /* 0x8000000b02077c36 */ /* 0x001fca0008000000 */
[----:B------:R-:W-:-:S05]  /*2470*/  LEA R7, R7, R0, 0x2 ;  /* 0x0000000007077211 */ /* 0x000fca00078e10ff */
[----:B01----:R-:W1:Y:S02]  /*2480*/  LDS R4, [R7] ;  /* 0x0000000007047984 */ /* 0x003e640000000800 */
        /* <DEDUP_REMOVED lines=8> */
.L_x_2304:
[----:B------:R-:W-:-:S05]  /*2510*/  VIADD R2, R2, 0x40 ;  /* 0x0000004002027836 */ /* 0x000fca0000000000 */
[----:B------:R-:W-:-:S13]  /*2520*/  ISETP.GT.AND P1, PT, R2, UR8, PT ;  /* 0x0000000802007c0c */ /* 0x000fda000bf24270 */
[----:B------:R-:W-:Y:S05]  /*2530*/  @!P1 BRA `(.L_x_2305) ;  /* 0xfffffffc00c89947 */ /* 0x000fea000383ffff */
.L_x_2303:
[----:B------:R-:W-:Y:S05]  /*2540*/  BSYNC B0 ;  /* 0x0000000000007941 */ /* 0x000fea0003800000 */
.L_x_2302:
[----:B------:R-:W-:Y:S01]  /*2550*/  USHF.R.S32.HI UR5, URZ, 0x1f, UR8 ;  /* 0x0000001f3f057899 */ /* 0x000fe20008011408 */
[----:B0-----:R-:W-:Y:S01]  /*2560*/  SHF.R.S32.HI R7, RZ, 0x1f, R6 ;  /* 0x0000001fff077819 */ /* 0x001fe20000011406 */
[----:B------:R-:W-:Y:S01]  /*2570*/  ULDC.64 UR6, c[0x0][0x240] ;  /* 0x0000900000067ab9 */ /* 0x000fe20000000a00 */
[----:B-1----:R-:W-:Y:S01]  /*2580*/  CS2R R10, SRZ ;  /* 0x00000000000a7805 */ /* 0x002fe2000001ff00 */
[----:B------:R-:W-:Y:S01]  /*2590*/  ULEA.HI UR5, UR5, UR8, URZ, 0x3 ;  /* 0x0000000805057291 */ /* 0x000fe2000f8f183f */
[----:B------:R-:W-:Y:S01]  /*25a0*/  ISETP.NE.U32.AND P0, PT, RZ, UR6, PT ;  /* 0x00000006ff007c0c */ /* 0x000fe2000bf05070 */
[----:B------:R-:W-:Y:S01]  /*25b0*/  ULDC UR6, c[0x0][0x284] ;  /* 0x0000a10000067ab9 */ /* 0x000fe20000000800 */
[----:B------:R-:W-:Y:S01]  /*25c0*/  LEA.HI R2, R7, R6, RZ, 0x3 ;  /* 0x0000000607027211 */ /* 0x000fe200078f18ff */
[----:B------:R-:W-:Y:S01]  /*25d0*/  ULOP3.LUT UR5, UR5, 0xfffffff8, URZ, 0xc0, !UPT ;  /* 0xfffffff805057892 */ /* 0x000fe2000f8ec03f */
[----:B------:R-:W-:Y:S02]  /*25e0*/  ISETP.NE.AND.EX P0, PT, RZ, UR7, PT, P0 ;  /* 0x00000007ff007c0c */ /* 0x000fe4000bf05300 */
[----:B------:R-:W-:-:S02]  /*25f0*/  CS2R R8, SRZ ;  /* 0x0000000000087805 */ /* 0x000fc4000001ff00 */
[----:B------:R-:W-:Y:S01]  /*2600*/  SHF.R.S32.HI R33, RZ, 0x3, R2 ;  /* 0x00000003ff217819 */ /* 0x000fe20000011402 */
[----:B------:R-:W-:Y:S01]  /*2610*/  UIADD3 UR5, -UR5, UR8, URZ ;  /* 0x0000000805057290 */ /* 0x000fe2000fffe13f */
[----:B------:R-:W-:-:S05]  /*2620*/  LOP3.LUT R7, R2, 0x3ffffff8, RZ, 0xc0, !PT ;  /* 0x3ffffff802077812 */ /* 0x000fca00078ec0ff */
[----:B------:R-:W-:Y:S01]  /*2630*/  ISETP.NE.OR P0, PT, R33, UR5, !P0 ;  /* 0x0000000521007c0c */ /* 0x000fe2000c705670 */
[----:B------:R-:W-:-:S05]  /*2640*/  IMAD.IADD R7, R6, 0x1, -R7 ;  /* 0x0000000106077824 */ /* 0x000fca00078e0a07 */
[----:B------:R-:W-:-:S07]  /*2650*/  SHF.L.U32 R35, R7, 0x2, RZ ;  /* 0x0000000207237819 */ /* 0x000fce00000006ff */
[----:B------:R-:W0:Y:S01]  /*2660*/  @!P0 S2R R4, SR_CTAID.X ;  /* 0x0000000000048919 */ /* 0x000e220000002500 */
[----:B------:R-:W1:Y:S01]  /*2670*/  @!P0 LDC.64 R12, c[0x0][0x240] ;  /* 0x00009000ff0c8b82 */ /* 0x000e620000000a00 */
[----:B------:R-:W-:-:S05]  /*2680*/  IMAD.U32 R2, RZ, RZ, UR6 ;  /* 0x00000006ff027e24 */ /* 0x000fca000f8e00ff */
[----:B------:R-:W-:Y:S01]  /*2690*/  VIMNMX R34, R2, UR8, PT ;  /* 0x0000000802227c48 */ /* 0x000fe2000bfe0100 */
[--C-:B------:R-:W-:Y:S01]  /*26a0*/  IMAD R3, R3, R2, R35.reuse ;  /* 0x0000000203037224 */ /* 0x100fe200078e0223 */
[----:B------:R-:W-:Y:S01]  /*26b0*/  ISETP.NE.AND P1, PT, R33, UR5, PT ;  /* 0x0000000521007c0c */ /* 0x000fe2000bf25270 */
[----:B------:R-:W-:Y:S01]  /*26c0*/  BSSY B0, `(.L_x_2306) ;  /* 0x00000fe000007945 */ /* 0x000fe20003800000 */
[----:B0-----:R-:W-:-:S04]  /*26d0*/  @!P0 IMAD R7, R4, 0x20, R35 ;  /* 0x0000002004078824 */ /* 0x001fc800078e0223 */
[----:B-1----:R-:W-:Y:S01]  /*26e0*/  @!P0 IMAD.WIDE R12, R7, 0x4, R12 ;  /* 0x00000004070c8825 */ /* 0x002fe200078e020c */
[----:B------:R-:W-:-:S04]  /*26f0*/  IADD3 R7, R33, UR11, RZ ;  /* 0x0000000b21077c10 */ /* 0x000fc8000fffe0ff */
[----:B------:R0:W5:Y:S01]  /*2700*/  @!P0 LDG.E.128 R8, desc[UR14][R12.64] ;  /* 0x0000000e0c088981 */ /* 0x000162000c1e1d00 */
[----:B------:R-:W-:Y:S01]  /*2710*/  BAR.SYNC.DEFER_BLOCKING 0x0 ;  /* 0x0000000000007b1d */ /* 0x000fe20000010000 */
[----:B------:R-:W-:Y:S02]  /*2720*/  ISETP.GE.AND P0, PT, R7, R34, PT ;  /* 0x000000220700720c */ /* 0x000fe40003f06270 */
[----:B------:R-:W-:Y:S02]  /*2730*/  CS2R R22, SRZ ;  /* 0x0000000000167805 */ /* 0x000fe4000001ff00 */
[----:B------:R-:W-:Y:S02]  /*2740*/  CS2R R20, SRZ ;  /* 0x0000000000147805 */ /* 0x000fe4000001ff00 */
[----:B------:R-:W-:-:S07]  /*2750*/  SHF.R.S32.HI R4, RZ, 0x1f, R3 ;  /* 0x0000001fff047819 */ /* 0x000fce0000011403 */
[----:B0-----:R-:W-:Y:S05]  /*2760*/  @P0 BRA `(.L_x_2307) ;  /* 0x0000000c00cc0947 */ /* 0x001fea0003800000 */
[----:B------:R-:W-:Y:S01]  /*2770*/  IMAD.U32 R12, RZ, RZ, UR11 ;  /* 0x0000000bff0c7e24 */ /* 0x000fe2000f8e00ff */
[----:B------:R-:W-:Y:S01]  /*2780*/  LOP3.LUT R13, RZ, R34, RZ, 0x33, !PT ;  /* 0x00000022ff0d7212 */ /* 0x000fe200078e33ff */
[----:B------:R-:W-:Y:S01]  /*2790*/  BSSY B1, `(.L_x_2308) ;  /* 0x0000023000017945 */ /* 0x000fe20003800000 */
[----:B------:R-:W-:Y:S02]  /*27a0*/  MOV R37, R7 ;  /* 0x0000000700257202 */ /* 0x000fe40000000f00 */
        /* <DEDUP_REMOVED lines=8> */
[----:B------:R-:W-:Y:S01]  /*2830*/  IMAD.SHL.U32 R13, R7, 0x20, RZ ;  /* 0x00000020070d7824 */ /* 0x000fe200078e00ff */
[----:B------:R-:W-:Y:S01]  /*2840*/  ULDC.64 UR6, c[0x0][0x250] ;  /* 0x0000940000067ab9 */ /* 0x000fe20000000a00 */
[----:B------:R-:W-:Y:S01]  /*2850*/  IMAD.MOV.U32 R16, RZ, RZ, R12 ;  /* 0x000000ffff107224 */ /* 0x000fe200078e000c */
[----:B------:R-:W-:Y:S01]  /*2860*/  LEA R17, R33, R0, 0x2 ;  /* 0x0000000021117211 */ /* 0x000fe200078e10ff */
[----:B------:R-:W-:Y:S01]  /*2870*/  IMAD.MOV.U32 R37, RZ, RZ, R7 ;  /* 0x000000ffff257224 */ /* 0x000fe200078e0007 */
[----:B------:R-:W-:Y:S01]  /*2880*/  IADD3 R24, P0, R3, R13, RZ ;  /* 0x0000000d03187210 */ /* 0x000fe20007f1e0ff */
[----:B------:R-:W-:-:S03]  /*2890*/  IMAD.MOV.U32 R20, RZ, RZ, RZ ;  /* 0x000000ffff147224 */ /* 0x000fc600078e00ff */
[----:B------:R-:W-:Y:S02]  /*28a0*/  LEA.HI.X.SX32 R13, R13, R4, 0x1, P0 ;  /* 0x000000040d0d7211 */ /* 0x000fe400000f0eff */
[----:B------:R-:W-:-:S04]  /*28b0*/  LEA R19, P0, R24, UR6, 0x2 ;  /* 0x0000000618137c11 */ /* 0x000fc8000f8010ff */
[----:B------:R-:W-:-:S09]  /*28c0*/  LEA.HI.X R24, R24, UR7, R13, 0x2, P0 ;  /* 0x0000000718187c11 */ /* 0x000fd200080f140d */
.L_x_2310:
        /* <DEDUP_REMOVED lines=15> */
.L_x_2309:
[----:B------:R-:W-:Y:S05]  /*29c0*/  BSYNC B1 ;  /* 0x0000000000017941 */ /* 0x000fea0003800000 */
.L_x_2308:
        /* <DEDUP_REMOVED lines=8> */
[----:B------:R-:W-:Y:S01]  /*2a50*/  IADD3 R14, P0, R3, R12, RZ ;  /* 0x0000000c030e7210 */ /* 0x000fe20007f1e0ff */
[----:B------:R-:W-:-:S03]  /*2a60*/  IMAD R13, R16, -0x4, R13 ;  /* 0xfffffffc100d7824 */ /* 0x000fc600078e020d */
[----:B------:R-:W-:Y:S02]  /*2a70*/  LEA.HI.X.SX32 R15, R12, R4, 0x1, P0 ;  /* 0x000000040c0f7211 */ /* 0x000fe400000f0eff */
[----:B------:R-:W-:Y:S02]  /*2a80*/  LEA R38, P0, R14, UR6, 0x2 ;  /* 0x000000060e267c11 */ /* 0x000fe4000f8010ff */
[----:B------:R-:W-:Y:S02]  /*2a90*/  IADD3 R32, R0, R13, RZ ;  /* 0x0000000d00207210 */ /* 0x000fe40007ffe0ff */
[----:B------:R-:W-:Y:S02]  /*2aa0*/  LEA.HI.X R39, R14, UR7, R15, 0x2, P0 ;  /* 0x000000070e277c11 */ /* 0x000fe400080f140f */
[----:B------:R-:W-:Y:S01]  /*2ab0*/  PLOP3.LUT P0, PT, PT, PT, PT, 0x80, 0x0 ;  /* 0x000000000000781c */ /* 0x000fe20003f0f070 */
[----:B------:R-:W-:-:S12]  /*2ac0*/  @!P2 BRA `(.L_x_2312) ;  /* 0x0000000400a0a947 */ /* 0x000fd80003800000 */
[----:B------:R-:W-:Y:S01]  /*2ad0*/  PLOP3.LUT P0, PT, PT, PT, PT, 0x8, 0x0 ;  /* 0x000000000000781c */ /* 0x000fe20003f0e170 */
[----:B------:R-:W-:-:S12]  /*2ae0*/  VIADD R36, R34, 0xffffffa0 ;  /* 0xffffffa022247836 */ /* 0x000fd80000000000 */
.L_x_2313:
[----:B------:R-:W2:Y:S04]  /*2af0*/  LDG.E.128 R28, desc[UR14][R38.64] ;  /* 0x0000000e261c7981 */ /* 0x000ea8000c1e1d00 */
[----:B------:R-:W3:Y:S04]  /*2b00*/  LDG.E.128 R16, desc[UR14][R38.64+0x400] ;  /* 0x0004000e26107981 */ /* 0x000ee8000c1e1d00 */
        /* <DEDUP_REMOVED lines=8> */
[----:B------:R-:W-:-:S02]  /*2b90*/  FFMA.FTZ R22, R31, R41, R23 ;  /* 0x000000291f167223 */ /* 0x000fc40000010017 */
[----:B------:R-:W2:Y:S01]  /*2ba0*/  LDG.E.128 R28, desc[UR14][R38.64+0x1000] ;  /* 0x0010000e261c7981 */ /* 0x000ea2000c1e1d00 */
[-C--:B---3--:R-:W-:Y:S01]  /*2bb0*/  FFMA.FTZ R45, R16, R42.reuse, R43 ;  /* 0x0000002a102d7223 */ /* 0x088fe2000001002b */
[-C--:B------:R-:W-:Y:S01]  /*2bc0*/  FFMA.FTZ R16, R17, R42.reuse, R20 ;  /* 0x0000002a11107223 */ /* 0x080fe20000010014 */
[-C--:B------:R-:W-:Y:S01]  /*2bd0*/  FFMA.FTZ R43, R18, R42.reuse, R21 ;  /* 0x0000002a122b7223 */ /* 0x080fe20000010015 */
[----:B------:R-:W0:Y:S01]  /*2be0*/  LDS R41, [R32+0x20] ;  /* 0x0000200020297984 */ /* 0x000e220000000800 */
[----:B------:R-:W-:Y:S01]  /*2bf0*/  FFMA.FTZ R42, R19, R42, R22 ;  /* 0x0000002a132a7223 */ /* 0x000fe20000010016 */
[-C--:B----4-:R-:W-:Y:S02]  /*2c00*/  FFMA.FTZ R45, R12, R40.reuse, R45 ;  /* 0x000000280c2d7223 */ /* 0x090fe4000001002d */
[----:B------:R-:W3:Y:S01]  /*2c10*/  LDG.E.128 R20, desc[UR14][R38.64+0x1400] ;  /* 0x0014000e26147981 */ /* 0x000ee2000c1e1d00 */
[-C--:B------:R-:W-:Y:S01]  /*2c20*/  FFMA.FTZ R12, R13, R40.reuse, R16 ;  /* 0x000000280d0c7223 */ /* 0x080fe20000010010 */
[----:B------:R-:W-:-:S02]  /*2c30*/  FFMA.FTZ R43, R14, R40, R43 ;  /* 0x000000280e2b7223 */ /* 0x000fc4000001002b */
[----:B------:R-:W4:Y:S01]  /*2c40*/  LDG.E.128 R16, desc[UR14][R38.64+0x1800] ;  /* 0x0018000e26107981 */ /* 0x000f22000c1e1d00 */
[----:B------:R-:W-:-:S03]  /*2c50*/  FFMA.FTZ R40, R15, R40, R42 ;  /* 0x000000280f287223 */ /* 0x000fc6000001002a */
[----:B------:R-:W-:Y:S01]  /*2c60*/  LDS R42, [R32+0x60] ;  /* 0x00006000202a7984 */ /* 0x000fe20000000800 */
[-C--:B0-----:R-:W-:Y:S01]  /*2c70*/  FFMA.FTZ R45, R24, R41.reuse, R45 ;  /* 0x00000029182d7223 */ /* 0x081fe2000001002d */
[-C--:B------:R-:W-:Y:S02]  /*2c80*/  FFMA.FTZ R24, R25, R41.reuse, R12 ;  /* 0x0000002919187223 */ /* 0x080fe4000001000c */
[----:B------:R-:W4:Y:S01]  /*2c90*/  LDG.E.128 R12, desc[UR14][R38.64+0x1c00] ;  /* 0x001c000e260c7981 */ /* 0x000f22000c1e1d00 */
[-C--:B------:R-:W-:Y:S01]  /*2ca0*/  FFMA.FTZ R43, R26, R41.reuse, R43 ;  /* 0x000000291a2b7223 */ /* 0x080fe2000001002b */
[----:B------:R-:W-:Y:S02]  /*2cb0*/  FFMA.FTZ R40, R27, R41, R40 ;  /* 0x000000291b287223 */ /* 0x000fe40000010028 */
[----:B------:R-:W2:Y:S04]  /*2cc0*/  LDS R25, [R32+0x40] ;  /* 0x0000400020197984 */ /* 0x000ea80000000800 */
[----:B------:R-:W4:Y:S01]  /*2cd0*/  LDS R41, [R32+0x80] ;  /* 0x0000800020297984 */ /* 0x000f220000000800 */
[-C--:B--2---:R-:W-:Y:S01]  /*2ce0*/  FFMA.FTZ R45, R28, R25.reuse, R45 ;  /* 0x000000191c2d7223 */ /* 0x084fe2000001002d */
[-C--:B------:R-:W-:Y:S01]  /*2cf0*/  FFMA.FTZ R43, R30, R25.reuse, R43 ;  /* 0x000000191e2b7223 */ /* 0x080fe2000001002b */
[-C--:B------:R-:W-:Y:S01]  /*2d00*/  FFMA.FTZ R28, R29, R25.reuse, R24 ;  /* 0x000000191d1c7223 */ /* 0x080fe20000010018 */
[----:B------:R-:W-:-:S02]  /*2d10*/  FFMA.FTZ R30, R31, R25, R40 ;  /* 0x000000191f1e7223 */ /* 0x000fc40000010028 */
[----:B------:R-:W0:Y:S04]  /*2d20*/  LDS R40, [R32+0xa0] ;  /* 0x0000a00020287984 */ /* 0x000e280000000800 */
[----:B------:R-:W2:Y:S01]  /*2d30*/  LDG.E.128 R24, desc[UR14][R38.64+0x2000] ;  /* 0x0020000e26187981 */ /* 0x000ea2000c1e1d00 */
[-C--:B---3--:R-:W-:Y:S01]  /*2d40*/  FFMA.FTZ R45, R20, R42.reuse, R45 ;  /* 0x0000002a142d7223 */ /* 0x088fe2000001002d */
[-C--:B------:R-:W-:Y:S01]  /*2d50*/  FFMA.FTZ R28, R21, R42.reuse, R28 ;  /* 0x0000002a151c7223 */ /* 0x080fe2000001001c */
[-C--:B------:R-:W-:Y:S01]  /*2d60*/  FFMA.FTZ R43, R22, R42.reuse, R43 ;  /* 0x0000002a162b7223 */ /* 0x080fe2000001002b */
[----:B------:R-:W-:Y:S01]  /*2d70*/  FFMA.FTZ R42, R23, R42, R30 ;  /* 0x0000002a172a7223 */ /* 0x000fe2000001001e */
[-C--:B----4-:R-:W-:Y:S01]  /*2d80*/  FFMA.FTZ R45, R16, R41.reuse, R45 ;  /* 0x00000029102d7223 */ /* 0x090fe2000001002d */
        /* <DEDUP_REMOVED lines=12> */
[----:B------:R-:W3:Y:S01]  /*2e50*/  LDS R42, [R32+0xe0] ;  /* 0x0000e000202a7984 */ /* 0x000ee20000000800 */
[-C--:B--2---:R-:W-:Y:S01]  /*2e60*/  FFMA.FTZ R43, R26, R13.reuse, R43 ;  /* 0x0000000d1a2b7223 */ /* 0x084fe2000001002b */
[-C--:B------:R-:W-:Y:S01]  /*2e70*/  FFMA.FTZ R45, R24, R13.reuse, R45 ;  /* 0x0000000d182d7223 */ /* 0x080fe2000001002d */
[-C--:B------:R-:W-:Y:S01]  /*2e80*/  FFMA.FTZ R26, R27, R13.reuse, R40 ;  /* 0x0000000d1b1a7223 */ /* 0x080fe20000010028 */
[----:B------:R-:W-:Y:S01]  /*2e90*/  FFMA.FTZ R24, R25, R13, R12 ;  /* 0x0000000d19187223 */ /* 0x000fe2000001000c */
        /* <DEDUP_REMOVED lines=9> */
[-C--:B------:R-:W-:Y:S01]  /*2f30*/  FFMA.FTZ R43, R30, R41.reuse, R43 ;  /* 0x000000291e2b7223 */ /* 0x080fe2000001002b */
[----:B------:R-:W-:Y:S01]  /*2f40*/  FFMA.FTZ R42, R31, R41, R42 ;  /* 0x000000291f2a7223 */ /* 0x000fe2000001002a */
[----:B------:R-:W4:Y:S01]  /*2f50*/  LDG.E.128 R24, desc[UR14][R38.64+0x3800] ;  /* 0x0038000e26187981 */ /* 0x000f22000c1e1d00 */
[-C--:B0-----:R-:W-:Y:S01]  /*2f60*/  FFMA.FTZ R41, R16, R40.reuse, R45 ;  /* 0x0000002810297223 */ /* 0x081fe2000001002d */
[----:B------:R-:W-:-:S02]  /*2f70*/  FFMA.FTZ R16, R17, R40, R28 ;  /* 0x0000002811107223 */ /* 0x000fc4000001001c */
[----:B------:R0:W4:Y:S01]  /*2f80*/  LDG.E.128 R28, desc[UR14][R38.64+0x3c00] ;  /* 0x003c000e261c7981 */ /* 0x000122000c1e1d00 */
[-C--:B------:R-:W-:Y:S01]  /*2f90*/  FFMA.FTZ R43, R18, R40.reuse, R43 ;  /* 0x00000028122b7223 */ /* 0x080fe2000001002b */
[----:B------:R-:W-:Y:S01]  /*2fa0*/  FFMA.FTZ R42, R19, R40, R42 ;  /* 0x00000028132a7223 */ /* 0x000fe2000001002a */
[----:B------:R-:W-:Y:S01]  /*2fb0*/  IADD3 R37, R37, 0x80, RZ ;  /* 0x0000008025257810 */ /* 0x000fe20007ffe0ff */
[----:B------:R-:W2:Y:S04]  /*2fc0*/  LDS R18, [R32+0x140] ;  /* 0x0001400020127984 */ /* 0x000ea80000000800 */
[----:B------:R-:W3:Y:S01]  /*2fd0*/  LDS R19, [R32+0x160] ;  /* 0x0001600020137984 */ /* 0x000ee20000000800 */
[----:B0-----:R-:W-:-:S03]  /*2fe0*/  IADD3 R38, P2, R38, 0x4000, RZ ;  /* 0x0000400026267810 */ /* 0x001fc60007f5e0ff */
[----:B------:R-:W4:Y:S02]  /*2ff0*/  LDS R17, [R32+0x180] ;  /* 0x0001800020117984 */ /* 0x000f240000000800 */
[----:B------:R-:W-:Y:S01]  /*3000*/  IMAD.X R39, RZ, RZ, R39, P2 ;  /* 0x000000ffff277224 */ /* 0x000fe200010e0627 */
[----:B------:R-:W-:Y:S01]  /*3010*/  ISETP.GE.AND P2, PT, R37, R36, PT ;  /* 0x000000242500720c */ /* 0x000fe20003f46270 */
[-C--:B--2---:R-:W-:Y:S01]  /*3020*/  FFMA.FTZ R41, R12, R18.reuse, R41 ;  /* 0x000000120c297223 */ /* 0x084fe20000010029 */
[-C--:B------:R-:W-:Y:S01]  /*3030*/  FFMA.FTZ R16, R13, R18.reuse, R16 ;  /* 0x000000120d107223 */ /* 0x080fe20000010010 */
[----:B------:R0:W1:Y:S01]  /*3040*/  LDS R12, [R32+0x1a0] ;  /* 0x0001a000200c7984 */ /* 0x0000620000000800 */
        /* <DEDUP_REMOVED lines=10> */
[----:B0-----:R-:W-:-:S02]  /*30f0*/  VIADD R32, R32, 0x200 ;  /* 0x0000020020207836 */ /* 0x001fc40000000000 */
[-C--:B-1----:R-:W-:Y:S01]  /*3100*/  FFMA.FTZ R20, R28, R12.reuse, R41 ;  /* 0x0000000c1c147223 */ /* 0x082fe20000010029 */
[-C--:B------:R-:W-:Y:S01]  /*3110*/  FFMA.FTZ R21, R29, R12.reuse, R16 ;  /* 0x0000000c1d157223 */ /* 0x080fe20000010010 */
[-C--:B------:R-:W-:Y:S01]  /*3120*/  FFMA.FTZ R22, R30, R12.reuse, R43 ;  /* 0x0000000c1e167223 */ /* 0x080fe2000001002b */
[----:B------:R-:W-:Y:S01]  /*3130*/  FFMA.FTZ R23, R31, R12, R42 ;  /* 0x0000000c1f177223 */ /* 0x000fe2000001002a */
[----:B------:R-:W-:Y:S06]  /*3140*/  @!P2 BRA `(.L_x_2313) ;  /* 0xfffffff80068a947 */ /* 0x000fec000383ffff */
.L_x_2312:
[----:B------:R-:W-:Y:S05]  /*3150*/  BSYNC B1 ;  /* 0x0000000000017941 */ /* 0x000fea0003800000 */
.L_x_2311:
[----:B------:R-:W-:Y:S01]  /*3160*/  IMAD.IADD R12, R34, 0x1, -R37 ;  /* 0x00000001220c7824 */ /* 0x000fe200078e0a25 */
[----:B------:R-:W-:Y:S04]  /*3170*/  BSSY B1, `(.L_x_2314) ;  /* 0x0000038000017945 */ /* 0x000fe80003800000 */
[----:B------:R-:W-:-:S13]  /*3180*/  ISETP.GT.AND P2, PT, R12, 0x20, PT ;  /* 0x000000200c00780c */ /* 0x000fda0003f44270 */
[----:B------:R-:W-:Y:S05]  /*3190*/  @!P2 BRA `(.L_x_2315) ;  /* 0x0000000000d4a947 */ /* 0x000fea0003800000 */
[----:B------:R-:W2:Y:S04]  /*31a0*/  LDG.E.128 R28, desc[UR14][R38.64] ;  /* 0x0000000e261c7981 */ /* 0x000ea8000c1e1d00 */
[----:B------:R-:W3:Y:S04]  /*31b0*/  LDG.E.128 R24, desc[UR14][R38.64+0x400] ;  /* 0x0004000e26187981 */ /* 0x000ee8000c1e1d00 */
[----:B------:R-:W4:Y:S04]  /*31c0*/  LDG.E.128 R16, desc[UR14][R38.64+0x800] ;  /* 0x0008000e26107981 */ /* 0x000f28000c1e1d00 */
[----:B------:R-:W2:Y:S04]  /*31d0*/  LDS R42, [R32+-0x40] ;  /* 0xffffc000202a7984 */ /* 0x000ea80000000800 */
[----:B------:R-:W4:Y:S04]  /*31e0*/  LDG.E.128 R12, desc[UR14][R38.64+0xc00] ;  /* 0x000c000e260c7981 */ /* 0x000f28000c1e1d00 */
[----:B------:R-:W3:Y:S04]  /*31f0*/  LDS R41, [R32+-0x20] ;  /* 0xffffe00020297984 */ /* 0x000ee80000000800 */
[----:B------:R-:W4:Y:S04]  /*3200*/  LDS R40, [R32] ;  /* 0x0000000020287984 */ /* 0x000f280000000800 */
[----:B------:R-:W0:Y:S01]  /*3210*/  LDS R36, [R32+0x20] ;  /* 0x0000200020247984 */ /* 0x000e220000000800 */
        /* <DEDUP_REMOVED lines=13> */
[----:B------:R-:W-:Y:S02]  /*32f0*/  FFMA.FTZ R40, R19, R40, R30 ;  /* 0x0000002813287223 */ /* 0x000fe4000001001e */
[----:B------:R-:W4:Y:S01]  /*3300*/  LDG.E.128 R16, desc[UR14][R38.64+0x1800] ;  /* 0x0018000e26107981 */ /* 0x000f22000c1e1d00 */
[----:B0-----:R-:W-:-:S03]  /*3310*/  FFMA.FTZ R43, R12, R36, R43 ;  /* 0x000000240c2b7223 */ /* 0x001fc6000001002b */
[----:B------:R0:W4:Y:S01]  /*3320*/  LDG.E.128 R28, desc[UR14][R38.64+0x1c00] ;  /* 0x001c000e261c7981 */ /* 0x000122000c1e1d00 */
[-C--:B------:R-:W-:Y:S01]  /*3330*/  FFMA.FTZ R40, R15, R36.reuse, R40 ;  /* 0x000000240f287223 */ /* 0x080fe20000010028 */
[-C--:B------:R-:W-:Y:S01]  /*3340*/  FFMA.FTZ R41, R14, R36.reuse, R41 ;  /* 0x000000240e297223 */ /* 0x080fe20000010029 */
[----:B------:R-:W-:Y:S01]  /*3350*/  FFMA.FTZ R42, R13, R36, R42 ;  /* 0x000000240d2a7223 */ /* 0x000fe2000001002a */
[----:B------:R-:W2:Y:S01]  /*3360*/  LDS R12, [R32+0x40] ;  /* 0x00004000200c7984 */ /* 0x000ea20000000800 */
[----:B------:R-:W-:-:S03]  /*3370*/  VIADD R37, R37, 0x40 ;  /* 0x0000004025257836 */ /* 0x000fc60000000000 */
[----:B------:R-:W3:Y:S01]  /*3380*/  LDS R15, [R32+0x60] ;  /* 0x00006000200f7984 */ /* 0x000ee20000000800 */
[----:B0-----:R-:W-:-:S03]  /*3390*/  IADD3 R38, P0, R38, 0x2000, RZ ;  /* 0x0000200026267810 */ /* 0x001fc60007f1e0ff */
[----:B------:R-:W4:Y:S01]  /*33a0*/  LDS R14, [R32+0x80] ;  /* 0x00008000200e7984 */ /* 0x000f220000000800 */
[----:B------:R-:W-:-:S03]  /*33b0*/  IADD3.X R39, RZ, R39, RZ, P0, !PT ;  /* 0x00000027ff277210 */ /* 0x000fc600007fe4ff */
[----:B------:R0:W1:Y:S01]  /*33c0*/  LDS R13, [R32+0xa0] ;  /* 0x0000a000200d7984 */ /* 0x0000620000000800 */
[----:B------:R-:W-:Y:S01]  /*33d0*/  PLOP3.LUT P0, PT, PT, PT, PT, 0x8, 0x0 ;  /* 0x000000000000781c */ /* 0x000fe20003f0e170 */
[----:B0-----:R-:W-:Y:S02]  /*33e0*/  VIADD R32, R32, 0x100 ;  /* 0x0000010020207836 */ /* 0x001fe40000000000 */
        /* <DEDUP_REMOVED lines=12> */
[-C--:B-1----:R-:W-:Y:S01]  /*34b0*/  FFMA.FTZ R20, R28, R13.reuse, R43 ;  /* 0x0000000d1c147223 */ /* 0x082fe2000001002b */
[-C--:B------:R-:W-:Y:S01]  /*34c0*/  FFMA.FTZ R21, R29, R13.reuse, R42 ;  /* 0x0000000d1d157223 */ /* 0x080fe2000001002a */
[-C--:B------:R-:W-:Y:S01]  /*34d0*/  FFMA.FTZ R22, R30, R13.reuse, R41 ;  /* 0x0000000d1e167223 */ /* 0x080fe20000010029 */
[----:B------:R-:W-:-:S07]  /*34e0*/  FFMA.FTZ R23, R31, R13, R40 ;  /* 0x0000000d1f177223 */ /* 0x000fce0000010028 */
.L_x_2315:
[----:B------:R-:W-:Y:S05]  /*34f0*/  BSYNC B1 ;  /* 0x0000000000017941 */ /* 0x000fea0003800000 */
.L_x_2314:
        /* <DEDUP_REMOVED lines=26> */
.L_x_2307:
[----:B------:R-:W-:Y:S05]  /*36a0*/  BSYNC B0 ;  /* 0x0000000000007941 */ /* 0x000fea0003800000 */
.L_x_2306:
[----:B------:R-:W-:Y:S01]  /*36b0*/  ISETP.GE.AND P0, PT, R7, UR8, PT ;  /* 0x0000000807007c0c */ /* 0x000fe2000bf06270 */
[----:B------:R-:W-:Y:S01]  /*36c0*/  ULDC.64 UR12, c[0x0][0x250] ;  /* 0x00009400000c7ab9 */ /* 0x000fe20000000a00 */
[----:B------:R-:W-:Y:S01]  /*36d0*/  ULDC.64 UR6, c[0x0][0x250] ;  /* 0x0000940000067ab9 */ /* 0x000fe20000000a00 */
[----:B------:R-:W-:Y:S10]  /*36e0*/  BSSY B0, `(.L_x_2316) ;  /* 0x00000d8000007945 */ /* 0x000ff40003800000 */
[----:B------:R-:W-:Y:S05]  /*36f0*/  @P0 BRA `(.L_x_2317) ;  /* 0x0000000c00580947 */ /* 0x000fea0003800000 */
[----:B------:R-:W-:Y:S01]  /*3700*/  LOP3.LUT R16, RZ, R33, RZ, 0x33, !PT ;  /* 0x00000021ff107212 */ /* 0x000fe200078e33ff */
[----:B------:R-:W-:Y:S01]  /*3710*/  BSSY B1, `(.L_x_2318) ;  /* 0x0000032000017945 */ /* 0x000fe20003800000 */
[----:B------:R-:W-:-:S04]  /*3720*/  MOV R13, UR11 ;  /* 0x0000000b000d7c02 */ /* 0x000fc80008000f00 */
[----:B------:R-:W-:-:S04]  /*3730*/  IADD3 R16, -R13, UR8, R16 ;  /* 0x000000080d107c10 */ /* 0x000fc8000fffe110 */
[----:B------:R-:W-:-:S04]  /*3740*/  LEA.HI R12, R16, 0x1, RZ, 0x1d ;  /* 0x00000001100c7811 */ /* 0x000fc800078fe8ff */
[----:B------:R-:W-:-:S13]  /*3750*/  LOP3.LUT P0, R18, R12, 0x3, RZ, 0xc0, !PT ;  /* 0x000000030c127812 */ /* 0x000fda000780c0ff */
[----:B------:R-:W-:Y:S05]  /*3760*/  @!P0 BRA `(.L_x_2319) ;  /* 0x0000000000b08947 */ /* 0x000fea0003800000 */
[----:B------:R-:W0:Y:S01]  /*3770*/  LDC R2, c[0x0][0x284] ;  /* 0x0000a100ff027b82 */ /* 0x000e220000000800 */
[----:B------:R-:W-:-:S07]  /*3780*/  IMAD R17, R33, 0x4, R0 ;  /* 0x0000000421117824 */ /* 0x000fce00078e0200 */
.L_x_2322:
        /* <DEDUP_REMOVED lines=38> */
.L_x_2321:
[----:B------:R-:W-:Y:S05]  /*39f0*/  BSYNC B2 ;  /* 0x0000000000027941 */ /* 0x000fea0003800000 */
.L_x_2320:
[----:B------:R-:W-:Y:S01]  /*3a00*/  IADD3 R7, R7, 0x8, RZ ;  /* 0x0000000807077810 */ /* 0x000fe20007ffe0ff */
[----:B------:R-:W-:Y:S01]  /*3a10*/  VIADD R17, R17, 0x20 ;  /* 0x0000002011117836 */ /* 0x000fe20000000000 */
[----:B------:R-:W-:Y:S06]  /*3a20*/  @P0 BRA `(.L_x_2322) ;  /* 0xfffffffc00580947 */ /* 0x000fec000383ffff */
.L_x_2319:
[----:B------:R-:W-:Y:S05]  /*3a30*/  BSYNC B1 ;  /* 0x0000000000017941 */ /* 0x000fea0003800000 */
.L_x_2318:
[----:B------:R-:W-:-:S13]  /*3a40*/  ISETP.GE.U32.AND P0, PT, R16, 0x18, PT ;  /* 0x000000181000780c */ /* 0x000fda0003f06070 */
[----:B------:R-:W-:Y:S05]  /*3a50*/  @!P0 BRA `(.L_x_2317) ;  /* 0x0000000800808947 */ /* 0x000fea0003800000 */
[----:B------:R-:W0:Y:S01]  /*3a60*/  LDC R2, c[0x0][0x284] ;  /* 0x0000a100ff027b82 */ /* 0x000e220000000800 */
[----:B------:R-:W-:Y:S01]  /*3a70*/  LEA R12, R7, 0x40, 0x2 ;  /* 0x00000040070c7811 */ /* 0x000fe200078e10ff */
[----:B------:R-:W-:-:S04]  /*3a80*/  IMAD.U32 R13, RZ, RZ, UR11 ;  /* 0x0000000bff0d7e24 */ /* 0x000fc8000f8e00ff */
[----:B------:R-:W-:-:S05]  /*3a90*/  IMAD R13, R13, -0x4, R12 ;  /* 0xfffffffc0d0d7824 */ /* 0x000fca00078e020c */
[----:B------:R-:W-:-:S07]  /*3aa0*/  IADD3 R16, R0, R13, RZ ;  /* 0x0000000d00107210 */ /* 0x000fce0007ffe0ff */
.L_x_2331:
        /* <DEDUP_REMOVED lines=42> */
.L_x_2324:
[----:B------:R-:W-:Y:S05]  /*3d50*/  BSYNC B1 ;  /* 0x0000000000017941 */ /* 0x000fea0003800000 */
.L_x_2323:
        /* <DEDUP_REMOVED lines=35> */
.L_x_2326:
[----:B------:R-:W-:Y:S05]  /*3f90*/  BSYNC B1 ;  /* 0x0000000000017941 */ /* 0x000fea0003800000 */
.L_x_2325:
        /* <DEDUP_REMOVED lines=10> */
[----:B0-----:R-:W0:Y:S01]  /*4040*/  LDS R18, [R16] ;  /* 0x0000000010127984 */ /* 0x001e220000000800 */
        /* <DEDUP_REMOVED lines=24> */
.L_x_2328:
[----:B------:R-:W-:Y:S05]  /*41d0*/  BSYNC B1 ;  /* 0x0000000000017941 */ /* 0x000fea0003800000 */
.L_x_2327:
[----:B------:R-:W-:Y:S04]  /*41e0*/  BSSY B1, `(.L_x_2329) ;  /* 0x0000023000017945 */ /* 0x000fe80003800000 */
[----:B------:R-:W-:Y:S05]  /*41f0*/  @!P3 BRA `(.L_x_2330) ;  /* 0x000000000084b947 */ /* 0x000fea0003800000 */
[----:B------:R-:W-:Y:S02]  /*4200*/  IABS R15, R2 ;  /* 0x00000002000f7213 */ /* 0x000fe40000000000 */
[----:B------:R-:W-:Y:S02]  /*4210*/  IABS R24, R17 ;  /* 0x0000001100187213 */ /* 0x000fe40000000000 */
[----:B------:R-:W0:Y:S01]  /*4220*/  I2F.RP R14, R15 ;  /* 0x0000000f000e7306 */ /* 0x000e220000209400 */
[----:B------:R-:W-:Y:S02]  /*4230*/  ISETP.GE.AND P2, PT, R17, RZ, PT ;  /* 0x000000ff1100720c */ /* 0x000fe40003f46270 */
[----:B------:R-:W-:Y:S01]  /*4240*/  ISETP.NE.AND P3, PT, R2, RZ, PT ;  /* 0x000000ff0200720c */ /* 0x000fe20003f65270 */
[----:B------:R-:W1:Y:S04]  /*4250*/  LDS R17, [R16+0x20] ;  /* 0x0000200010117984 */ /* 0x000e680000000800 */
[----:B0-----:R-:W0:Y:S02]  /*4260*/  MUFU.RCP R14, R14 ;  /* 0x0000000e000e7308 */ /* 0x001e240000001000 */
[----:B0-----:R-:W-:-:S06]  /*4270*/  IADD3 R18, R14, 0xffffffe, RZ ;  /* 0x0ffffffe0e127810 */ /* 0x001fcc0007ffe0ff */
[----:B------:R-:W0:Y:S02]  /*4280*/  F2I.FTZ.U32.TRUNC.NTZ R13, R18 ;  /* 0x00000012000d7305 */ /* 0x000e24000021f000 */
[----:B0-----:R-:W-:-:S04]  /*4290*/  IMAD.MOV R12, RZ, RZ, -R13 ;  /* 0x000000ffff0c7224 */ /* 0x001fc800078e0a0d */
        /* <DEDUP_REMOVED lines=23> */
.L_x_2330:
[----:B------:R-:W-:Y:S05]  /*4410*/  BSYNC B1 ;  /* 0x0000000000017941 */ /* 0x000fea0003800000 */
.L_x_2329:
[----:B------:R-:W-:Y:S01]  /*4420*/  VIADD R7, R7, 0x20 ;  /* 0x0000002007077836 */ /* 0x000fe20000000000 */
[----:B------:R-:W-:-:S04]  /*4430*/  IADD3 R16, R16, 0x80, RZ ;  /* 0x0000008010107810 */ /* 0x000fc80007ffe0ff */
[----:B------:R-:W-:-:S13]  /*4440*/  ISETP.GE.AND P0, PT, R7, UR8, PT ;  /* 0x0000000807007c0c */ /* 0x000fda000bf06270 */
[----:B------:R-:W-:Y:S05]  /*4450*/  @!P0 BRA `(.L_x_2331) ;  /* 0xfffffff400948947 */ /* 0x000fea000383ffff */
.L_x_2317:
[----:B------:R-:W-:Y:S05]  /*4460*/  BSYNC B0 ;  /* 0x0000000000007941 */ /* 0x000fea0003800000 */
.L_x_2316:
        /* <DEDUP_REMOVED lines=8> */
[----:B------:R-:W-:Y:S02]  /*44f0*/  IADD3 R3, R35, UR10, RZ ;  /* 0x0000000a23037c10 */ /* 0x000fe4000fffe0ff */
        /* <DEDUP_REMOVED lines=13> */
[----:B---3--:R-:W-:-:S04]  /*45d0*/  @P1 IMAD.WIDE R12, R3, 0x4, R12 ;  /* 0x00000004030c1825 */ /* 0x008fc800078e020c */
[----:B------:R-:W-:Y:S02]  /*45e0*/  @P0 IMAD R7, R4, 0x20, R35 ;  /* 0x0000002004070824 */ /* 0x000fe400078e0223 */
[----:B------:R-:W3:Y:S02]  /*45f0*/  @P1 LDG.E.128 R12, desc[UR14][R12.64] ;  /* 0x0000000e0c0c1981 */ /* 0x000ee4000c1e1d00 */
[----:B0-----:R-:W-:-:S06]  /*4600*/  @P0 IMAD.WIDE R16, R7, 0x4, R16 ;  /* 0x0000000407100825 */ /* 0x001fcc00078e0210 */
[----:B------:R-:W3:Y:S04]  /*4610*/  @P0 LDG.E.128 R16, desc[UR14][R16.64] ;  /* 0x0000000e10100981 */ /* 0x000ee8000c1e1d00 */
[----:B--2---:R4:W2:Y:S01]  /*4620*/  @!P1 LDG.E R3, desc[UR14][R24.64+0x8] ;  /* 0x0000080e18039981 */ /* 0x0048a2000c1e1900 */
[----:B------:R-:W0:Y:S01]  /*4630*/  S2UR UR6, SR_CgaCtaId ;  /* 0x00000000000679c3 */ /* 0x000e220000008800 */
[----:B------:R-:W-:Y:S02]  /*4640*/  UMOV UR5, 0x400 ;  /* 0x0000040000057882 */ /* 0x000fe40000000000 */
[----:B------:R-:W-:Y:S02]  /*4650*/  UIADD3 UR5, UR5, 0x90, URZ ;  /* 0x0000009005057890 */ /* 0x000fe4000fffe03f */
[----:B------:R-:W-:Y:S01]  /*4660*/  UIADD3 UR7, -UR11, UR8, URZ ;  /* 0x000000080b077290 */ /* 0x000fe2000fffe13f */
[----:B------:R-:W-:-:S05]  /*4670*/  IMAD R30, R2, UR9, R35 ;  /* 0x00000009021e7c24 */ /* 0x000fca000f8e0223 */
[----:B------:R-:W-:Y:S01]  /*4680*/  MOV R27, UR7 ;  /* 0x00000007001b7c02 */ /* 0x000fe20008000f00 */
[----:B0-----:R-:W-:Y:S01]  /*4690*/  ULEA UR5, UR6, UR5, 0x18 ;  /* 0x0000000506057291 */ /* 0x001fe2000f8ec03f */
[----:B------:R-:W-:Y:S02]  /*46a0*/  SHF.L.U32 R5, R5, 0x5, RZ ;  /* 0x0000000505057819 */ /* 0x000fe400000006ff */
[----:B------:R-:W-:Y:S01]  /*46b0*/  ULDC.64 UR6, c[0x0][0x250] ;  /* 0x0000940000067ab9 */ /* 0x000fe20000000a00 */
[----:B----4-:R-:W-:Y:S01]  /*46c0*/  @!P1 PRMT R25, R0, 0x9910, RZ ;  /* 0x0000991000199816 */ /* 0x010fe200000000ff */
[----:B------:R0:W2:Y:S01]  /*46d0*/  @!P1 I2F.S8 R26, R0 ;  /* 0x00000000001a9306 */ /* 0x0000a20000001400 */
[--C-:B------:R-:W-:Y:S02]  /*46e0*/  @!P1 SHF.R.U32.HI R4, RZ, 0x10, R0.reuse ;  /* 0x00000010ff049819 */ /* 0x100fe40000011600 */
[----:B------:R-:W-:Y:S02]  /*46f0*/  @!P1 SHF.R.S32.HI R2, RZ, 0x8, R25 ;  /* 0x00000008ff029819 */ /* 0x000fe40000011419 */
[----:B------:R-:W-:Y:S01]  /*4700*/  @!P1 SHF.R.U32.HI R7, RZ, 0x18, R0 ;  /* 0x00000018ff079819 */ /* 0x000fe20000011600 */
[----:B0-----:R-:W-:-:S02]  /*4710*/  IMAD.U32 R0, RZ, RZ, UR5 ;  /* 0x00000005ff007e24 */ /* 0x001fc4000f8e00ff */
[----:B------:R0:W1:Y:S02]  /*4720*/  @!P1 I2F.S8 R28, R4 ;  /* 0x00000004001c9306 */ /* 0x0000640000001400 */
[----:B------:R-:W-:-:S06]  /*4730*/  IMAD R25, R27, 0x4, R0 ;  /* 0x000000041b197824 */ /* 0x000fcc00078e0200 */
        /* <DEDUP_REMOVED lines=25> */
.L_x_2333:
[----:B------:R-:W-:Y:S05]  /*48d0*/  BSYNC B0 ;  /* 0x0000000000007941 */ /* 0x000fea0003800000 */
.L_x_2332:
        /* <DEDUP_REMOVED lines=8> */
[----:B0----5:R-:W0:Y:S02]  /*4960*/  @!P2 LDS.128 R8, [R33] ;  /* 0x000000002108a984 */ /* 0x021e240000000c00 */
        /* <DEDUP_REMOVED lines=29> */
[----:B------:R-:W-:-:S05]  /*4b40*/  @P0 IADD3 R9, R35, UR9, RZ ;  /* 0x0000000923090c10 */ /* 0x000fca000fffe0ff */
[----:B0-----:R-:W-:-:S05]  /*4b50*/  @P0 IMAD.WIDE R2, R9, 0x4, R2 ;  /* 0x0000000409020825 */ /* 0x001fca00078e0202 */
[----:B------:R0:W-:Y:S01]  /*4b60*/  @P0 STG.E.128 desc[UR14][R2.64], R20 ;  /* 0x0000001402000986 */ /* 0x0001e2000c101d0e */
[----:B------:R-:W-:Y:S05]  /*4b70*/  @P0 EXIT ;  /* 0x000000000000094d */ /* 0x000fea0003800000 */
[----:B0-----:R-:W0:Y:S01]  /*4b80*/  LDC.64 R2, c[0x0][0x300] ;  /* 0x0000c000ff027b82 */ /* 0x001e220000000a00 */
[----:B------:R-:W-:Y:S01]  /*4b90*/  VIADD R35, R35, UR9 ;  /* 0x0000000923237c36 */ /* 0x000fe20008000000 */
        /* <DEDUP_REMOVED lines=26> */
.L_x_2285:
[----:B------:R-:W-:Y:S01]  /*4d40*/  HFMA2.MMA R23, -RZ, RZ, 0, 1.847743988037109375e-06 ;  /* 0x0000001fff177435 */ /* 0x000fe200000001ff */
[----:B------:R-:W-:Y:S01]  /*4d50*/  MOV R41, R9 ;  /* 0x0000000900297202 */ /* 0x000fe20000000f00 */
[----:B------:R-:W-:Y:S02]  /*4d60*/  IMAD.MOV.U32 R24, RZ, RZ, 0x10 ;  /* 0x00000010ff187424 */ /* 0x000fe400078e00ff */
[----:B------:R-:W-:-:S07]  /*4d70*/  IMAD.MOV.U32 R22, RZ, RZ, -0x1 ;  /* 0xffffffffff167424 */ /* 0x000fce00078e00ff */
[----:B0-----:R-:W-:Y:S05]  /*4d80*/  WARPSYNC.COLLECTIVE R22, `(.L_x_2334) ;  /* 0x0000000016087348 */ /* 0x001fea0003c00000 */
[----:B------:R1:W2:Y:S02]  /*4d90*/  SHFL.BFLY P1, R25, R41, R24, R23 ;  /* 0x0c00001829197389 */ /* 0x0002a40000020017 */
[----:B012---:R-:W-:Y:S01]  /*4da0*/  ENDCOLLECTIVE ;  /* 0x000000000000791b */ /* 0x007fe20003800000 */
.L_x_2334:
[----:B------:R-:W-:Y:S02]  /*4db0*/  IMAD.MOV.U32 R24, RZ, RZ, 0x8 ;  /* 0x00000008ff187424 */ /* 0x000fe400078e00ff */
[----:B------:R-:W-:-:S05]  /*4dc0*/  FADD.FTZ R0, R9, R25 ;  /* 0x0000001909007221 */ /* 0x000fca0000010000 */
[----:B------:R-:W-:-:S07]  /*4dd0*/  MOV R41, R0 ;  /* 0x0000000000297202 */ /* 0x000fce0000000f00 */
[----:B------:R-:W-:Y:S05]  /*4de0*/  WARPSYNC.COLLECTIVE R22, `(.L_x_2335) ;  /* 0x0000000016087348 */ /* 0x000fea0003c00000 */
[----:B------:R0:W1:Y:S02]  /*4df0*/  SHFL.BFLY P1, R25, R41, R24, R23 ;  /* 0x0c00001829197389 */ /* 0x0000640000020017 */
[----:B01----:R-:W-:Y:S01]  /*4e00*/  ENDCOLLECTIVE ;  /* 0x000000000000791b */ /* 0x003fe20003800000 */
.L_x_2335:
[----:B------:R-:W-:Y:S02]  /*4e10*/  IMAD.MOV.U32 R24, RZ, RZ, 0x4 ;  /* 0x00000004ff187424 */ /* 0x000fe400078e00ff */
[----:B------:R-:W-:-:S05]  /*4e20*/  FADD.FTZ R2, R0, R25 ;  /* 0x0000001900027221 */ /* 0x000fca0000010000 */
[----:B------:R-:W-:-:S07]  /*4e30*/  MOV R41, R2 ;  /* 0x0000000200297202 */ /* 0x000fce0000000f00 */
[----:B------:R-:W-:Y:S05]  /*4e40*/  WARPSYNC.COLLECTIVE R22, `(.L_x_2336) ;  /* 0x0000000016087348 */ /* 0x000fea0003c00000 */
[----:B------:R0:W1:Y:S02]  /*4e50*/  SHFL.BFLY P1, R25, R41, R24, R23 ;  /* 0x0c00001829197389 */ /* 0x0000640000020017 */
[----:B01----:R-:W-:Y:S01]  /*4e60*/  ENDCOLLECTIVE ;  /* 0x000000000000791b */ /* 0x003fe20003800000 */
.L_x_2336:
[----:B------:R-:W-:Y:S02]  /*4e70*/  IMAD.MOV.U32 R24, RZ, RZ, 0x2 ;  /* 0x00000002ff187424 */ /* 0x000fe400078e00ff */
[----:B------:R-:W-:-:S05]  /*4e80*/  FADD.FTZ R7, R2, R25 ;  /* 0x0000001902077221 */ /* 0x000fca0000010000 */
[----:B------:R-:W-:-:S07]  /*4e90*/  MOV R41, R7 ;  /* 0x0000000700297202 */ /* 0x000fce0000000f00 */
[----:B------:R-:W-:Y:S05]  /*4ea0*/  WARPSYNC.COLLECTIVE R22, `(.L_x_2337) ;  /* 0x0000000016087348 */ /* 0x000fea0003c00000 */
[----:B------:R0:W1:Y:S02]  /*4eb0*/  SHFL.BFLY P1, R25, R41, R24, R23 ;  /* 0x0c00001829197389 */ /* 0x0000640000020017 */
[----:B01----:R-:W-:Y:S01]  /*4ec0*/  ENDCOLLECTIVE ;  /* 0x000000000000791b */ /* 0x003fe20003800000 */
.L_x_2337:
[----:B------:R-:W-:Y:S02]  /*4ed0*/  IMAD.MOV.U32 R24, RZ, RZ, 0x1 ;  /* 0x00000001ff187424 */ /* 0x000fe400078e00ff */
[----:B------:R-:W-:-:S05]  /*4ee0*/  FADD.FTZ R10, R7, R25 ;  /* 0x00000019070a7221 */ /* 0x000fca0000010000 */
[----:B------:R-:W-:-:S07]  /*4ef0*/  MOV R41, R10 ;  /* 0x0000000a00297202 */ /* 0x000fce0000000f00 */
[----:B------:R-:W-:Y:S05]  /*4f00*/  WARPSYNC.COLLECTIVE R22, `(.L_x_2338) ;  /* 0x0000000016087348 */ /* 0x000fea0003c00000 */
[----:B------:R0:W1:Y:S02]  /*4f10*/  SHFL.BFLY P1, R25, R41, R24, R23 ;  /* 0x0c00001829197389 */ /* 0x0000640000020017 */
[----:B01----:R-:W-:Y:S01]  /*4f20*/  ENDCOLLECTIVE ;  /* 0x000000000000791b */ /* 0x003fe20003800000 */
.L_x_2338:
[----:B------:R-:W-:Y:S05]  /*4f30*/  BRA `(.L_x_2339) ;  /* 0xffffffc000407947 */ /* 0x000fea000383ffff */
.L_x_2290:
[----:B------:R-:W-:Y:S01]  /*4f40*/  HFMA2.MMA R23, -RZ, RZ, 0, 1.847743988037109375e-06 ;  /* 0x0000001fff177435 */ /* 0x000fe200000001ff */
[----:B------:R-:W-:Y:S01]  /*4f50*/  BSSY B1, `(.L_x_2340) ;  /* 0x0000007000017945 */ /* 0x000fe20003800000 */
[----:B------:R-:W-:Y:S01]  /*4f60*/  MOV R41, R40 ;  /* 0x0000002800297202 */ /* 0x000fe20000000f00 */
[----:B------:R-:W-:Y:S02]  /*4f70*/  IMAD.MOV.U32 R24, RZ, RZ, 0x2 ;  /* 0x00000002ff187424 */ /* 0x000fe400078e00ff */
[----:B------:R-:W-:-:S07]  /*4f80*/  IMAD.MOV.U32 R22, RZ, RZ, -0x1 ;  /* 0xffffffffff167424 */ /* 0x000fce00078e00ff */
[----:B------:R-:W-:Y:S05]  /*4f90*/  WARPSYNC.COLLECTIVE R22, `(.L_x_2341) ;  /* 0x0000000016087348 */ /* 0x000fea0003c00000 */
[----:B------:R0:W1:Y:S02]  /*4fa0*/  SHFL.BFLY P1, R25, R41, R24, R23 ;  /* 0x0c00001829197389 */ /* 0x0000640000020017 */
[----:B01----:R-:W-:Y:S01]  /*4fb0*/  ENDCOLLECTIVE ;  /* 0x000000000000791b */ /* 0x003fe20003800000 */
.L_x_2341:
[----:B------:R-:W-:Y:S05]  /*4fc0*/  BSYNC B1 ;  /* 0x0000000000017941 */ /* 0x000fea0003800000 */
.L_x_2340:
[----:B------:R-:W-:Y:S01]  /*4fd0*/  FADD.FTZ R41, R40, R25 ;  /* 0x0000001928297221 */ /* 0x000fe20000010000 */
[----:B------:R-:W-:Y:S01]  /*4fe0*/  MOV R24, 0x1 ;  /* 0x0000000100187802 */ /* 0x000fe20000000f00 */
[----:B------:R-:W-:Y:S01]  /*4ff0*/  IMAD.MOV.U32 R23, RZ, RZ, 0x1f ;  /* 0x0000001fff177424 */ /* 0x000fe200078e00ff */
[----:B------:R-:W-:-:S07]  /*5000*/  MOV R22, 0xffffffff ;  /* 0xffffffff00167802 */ /* 0x000fce0000000f00 */
[----:B------:R-:W-:Y:S05]  /*5010*/  WARPSYNC.COLLECTIVE R22, `(.L_x_2342) ;  /* 0x0000000016087348 */ /* 0x000fea0003c00000 */
[----:B------:R0:W1:Y:S02]  /*5020*/  SHFL.BFLY P1, R25, R41, R24, R23 ;  /* 0x0c00001829197389 */ /* 0x0000640000020017 */
[----:B01----:R-:W-:Y:S01]  /*5030*/  ENDCOLLECTIVE ;  /* 0x000000000000791b */ /* 0x003fe20003800000 */
.L_x_2342:
[----:B------:R-:W-:Y:S05]  /*5040*/  BRA `(.L_x_2343) ;  /* 0xffffffc800c47947 */ /* 0x000fea000383ffff */
.L_x_2294:
[----:B------:R-:W-:Y:S01]  /*5050*/  HFMA2.MMA R24, -RZ, RZ, 0, 9.5367431640625e-07 ;  /* 0x00000010ff187435 */ /* 0x000fe200000001ff */
[----:B------:R-:W-:Y:S01]  /*5060*/  BSSY B0, `(.L_x_2344) ;  /* 0x0000007000007945 */ /* 0x000fe20003800000 */
[----:B0-----:R-:W-:Y:S01]  /*5070*/  IMAD.MOV.U32 R41, RZ, RZ, R36 ;  /* 0x000000ffff297224 */ /* 0x001fe200078e0024 */
[----:B------:R-:W-:Y:S01]  /*5080*/  MOV R22, 0xffffffff ;  /* 0xffffffff00167802 */ /* 0x000fe20000000f00 */
[----:B------:R-:W-:-:S07]  /*5090*/  IMAD.MOV.U32 R23, RZ, RZ, 0x1f ;  /* 0x0000001fff177424 */ /* 0x000fce00078e00ff */
[----:B------:R-:W-:Y:S05]  /*50a0*/  WARPSYNC.COLLECTIVE R22, `(.L_x_2345) ;  /* 0x0000000016087348 */ /* 0x000fea0003c00000 */
[----:B------:R0:W1:Y:S02]  /*50b0*/  SHFL.BFLY P1, R25, R41, R24, R23 ;  /* 0x0c00001829197389 */ /* 0x0000640000020017 */
[----:B01----:R-:W-:Y:S01]  /*50c0*/  ENDCOLLECTIVE ;  /* 0x000000000000791b */ /* 0x003fe20003800000 */
.L_x_2345:
[----:B------:R-:W-:Y:S05]  /*50d0*/  BSYNC B0 ;  /* 0x0000000000007941 */ /* 0x000fea0003800000 */
.L_x_2344:
        /* <DEDUP_REMOVED lines=8> */
.L_x_2346:
[----:B------:R-:W-:Y:S01]  /*5160*/  HFMA2.MMA R24, -RZ, RZ, 0, 2.384185791015625e-07 ;  /* 0x00000004ff187435 */ /* 0x000fe200000001ff */
[----:B------:R-:W-:-:S05]  /*5170*/  FMNMX.FTZ R4, R2, R25, !PT ;  /* 0x0000001902047209 */ /* 0x000fca0007810000 */
[----:B------:R-:W-:-:S07]  /*5180*/  IMAD.MOV.U32 R41, RZ, RZ, R4 ;  /* 0x000000ffff297224 */ /* 0x000fce00078e0004 */
[----:B------:R-:W-:Y:S05]  /*5190*/  WARPSYNC.COLLECTIVE R22, `(.L_x_2347) ;  /* 0x0000000016087348 */ /* 0x000fea0003c00000 */
[----:B------:R0:W1:Y:S02]  /*51a0*/  SHFL.BFLY P1, R25, R41, R24, R23 ;  /* 0x0c00001829197389 */ /* 0x0000640000020017 */
[----:B01----:R-:W-:Y:S01]  /*51b0*/  ENDCOLLECTIVE ;  /* 0x000000000000791b */ /* 0x003fe20003800000 */
.L_x_2347:
[----:B------:R-:W-:Y:S05]  /*51c0*/  BRA `(.L_x_2348) ;  /* 0xffffffc800fc7947 */ /* 0x000fea000383ffff */
.L_x_2349:
        /* <DEDUP_REMOVED lines=11> */
.L_x_2373:


//--------------------- .nv.global.init           --------------------------
	.section	.nv.global.init,"aw",@progbits
.nv.global.init:
	.type		$str,@object
	.size		$str,($str$1 - $str)
$str:
        /*0000*/ 	.byte	0x68, 0x61, 0x6c, 0x66, 0x5f, 0x72, 0x6f, 0x74, 0x61, 0x72, 0x79, 0x5f, 0x64, 0x69, 0x6d, 0x20
        /*0010*/ 	.byte	0x25, 0x20, 0x51, 0x4b, 0x5f, 0x56, 0x45, 0x43, 0x5f, 0x53, 0x49, 0x5a, 0x45, 0x20, 0x3d, 0x3d
        /*0020*/ 	.byte	0x20, 0x30, 0x00
	.type		$str$1,@object
	.size		$str$1,(__unnamed_10 - $str$1)
$str$1:
        /*0023*/ 	.byte	0x2f, 0x74, 0x6d, 0x70, 0x2f, 0x6f, 0x73, 0x73, 0x5f, 0x6b, 0x65, 0x72, 0x6e, 0x65, 0x6c, 0x73
        /* <DEDUP_REMOVED lines=8> */
        /*00b3*/ 	.byte	0x6c, 0x61, 0x74, 0x65, 0x2e, 0x68, 0x70, 0x70, 0x00
	.type		__unnamed_10,@object
	.size		__unnamed_10,(__unnamed_11 - __unnamed_10)
__unnamed_10:
        /* <DEDUP_REMOVED lines=19> */
	.type		__unnamed_11,@object
	.size		__unnamed_11,(__unnamed_7 - __unnamed_11)
__unnamed_11:
        /* <DEDUP_REMOVED lines=18> */
        /*0305*/ 	.byte	0x53, 0x20, 0x3d, 0x20, 0x74, 0x72, 0x75, 0x65, 0x5d, 0x00
	.type		__unnamed_7,@object
	.size		__unnamed_7,(__unnamed_12 - __unnamed_7)
__unnamed_7:
        /* <DEDUP_REMOVED lines=19> */
	.type		__unnamed_12,@object
	.size		__unnamed_12,(__unnamed_4 - __unnamed_12)
__unnamed_12:
        /* <DEDUP_REMOVED lines=19> */
	.type		__unnamed_4,@object
	.size		__unnamed_4,(__unnamed_9 - __unnamed_4)
__unnamed_4:
        /* <DEDUP_REMOVED lines=19> */
	.type		__unnamed_9,@object
	.size		__unnamed_9,(__unnamed_1 - __unnamed_9)
__unnamed_9:
        /* <DEDUP_REMOVED lines=18> */
        /*07ad*/ 	.byte	0x53, 0x20, 0x3d, 0x20, 0x66, 0x61, 0x6c, 0x73, 0x65, 0x5d, 0x00
	.type		__unnamed_1,@object
	.size		__unnamed_1,(__unnamed_5 - __unnamed_1)
__unnamed_1:
        /* <DEDUP_REMOVED lines=19> */
	.type		__unnamed_5,@object
	.size		__unnamed_5,(__unnamed_6 - __unnamed_5)
__unnamed_5:
        /* <DEDUP_REMOVED lines=19> */
	.type		__unnamed_6,@object
	.size		__unnamed_6,(__unnamed_8 - __unnamed_6)
__unnamed_6:
        /* <DEDUP_REMOVED lines=19> */
	.type		__unnamed_8,@object
	.size		__unnamed_8,(__unnamed_3 - __unnamed_8)
__unnamed_8:
        /* <DEDUP_REMOVED lines=19> */
	.type		__unnamed_3,@object
	.size		__unnamed_3,(__unnamed_2 - __unnamed_3)
__unnamed_3:
        /* <DEDUP_REMOVED lines=18> */
        /*0d84*/ 	.byte	0x4d, 0x53, 0x20, 0x3d, 0x20, 0x66, 0x61, 0x6c, 0x73, 0x65, 0x5d, 0x00
	.type		__unnamed_2,@object
	.size		__unnamed_2,(.L_1 - __unnamed_2)
__unnamed_2:
        /* <DEDUP_REMOVED lines=19> */
.L_1:


//--------------------- .nv.shared._ZN4mmha33masked_multihead_attention_kernelItLi32ELi32ELi1ELi4ELi256ELb1ELb1EEEv26Multihead_attention_paramsIT_XT5_EE --------------------------
	.section	.nv.shared._ZN4mmha33masked_multihead_attention_kernelItLi32ELi32ELi1ELi4ELi256ELb1ELb1EEEv26Multihead_attention_paramsIT_XT5_EE,"aw",@nobits
	.sectionflags	@""
	.align	16
.nv.shared._ZN4mmha33masked_multihead_attention_kernelItLi32ELi32ELi1ELi4ELi256ELb1ELb1EEEv26Multihead_attention_paramsIT_XT5_EE:
	.zero		1216


//--------------------- .nv.shared.reserved.0     --------------------------
	.section	.nv.shared.reserved.0,"aw",@nobits
	.weak		__nv_reservedSMEM_offset_0_alias
	.size		__nv_reservedSMEM_offset_0_alias, 0, 0
	.other		__nv_reservedSMEM_offset_0_alias,@"STO_CUDA_RESERVED_SHARED STV_DEFAULT"
__nv_reservedSMEM_offset_0_alias:
	.zero		0


//--------------------- .nv.shared._ZN4mmha33masked_multihead_attention_kernelItLi32ELi32ELi2ELi4ELi128ELb1ELb1EEEv26Multihead_attention_paramsIT_XT5_EE --------------------------
	.section	.nv.shared._ZN4mmha33masked_multihead_attention_kernelItLi32ELi32ELi2ELi4ELi128ELb1ELb1EEEv26Multihead_attention_paramsIT_XT5_EE,"aw",@nobits
	.sectionflags	@""
	.align	16
.nv.shared._ZN4mmha33masked_multihead_attention_kernelItLi32ELi32ELi2ELi4ELi128ELb1ELb1EEEv26Multihead_attention_paramsIT_XT5_EE:
	.zero		1184


//--------------------- .nv.shared._ZN4mmha33masked_multihead_attention_kernelItLi32ELi32ELi4ELi4ELi64ELb1ELb1EEEv26Multihead_attention_paramsIT_XT5_EE --------------------------
	.section	.nv.shared._ZN4mmha33masked_multihead_attention_kernelItLi32ELi32ELi4ELi4ELi64ELb1ELb1EEEv26Multihead_attention_paramsIT_XT5_EE,"aw",@nobits
	.sectionflags	@""
	.align	16
.nv.shared._ZN4mmha33masked_multihead_attention_kernelItLi32ELi32ELi4ELi4ELi64ELb1ELb1EEEv26Multihead_attention_paramsIT_XT5_EE:
	.zero		1168


//--------------------- .nv.shared._ZN4mmha33masked_multihead_attention_kernelItLi32ELi32ELi1ELi4ELi256ELb1ELb0EEEv26Multihead_attention_paramsIT_XT5_EE --------------------------
	.section	.nv.shared._ZN4mmha33masked_multihead_attention_kernelItLi32ELi32ELi1ELi4ELi256ELb1ELb0EEEv26Multihead_attention_paramsIT_XT5_EE,"aw",@nobits
	.sectionflags	@""
	.align	16
.nv.shared._ZN4mmha33masked_multihead_attention_kernelItLi32ELi32ELi1ELi4ELi256ELb1ELb0EEEv26Multihead_attention_paramsIT_XT5_EE:
	.zero		1216


//--------------------- .nv.shared._ZN4mmha33masked_multihead_attention_kernelItLi32ELi32ELi2ELi4ELi128ELb1ELb0EEEv26Multihead_attention_paramsIT_XT5_EE --------------------------
	.section	.nv.shared._ZN4mmha33masked_multihead_attention_kernelItLi32ELi32ELi2ELi4ELi128ELb1ELb0EEEv26Multihead_attention_paramsIT_XT5_EE,"aw",@nobits
	.sectionflags	@""
	.align	16
.nv.shared._ZN4mmha33masked_multihead_attention_kernelItLi32ELi32ELi2ELi4ELi128ELb1ELb0EEEv26Multihead_attention_paramsIT_XT5_EE:
	.zero		1184


//--------------------- .nv.shared._ZN4mmha33masked_multihead_attention_kernelItLi32ELi32ELi4ELi4ELi64ELb1ELb0EEEv26Multihead_attention_paramsIT_XT5_EE --------------------------
	.section	.nv.shared._ZN4mmha33masked_multihead_attention_kernelItLi32ELi32ELi4ELi4ELi64ELb1ELb0EEEv26Multihead_attention_paramsIT_XT5_EE,"aw",@nobits
	.sectionflags	@""
	.align	16
.nv.shared._ZN4mmha33masked_multihead_attention_kernelItLi32ELi32ELi4ELi4ELi64ELb1ELb0EEEv26Multihead_attention_paramsIT_XT5_EE:
	.zero		1168


//--------------------- .nv.shared._ZN4mmha33masked_multihead_attention_kernelIfLi32ELi32ELi1ELi8ELi256ELb1ELb1EEEv26Multihead_attention_paramsIT_XT5_EE --------------------------
	.section	.nv.shared._ZN4mmha33masked_multihead_attention_kernelIfLi32ELi32ELi1ELi8ELi256ELb1ELb1EEEv26Multihead_attention_paramsIT_XT5_EE,"aw",@nobits
	.sectionflags	@""
	.align	16
.nv.shared._ZN4mmha33masked_multihead_attention_kernelIfLi32ELi32ELi1ELi8ELi256ELb1ELb1EEEv26Multihead_attention_paramsIT_XT5_EE:
	.zero		1344


//--------------------- .nv.shared._ZN4mmha33masked_multihead_attention_kernelIfLi32ELi32ELi2ELi8ELi128ELb1ELb1EEEv26Multihead_attention_paramsIT_XT5_EE --------------------------
	.section	.nv.shared._ZN4mmha33masked_multihead_attention_kernelIfLi32ELi32ELi2ELi8ELi128ELb1ELb1EEEv26Multihead_attention_paramsIT_XT5_EE,"aw",@nobits
	.sectionflags	@""
	.align	16
.nv.shared._ZN4mmha33masked_multihead_attention_kernelIfLi32ELi32ELi2ELi8ELi128ELb1ELb1EEEv26Multihead_attention_paramsIT_XT5_EE:
	.zero		1312


//--------------------- .nv.shared._ZN4mmha33masked_multihead_attention_kernelIfLi32ELi32ELi4ELi8ELi64ELb1ELb1EEEv26Multihead_attention_paramsIT_XT5_EE --------------------------
	.section	.nv.shared._ZN4mmha33masked_multihead_attention_kernelIfLi32ELi32ELi4ELi8ELi64ELb1ELb1EEEv26Multihead_attention_paramsIT_XT5_EE,"aw",@nobits
	.sectionflags	@""
	.align	16
.nv.shared._ZN4mmha33masked_multihead_attention_kernelIfLi32ELi32ELi4ELi8ELi64ELb1ELb1EEEv26Multihead_attention_paramsIT_XT5_EE:
	.zero		1296


//--------------------- .nv.shared._ZN4mmha33masked_multihead_attention_kernelIfLi32ELi32ELi1ELi8ELi256ELb1ELb0EEEv26Multihead_attention_paramsIT_XT5_EE --------------------------
	.section	.nv.shared._ZN4mmha33masked_multihead_attention_kernelIfLi32ELi32ELi1ELi8ELi256ELb1ELb0EEEv26Multihead_attention_paramsIT_XT5_EE,"aw",@nobits
	.sectionflags	@""
	.align	16
.nv.shared._ZN4mmha33masked_multihead_attention_kernelIfLi32ELi32ELi1ELi8ELi256ELb1ELb0EEEv26Multihead_attention_paramsIT_XT5_EE:
	.zero		1344


//--------------------- .nv.shared._ZN4mmha33masked_multihead_attention_kernelIfLi32ELi32ELi2ELi8ELi128ELb1ELb0EEEv26Multihead_attention_paramsIT_XT5_EE --------------------------
	.section	.nv.shared._ZN4mmha33masked_multihead_attention_kernelIfLi32ELi32ELi2ELi8ELi128ELb1ELb0EEEv26Multihead_attention_paramsIT_XT5_EE,"aw",@nobits
	.sectionflags	@""
	.align	16
.nv.shared._ZN4mmha33masked_multihead_attention_kernelIfLi32ELi32ELi2ELi8ELi128ELb1ELb0EEEv26Multihead_attention_paramsIT_XT5_EE:
	.zero		1312


//--------------------- .nv.shared._ZN4mmha33masked_multihead_attention_kernelIfLi32ELi32ELi4ELi8ELi64ELb1ELb0EEEv26Multihead_attention_paramsIT_XT5_EE --------------------------
	.section	.nv.shared._ZN4mmha33masked_multihead_attention_kernelIfLi32ELi32ELi4ELi8ELi64ELb1ELb0EEEv26Multihead_attention_paramsIT_XT5_EE,"aw",@nobits
	.sectionflags	@""
	.align	16
.nv.shared._ZN4mmha33masked_multihead_attention_kernelIfLi32ELi32ELi4ELi8ELi64ELb1ELb0EEEv26Multihead_attention_paramsIT_XT5_EE:
	.zero		1296


//--------------------- .nv.shared._ZN4mmha33masked_multihead_attention_kernelItLi32ELi32ELi1ELi4ELi256ELb0ELb1EEEv26Multihead_attention_paramsIT_XT5_EE --------------------------
	.section	.nv.shared._ZN4mmha33masked_multihead_attention_kernelItLi32ELi32ELi1ELi4ELi256ELb0ELb1EEEv26Multihead_attention_paramsIT_XT5_EE,"aw",@nobits
	.sectionflags	@""
	.align	16
.nv.shared._ZN4mmha33masked_multihead_attention_kernelItLi32ELi32ELi1ELi4ELi256ELb0ELb1EEEv26Multihead_attention_paramsIT_XT5_EE:
	.zero		1152


//--------------------- .nv.shared._ZN4mmha33masked_multihead_attention_kernelItLi32ELi32ELi2ELi4ELi128ELb0ELb1EEEv26Multihead_attention_paramsIT_XT5_EE --------------------------
	.section	.nv.shared._ZN4mmha33masked_multihead_attention_kernelItLi32ELi32ELi2ELi4ELi128ELb0ELb1EEEv26Multihead_attention_paramsIT_XT5_EE,"aw",@nobits
	.sectionflags	@""
	.align	16
.nv.shared._ZN4mmha33masked_multihead_attention_kernelItLi32ELi32ELi2ELi4ELi128ELb0ELb1EEEv26Multihead_attention_paramsIT_XT5_EE:
	.zero		1120


//--------------------- .nv.shared._ZN4mmha33masked_multihead_attention_kernelItLi32ELi32ELi4ELi4ELi64ELb0ELb1EEEv26Multihead_attention_paramsIT_XT5_EE --------------------------
	.section	.nv.shared._ZN4mmha33masked_multihead_attention_kernelItLi32ELi32ELi4ELi4ELi64ELb0ELb1EEEv26Multihead_attention_paramsIT_XT5_EE,"aw",@nobits
	.sectionflags	@""
	.align	16
.nv.shared._ZN4mmha33masked_multihead_attention_kernelItLi32ELi32ELi4ELi4ELi64ELb0ELb1EEEv26Multihead_attention_paramsIT_XT5_EE:
	.zero		1104


//--------------------- .nv.shared._ZN4mmha33masked_multihead_attention_kernelItLi32ELi32ELi1ELi4ELi256ELb0ELb0EEEv26Multihead_attention_paramsIT_XT5_EE --------------------------
	.section	.nv.shared._ZN4mmha33masked_multihead_attention_kernelItLi32ELi32ELi1ELi4ELi256ELb0ELb0EEEv26Multihead_attention_paramsIT_XT5_EE,"aw",@nobits
	.sectionflags	@""
	.align	16
.nv.shared._ZN4mmha33masked_multihead_attention_kernelItLi32ELi32ELi1ELi4ELi256ELb0ELb0EEEv26Multihead_attention_paramsIT_XT5_EE:
	.zero		1152


//--------------------- .nv.shared._ZN4mmha33masked_multihead_attention_kernelItLi32ELi32ELi2ELi4ELi128ELb0ELb0EEEv26Multihead_attention_paramsIT_XT5_EE --------------------------
	.section	.nv.shared._ZN4mmha33masked_multihead_attention_kernelItLi32ELi32ELi2ELi4ELi128ELb0ELb0EEEv26Multihead_attention_paramsIT_XT5_EE,"aw",@nobits
	.sectionflags	@""
	.align	16
.nv.shared._ZN4mmha33masked_multihead_attention_kernelItLi32ELi32ELi2ELi4ELi128ELb0ELb0EEEv26Multihead_attention_paramsIT_XT5_EE:
	.zero		1120


//--------------------- .nv.shared._ZN4mmha33masked_multihead_attention_kernelItLi32ELi32ELi4ELi4ELi64ELb0ELb0EEEv26Multihead_attention_paramsIT_XT5_EE --------------------------
	.section	.nv.shared._ZN4mmha33masked_multihead_attention_kernelItLi32ELi32ELi4ELi4ELi64ELb0ELb0EEEv26Multihead_attention_paramsIT_XT5_EE,"aw",@nobits
	.sectionflags	@""
	.align	16
.nv.shared._ZN4mmha33masked_multihead_attention_kernelItLi32ELi32ELi4ELi4ELi64ELb0ELb0EEEv26Multihead_attention_paramsIT_XT5_EE:
	.zero		1104


//--------------------- .nv.shared._ZN4mmha33masked_multihead_attention_kernelIfLi32ELi32ELi1ELi8ELi256ELb0ELb1EEEv26Multihead_attention_paramsIT_XT5_EE --------------------------
	.section	.nv.shared._ZN4mmha33masked_multihead_attention_kernelIfLi32ELi32ELi1ELi8ELi256ELb0ELb1EEEv26Multihead_attention_paramsIT_XT5_EE,"aw",@nobits
	.sectionflags	@""
	.align	16
.nv.shared._ZN4mmha33masked_multihead_attention_kernelIfLi32ELi32ELi1ELi8ELi256ELb0ELb1EEEv26Multihead_attention_paramsIT_XT5_EE:
	.zero		1216


//--------------------- .nv.shared._ZN4mmha33masked_multihead_attention_kernelIfLi32ELi32ELi2ELi8ELi128ELb0ELb1EEEv26Multihead_attention_paramsIT_XT5_EE --------------------------
	.section	.nv.shared._ZN4mmha33masked_multihead_attention_kernelIfLi32ELi32ELi2ELi8ELi128ELb0ELb1EEEv26Multihead_attention_paramsIT_XT5_EE,"aw",@nobits
	.sectionflags	@""
	.align	16
.nv.shared._ZN4mmha33masked_multihead_attention_kernelIfLi32ELi32ELi2ELi8ELi128ELb0ELb1EEEv26Multihead_attention_paramsIT_XT5_EE:
	.zero		1184


//--------------------- .nv.shared._ZN4mmha33masked_multihead_attention_kernelIfLi32ELi32ELi4ELi8ELi64ELb0ELb1EEEv26Multihead_attention_paramsIT_XT5_EE --------------------------
	.section	.nv.shared._ZN4mmha33masked_multihead_attention_kernelIfLi32ELi32ELi4ELi8ELi64ELb0ELb1EEEv26Multihead_attention_paramsIT_XT5_EE,"aw",@nobits
	.sectionflags	@""
	.align	16
.nv.shared._ZN4mmha33masked_multihead_attention_kernelIfLi32ELi32ELi4ELi8ELi64ELb0ELb1EEEv26Multihead_attention_paramsIT_XT5_EE:
	.zero		1168


//--------------------- .nv.shared._ZN4mmha33masked_multihead_attention_kernelIfLi32ELi32ELi1ELi8ELi256ELb0ELb0EEEv26Multihead_attention_paramsIT_XT5_EE --------------------------
	.section	.nv.shared._ZN4mmha33masked_multihead_attention_kernelIfLi32ELi32ELi1ELi8ELi256ELb0ELb0EEEv26Multihead_attention_paramsIT_XT5_EE,"aw",@nobits
	.sectionflags	@""
	.align	16
.nv.shared._ZN4mmha33masked_multihead_attention_kernelIfLi32ELi32ELi1ELi8ELi256ELb0ELb0EEEv26Multihead_attention_paramsIT_XT5_EE:
	.zero		1216


//--------------------- .nv.shared._ZN4mmha33masked_multihead_attention_kernelIfLi32ELi32ELi2ELi8ELi128ELb0ELb0EEEv26Multihead_attention_paramsIT_XT5_EE --------------------------
	.section	.nv.shared._ZN4mmha33masked_multihead_attention_kernelIfLi32ELi32ELi2ELi8ELi128ELb0ELb0EEEv26Multihead_attention_paramsIT_XT5_EE,"aw",@nobits
	.sectionflags	@""
	.align	16
.nv.shared._ZN4mmha33masked_multihead_attention_kernelIfLi32ELi32ELi2ELi8ELi128ELb0ELb0EEEv26Multihead_attention_paramsIT_XT5_EE:
	.zero		1184


//--------------------- .nv.shared._ZN4mmha33masked_multihead_attention_kernelIfLi32ELi32ELi4ELi8ELi64ELb0ELb0EEEv26Multihead_attention_paramsIT_XT5_EE --------------------------
	.section	.nv.shared._ZN4mmha33masked_multihead_attention_kernelIfLi32ELi32ELi4ELi8ELi64ELb0ELb0EEEv26Multihead_attention_paramsIT_XT5_EE,"aw",@nobits
	.sectionflags	@""
	.align	16
.nv.shared._ZN4mmha33masked_multihead_attention_kernelIfLi32ELi32ELi4ELi8ELi64ELb0ELb0EEEv26Multihead_attention_paramsIT_XT5_EE:
	.zero		1168


//--------------------- .nv.constant0._ZN4mmha33masked_multihead_attention_kernelItLi32ELi32ELi1ELi4ELi256ELb1ELb1EEEv26Multihead_attention_paramsIT_XT5_EE --------------------------
	.section	.nv.constant0._ZN4mmha33masked_multihead_attention_kernelItLi32ELi32ELi1ELi4ELi256ELb1ELb1EEEv26Multihead_attention_paramsIT_XT5_EE,"a",@progbits
	.sectionflags	@""
	.align	4
.nv.constant0._ZN4mmha33masked_multihead_attention_kernelItLi32ELi32ELi1ELi4ELi256ELb1ELb1EEEv26Multihead_attention_paramsIT_XT5_EE:
	.zero		824


//--------------------- .nv.constant0._ZN4mmha33masked_multihead_attention_kernelItLi32ELi32ELi2ELi4ELi128ELb1ELb1EEEv26Multihead_attention_paramsIT_XT5_EE --------------------------
	.section	.nv.constant0._ZN4mmha33masked_multihead_attention_kernelItLi32ELi32ELi2ELi4ELi128ELb1ELb1EEEv26Multihead_attention_paramsIT_XT5_EE,"a",@progbits
	.sectionflags	@""
	.align	4
.nv.constant0._ZN4mmha33masked_multihead_attention_kernelItLi32ELi32ELi2ELi4ELi128ELb1ELb1EEEv26Multihead_attention_paramsIT_XT5_EE:
	.zero		824


//--------------------- .nv.constant0._ZN4mmha33masked_multihead_attention_kernelItLi32ELi32ELi4ELi4ELi64ELb1ELb1EEEv26Multihead_attention_paramsIT_XT5_EE --------------------------
	.section	.nv.constant0._ZN4mmha33masked_multihead_attention_kernelItLi32ELi32ELi4ELi4ELi64ELb1ELb1EEEv26Multihead_attention_paramsIT_XT5_EE,"a",@progbits
	.sectionflags	@""
	.align	4
.nv.constant0._ZN4mmha33masked_multihead_attention_kernelItLi32ELi32ELi4ELi4ELi64ELb1ELb1EEEv26Multihead_attention_paramsIT_XT5_EE:
	.zero		824


//--------------------- .nv.constant0._ZN4mmha33masked_multihead_attention_kernelItLi32ELi32ELi1ELi4ELi256ELb1ELb0EEEv26Multihead_attention_paramsIT_XT5_EE --------------------------
	.section	.nv.constant0._ZN4mmha33masked_multihead_attention_kernelItLi32ELi32ELi1ELi4ELi256ELb1ELb0EEEv26Multihead_attention_paramsIT_XT5_EE,"a",@progbits
	.sectionflags	@""
	.align	4
.nv.constant0._ZN4mmha33masked_multihead_attention_kernelItLi32ELi32ELi1ELi4ELi256ELb1ELb0EEEv26Multihead_attention_paramsIT_XT5_EE:
	.zero		824


//--------------------- .nv.constant0._ZN4mmha33masked_multihead_attention_kernelItLi32ELi32ELi2ELi4ELi128ELb1ELb0EEEv26Multihead_attention_paramsIT_XT5_EE --------------------------
	.section	.nv.constant0._ZN4mmha33masked_multihead_attention_kernelItLi32ELi32ELi2ELi4ELi128ELb1ELb0EEEv26Multihead_attention_paramsIT_XT5_EE,"a",@progbits
	.sectionflags	@""
	.align	4
.nv.constant0._ZN4mmha33masked_multihead_attention_kernelItLi32ELi32ELi2ELi4ELi128ELb1ELb0EEEv26Multihead_attention_paramsIT_XT5_EE:
	.zero		824


//--------------------- .nv.constant0._ZN4mmha33masked_multihead_attention_kernelItLi32ELi32ELi4ELi4ELi64ELb1ELb0EEEv26Multihead_attention_paramsIT_XT5_EE --------------------------
	.section	.nv.constant0._ZN4mmha33masked_multihead_attention_kernelItLi32ELi32ELi4ELi4ELi64ELb1ELb0EEEv26Multihead_attention_paramsIT_XT5_EE,"a",@progbits
	.sectionflags	@""
	.align	4
.nv.constant0._ZN4mmha33masked_multihead_attention_kernelItLi32ELi32ELi4ELi4ELi64ELb1ELb0EEEv26Multihead_attention_paramsIT_XT5_EE:
	.zero		824


//--------------------- .nv.constant0._ZN4mmha33masked_multihead_attention_kernelIfLi32ELi32ELi1ELi8ELi256ELb1ELb1EEEv26Multihead_attention_paramsIT_XT5_EE --------------------------
	.section	.nv.constant0._ZN4mmha33masked_multihead_attention_kernelIfLi32ELi32ELi1ELi8ELi256ELb1ELb1EEEv26Multihead_attention_paramsIT_XT5_EE,"a",@progbits
	.sectionflags	@""
	.align	4
.nv.constant0._ZN4mmha33masked_multihead_attention_kernelIfLi32ELi32ELi1ELi8ELi256ELb1ELb1EEEv26Multihead_attention_paramsIT_XT5_EE:
	.zero		824


//--------------------- .nv.constant0._ZN4mmha33masked_multihead_attention_kernelIfLi32ELi32ELi2ELi8ELi128ELb1ELb1EEEv26Multihead_attention_paramsIT_XT5_EE --------------------------
	.section	.nv.constant0._ZN4mmha33masked_multihead_attention_kernelIfLi32ELi32ELi2ELi8ELi128ELb1ELb1EEEv26Multihead_attention_paramsIT_XT5_EE,"a",@progbits
	.sectionflags	@""
	.align	4
.nv.constant0._ZN4mmha33masked_multihead_attention_kernelIfLi32ELi32ELi2ELi8ELi128ELb1ELb1EEEv26Multihead_attention_paramsIT_XT5_EE:
	.zero		824


//--------------------- .nv.constant0._ZN4mmha33masked_multihead_attention_kernelIfLi32ELi32ELi4ELi8ELi64ELb1ELb1EEEv26Multihead_attention_paramsIT_XT5_EE --------------------------
	.section	.nv.constant0._ZN4mmha33masked_multihead_attention_kernelIfLi32ELi32ELi4ELi8ELi64ELb1ELb1EEEv26Multihead_attention_paramsIT_XT5_EE,"a",@progbits
	.sectionflags	@""
	.align	4
.nv.constant0._ZN4mmha33masked_multihead_attention_kernelIfLi32ELi32ELi4ELi8ELi64ELb1ELb1EEEv26Multihead_attention_paramsIT_XT5_EE:
	.zero		824


//--------------------- .nv.constant0._ZN4mmha33masked_multihead_attention_kernelIfLi32ELi32ELi1ELi8ELi256ELb1ELb0EEEv26Multihead_attention_paramsIT_XT5_EE --------------------------
	.section	.nv.constant0._ZN4mmha33masked_multihead_attention_kernelIfLi32ELi32ELi1ELi8ELi256ELb1ELb0EEEv26Multihead_attention_paramsIT_XT5_EE,"a",@progbits
	.sectionflags	@""
	.align	4
.nv.constant0._ZN4mmha33masked_multihead_attention_kernelIfLi32ELi32ELi1ELi8ELi256ELb1ELb0EEEv26Multihead_attention_paramsIT_XT5_EE:
	.zero		824


//--------------------- .nv.constant0._ZN4mmha33masked_multihead_attention_kernelIfLi32ELi32ELi2ELi8ELi128ELb1ELb0EEEv26Multihead_attention_paramsIT_XT5_EE --------------------------
	.section	.nv.constant0._ZN4mmha33masked_multihead_attention_kernelIfLi32ELi32ELi2ELi8ELi128ELb1ELb0EEEv26Multihead_attention_paramsIT_XT5_EE,"a",@progbits
	.sectionflags	@""
	.align	4
.nv.constant0._ZN4mmha33masked_multihead_attention_kernelIfLi32ELi32ELi2ELi8ELi128ELb1ELb0EEEv26Multihead_attention_paramsIT_XT5_EE:
	.zero		824


//--------------------- .nv.constant0._ZN4mmha33masked_multihead_attention_kernelIfLi32ELi32ELi4ELi8ELi64ELb1ELb0EEEv26Multihead_attention_paramsIT_XT5_EE --------------------------
	.section	.nv.constant0._ZN4mmha33masked_multihead_attention_kernelIfLi32ELi32ELi4ELi8ELi64ELb1ELb0EEEv26Multihead_attention_paramsIT_XT5_EE,"a",@progbits
	.sectionflags	@""
	.align	4
.nv.constant0._ZN4mmha33masked_multihead_attention_kernelIfLi32ELi32ELi4ELi8ELi64ELb1ELb0EEEv26Multihead_attention_paramsIT_XT5_EE:
	.zero		824


//--------------------- .nv.constant0._ZN4mmha33masked_multihead_attention_kernelItLi32ELi32ELi1ELi4ELi256ELb0ELb1EEEv26Multihead_attention_paramsIT_XT5_EE --------------------------
	.section	.nv.constant0._ZN4mmha33masked_multihead_attention_kernelItLi32ELi32ELi1ELi4ELi256ELb0ELb1EEEv26Multihead_attention_paramsIT_XT5_EE,"a",@progbits
	.sectionflags	@""
	.align	4
.nv.constant0._ZN4mmha33masked_multihead_attention_kernelItLi32ELi32ELi1ELi4ELi256ELb0ELb1EEEv26Multihead_attention_paramsIT_XT5_EE:
	.zero		824


//--------------------- .nv.constant0._ZN4mmha33masked_multihead_attention_kernelItLi32ELi32ELi2ELi4ELi128ELb0ELb1EEEv26Multihead_attention_paramsIT_XT5_EE --------------------------
	.section	.nv.constant0._ZN4mmha33masked_multihead_attention_kernelItLi32ELi32ELi2ELi4ELi128ELb0ELb1EEEv26Multihead_attention_paramsIT_XT5_EE,"a",@progbits
	.sectionflags	@""
	.align	4
.nv.constant0._ZN4mmha33masked_multihead_attention_kernelItLi32ELi32ELi2ELi4ELi128ELb0ELb1EEEv26Multihead_attention_paramsIT_XT5_EE:
	.zero		824


//--------------------- .nv.constant0._ZN4mmha33masked_multihead_attention_kernelItLi32ELi32ELi4ELi4ELi64ELb0ELb1EEEv26Multihead_attention_paramsIT_XT5_EE --------------------------
	.section	.nv.constant0._ZN4mmha33masked_multihead_attention_kernelItLi32ELi32ELi4ELi4ELi64ELb0ELb1EEEv26Multihead_attention_paramsIT_XT5_EE,"a",@progbits
	.sectionflags	@""
	.align	4
.nv.constant0._ZN4mmha33masked_multihead_attention_kernelItLi32ELi32ELi4ELi4ELi64ELb0ELb1EEEv26Multihead_attention_paramsIT_XT5_EE:
	.zero		824


//--------------------- .nv.constant0._ZN4mmha33masked_multihead_attention_kernelItLi32ELi32ELi1ELi4ELi256ELb0ELb0EEEv26Multihead_attention_paramsIT_XT5_EE --------------------------
	.section	.nv.constant0._ZN4mmha33masked_multihead_attention_kernelItLi32ELi32ELi1ELi4ELi256ELb0ELb0EEEv26Multihead_attention_paramsIT_XT5_EE,"a",@progbits
	.sectionflags	@""
	.align	4
.nv.constant0._ZN4mmha33masked_multihead_attention_kernelItLi32ELi32ELi1ELi4ELi256ELb0ELb0EEEv26Multihead_attention_paramsIT_XT5_EE:
	.zero		824


//--------------------- .nv.constant0._ZN4mmha33masked_multihead_attention_kernelItLi32ELi32ELi2ELi4ELi128ELb0ELb0EEEv26Multihead_attention_paramsIT_XT5_EE --------------------------
	.section	.nv.constant0._ZN4mmha33masked_multihead_attention_kernelItLi32ELi32ELi2ELi4ELi128ELb0ELb0EEEv26Multihead_attention_paramsIT_XT5_EE,"a",@progbits
	.sectionflags	@""
	.align	4
.nv.constant0._ZN4mmha33masked_multihead_attention_kernelItLi32ELi32ELi2ELi4ELi128ELb0ELb0EEEv26Multihead_attention_paramsIT_XT5_EE:
	.zero		824


//--------------------- .nv.constant0._ZN4mmha33masked_multihead_attention_kernelItLi32ELi32ELi4ELi4ELi64ELb0ELb0EEEv26Multihead_attention_paramsIT_XT5_EE --------------------------
	.section	.nv.constant0._ZN4mmha33masked_multihead_attention_kernelItLi32ELi32ELi4ELi4ELi64ELb0ELb0EEEv26Multihead_attention_paramsIT_XT5_EE,"a",@progbits
	.sectionflags	@""
	.align	4
.nv.constant0._ZN4mmha33masked_multihead_attention_kernelItLi32ELi32ELi4ELi4ELi64ELb0ELb0EEEv26Multihead_attention_paramsIT_XT5_EE:
	.zero		824


//--------------------- .nv.constant0._ZN4mmha33masked_multihead_attention_kernelIfLi32ELi32ELi1ELi8ELi256ELb0ELb1EEEv26Multihead_attention_paramsIT_XT5_EE --------------------------
	.section	.nv.constant0._ZN4mmha33masked_multihead_attention_kernelIfLi32ELi32ELi1ELi8ELi256ELb0ELb1EEEv26Multihead_attention_paramsIT_XT5_EE,"a",@progbits
	.sectionflags	@""
	.align	4
.nv.constant0._ZN4mmha33masked_multihead_attention_kernelIfLi32ELi32ELi1ELi8ELi256ELb0ELb1EEEv26Multihead_attention_paramsIT_XT5_EE:
	.zero		824


//--------------------- .nv.constant0._ZN4mmha33masked_multihead_attention_kernelIfLi32ELi32ELi2ELi8ELi128ELb0ELb1EEEv26Multihead_attention_paramsIT_XT5_EE --------------------------
	.section	.nv.constant0._ZN4mmha33masked_multihead_attention_kernelIfLi32ELi32ELi2ELi8ELi128ELb0ELb1EEEv26Multihead_attention_paramsIT_XT5_EE,"a",@progbits
	.sectionflags	@""
	.align	4
.nv.constant0._ZN4mmha33masked_multihead_attention_kernelIfLi32ELi32ELi2ELi8ELi128ELb0ELb1EEEv26Multihead_attention_paramsIT_XT5_EE:
	.zero		824


//--------------------- .nv.constant0._ZN4mmha33masked_multihead_attention_kernelIfLi32ELi32ELi4ELi8ELi64ELb0ELb1EEEv26Multihead_attention_paramsIT_XT5_EE --------------------------
	.section	.nv.constant0._ZN4mmha33masked_multihead_attention_kernelIfLi32ELi32ELi4ELi8ELi64ELb0ELb1EEEv26Multihead_attention_paramsIT_XT5_EE,"a",@progbits
	.sectionflags	@""
	.align	4
.nv.constant0._ZN4mmha33masked_multihead_attention_kernelIfLi32ELi32ELi4ELi8ELi64ELb0ELb1EEEv26Multihead_attention_paramsIT_XT5_EE:
	.zero		824


//--------------------- .nv.constant0._ZN4mmha33masked_multihead_attention_kernelIfLi32ELi32ELi1ELi8ELi256ELb0ELb0EEEv26Multihead_attention_paramsIT_XT5_EE --------------------------
	.section	.nv.constant0._ZN4mmha33masked_multihead_attention_kernelIfLi32ELi32ELi1ELi8ELi256ELb0ELb0EEEv26Multihead_attention_paramsIT_XT5_EE,"a",@progbits
	.sectionflags	@""
	.align	4
.nv.constant0._ZN4mmha33masked_multihead_attention_kernelIfLi32ELi32ELi1ELi8ELi256ELb0ELb0EEEv26Multihead_attention_paramsIT_XT5_EE:
	.zero		824


//--------------------- .nv.constant0._ZN4mmha33masked_multihead_attention_kernelIfLi32ELi32ELi2ELi8ELi128ELb0ELb0EEEv26Multihead_attention_paramsIT_XT5_EE --------------------------
	.section	.nv.constant0._ZN4mmha33masked_multihead_attention_kernelIfLi32ELi32ELi2ELi8ELi128ELb0ELb0EEEv26Multihead_attention_paramsIT_XT5_EE,"a",@progbits
	.sectionflags	@""
	.align	4
.nv.constant0._ZN4mmha33masked_multihead_attention_kernelIfLi32ELi32ELi2ELi8ELi128ELb0ELb0EEEv26Multihead_attention_paramsIT_XT5_EE:
	.zero		824


//--------------------- .nv.constant0._ZN4mmha33masked_multihead_attention_kernelIfLi32ELi32ELi4ELi8ELi64ELb0ELb0EEEv26Multihead_attention_paramsIT_XT5_EE --------------------------
	.section	.nv.constant0._ZN4mmha33masked_multihead_attention_kernelIfLi32ELi32ELi4ELi8ELi64ELb0ELb0EEEv26Multihead_attention_paramsIT_XT5_EE,"a",@progbits
	.sectionflags	@""
	.align	4
.nv.constant0._ZN4mmha33masked_multihead_attention_kernelIfLi32ELi32ELi4ELi8ELi64ELb0ELb0EEEv26Multihead_attention_paramsIT_XT5_EE:
	.zero		824


//--------------------- SYMBOLS --------------------------

	.type		.nv.reservedSmem.offset0,@object
	.size		.nv.reservedSmem.offset0,0x4
	.type		__assertfail,@function
